	.target	sm_90a

	.elftype	@"ET_EXEC"


//--------------------- .note.nv.tkinfo           --------------------------
	.section	.note.nv.tkinfo,"",@"SHT_NOTE"
	.sectionflags	@"SHF_NOTE_NV_TKINFO"
	.tkinfo
        /*0018*/ 	.word	0x00000002
        /*0030*/ 	.string	""
        /*0030*/ 	.string	"ptxas"
        /*0030*/ 	.string	"Cuda compilation tools, release 13.0, V13.0.88"
        /*0030*/ 	.string	"Build cuda_13.0.r13.0/compiler.36424714_0"
        /*0030*/ 	.string	"-arch sm_90a -m 64 "



//--------------------- .note.nv.cuinfo           --------------------------
	.section	.note.nv.cuinfo,"",@"SHT_NOTE"
	.sectionflags	@"SHF_NOTE_NV_CUINFO"
        /*0018*/ 	.short	0x0002
        /*001a*/ 	.short	0x005a
        /*001c*/ 	.short	0x0082
	.zero		2


//--------------------- .nv.info                  --------------------------
	.section	.nv.info,"",@"SHT_CUDA_INFO"
	.align	4


	//----- nvinfo : EIATTR_REGCOUNT
	.align		4
        /*0000*/ 	.byte	0x04, 0x2f
        /*0002*/ 	.short	(.L_20 - .L_19)
	.align		4
.L_19:
        /*0004*/ 	.word	index@(_ZN7cutlass13device_kernelIN5flash22FlashAttnBwdPreprocessIN4cute5tupleIJNS3_1CILi64EEENS5_ILi128EEEEEENS_6half_tEfNS_4arch4Sm90ELb1ELb1EEEEEvNT_6ParamsE)
        /*0008*/ 	.word	0x00000040


	//----- nvinfo : EIATTR_FRAME_SIZE
	.align		4
.L_20:
        /*000c*/ 	.byte	0x04, 0x11
        /*000e*/ 	.short	(.L_22 - .L_21)
	.align		4
.L_21:
        /*0010*/ 	.word	index@(_ZN7cutlass13device_kernelIN5flash22FlashAttnBwdPreprocessIN4cute5tupleIJNS3_1CILi64EEENS5_ILi128EEEEEENS_6half_tEfNS_4arch4Sm90ELb1ELb1EEEEEvNT_6ParamsE)
        /*0014*/ 	.word	0x00000000


	//----- nvinfo : EIATTR_REGCOUNT
	.align		4
.L_22:
        /*0018*/ 	.byte	0x04, 0x2f
        /*001a*/ 	.short	(.L_24 - .L_23)
	.align		4
.L_23:
        /*001c*/ 	.word	index@(_ZN7cutlass13device_kernelIN5flash11enable_sm90INS1_16FlashAttnBwdSm90INS1_25CollectiveMainloopBwdSm90ILi2ELi2ELi2EN4cute5tupleIJNS5_1CILi1EEES8_S8_EEENS6_IJNS7_ILi64EEENS7_ILi128EEESB_EEENS_6half_tEfNS_4arch4Sm90ELb1ELb0ELb0ELb1ELb1ELb1ELb0ELb0ELi2ELi1ELi2ELi1ELb0EEENS1_24CollectiveEpilogueBwdGQAISC_fSF_Li256ELb1ELb1EEENS1_25SingleTileBwdLPTSchedulerILb1ELi128ELb1EEEEEEEEEvNT_6ParamsE)
        /*0020*/ 	.word	0x000000a8


	//----- nvinfo : EIATTR_FRAME_SIZE
	.align		4
.L_24:
        /*0024*/ 	.byte	0x04, 0x11
        /*0026*/ 	.short	(.L_26 - .L_25)
	.align		4
.L_25:
        /*0028*/ 	.word	index@(_ZN7cutlass13device_kernelIN5flash11enable_sm90INS1_16FlashAttnBwdSm90INS1_25CollectiveMainloopBwdSm90ILi2ELi2ELi2EN4cute5tupleIJNS5_1CILi1EEES8_S8_EEENS6_IJNS7_ILi64EEENS7_ILi128EEESB_EEENS_6half_tEfNS_4arch4Sm90ELb1ELb0ELb0ELb1ELb1ELb1ELb0ELb0ELi2ELi1ELi2ELi1ELb0EEENS1_24CollectiveEpilogueBwdGQAISC_fSF_Li256ELb1ELb1EEENS1_25SingleTileBwdLPTSchedulerILb1ELi128ELb1EEEEEEEEEvNT_6ParamsE)
        /*002c*/ 	.word	0x00000008


	//----- nvinfo : EIATTR_REGCOUNT
	.align		4
.L_26:
        /*0030*/ 	.byte	0x04, 0x2f
        /*0032*/ 	.short	(.L_28 - .L_27)
	.align		4
.L_27:
        /*0034*/ 	.word	index@(_ZN7cutlass13device_kernelIN5flash32FlashAttnBwdPostprocessConvertdQIN4cute5tupleIJNS3_1CILi64EEENS5_ILi128EEEEEENS_6half_tEfNS_4arch4Sm90ELi256ENS3_8TiledMMAINS3_8MMA_AtomIJNS3_4SM904GMMA25MMA_64x64x16_F32F16F16_SSILNSF_5MajorE0ELSH_1ELNSF_7ScaleInE1ELSI_1EEEEEENS3_6LayoutINS4_IJNS5_ILi1EEENS5_ILi2EEESM_EEENS4_IJNS5_ILi0EEESM_SP_EEEEENS4_IJNS3_10UnderscoreESS_SS_EEEEELb0EEEEEvNT_6ParamsE)
        /*0038*/ 	.word	0x00000038


	//----- nvinfo : EIATTR_FRAME_SIZE
	.align		4
.L_28:
        /*003c*/ 	.byte	0x04, 0x11
        /*003e*/ 	.short	(.L_30 - .L_29)
	.align		4
.L_29:
        /*0040*/ 	.word	index@(_ZN7cutlass13device_kernelIN5flash32FlashAttnBwdPostprocessConvertdQIN4cute5tupleIJNS3_1CILi64EEENS5_ILi128EEEEEENS_6half_tEfNS_4arch4Sm90ELi256ENS3_8TiledMMAINS3_8MMA_AtomIJNS3_4SM904GMMA25MMA_64x64x16_F32F16F16_SSILNSF_5MajorE0ELSH_1ELNSF_7ScaleInE1ELSI_1EEEEEENS3_6LayoutINS4_IJNS5_ILi1EEENS5_ILi2EEESM_EEENS4_IJNS5_ILi0EEESM_SP_EEEEENS4_IJNS3_10UnderscoreESS_SS_EEEEELb0EEEEEvNT_6ParamsE)
        /*0044*/ 	.word	0x00000000


	//----- nvinfo : EIATTR_REGCOUNT
	.align		4
.L_30:
        /*0048*/ 	.byte	0x04, 0x2f
        /*004a*/ 	.short	(.L_32 - .L_31)
	.align		4
.L_31:
        /*004c*/ 	.word	index@(_ZN7cutlass13device_kernelIN5flash32FlashAttnBwdPostprocessConvertdQIN4cute5tupleIJNS3_1CILi128EEES6_EEENS_6half_tEfNS_4arch4Sm90ELi256ENS3_8TiledMMAINS3_8MMA_AtomIJNS3_4SM904GMMA26MMA_64x128x16_F32F16F16_RSILNSE_5MajorE0ELSG_1ELNSE_7ScaleInE1ELSH_1EEEEEENS3_6LayoutINS4_IJNS5_ILi2EEENS5_ILi1EEESM_EEENS4_IJSM_NS5_ILi0EEESO_EEEEENS4_IJNS3_10UnderscoreESR_SR_EEEEELb0EEEEEvNT_6ParamsE)
        /*0050*/ 	.word	0x00000058


	//----- nvinfo : EIATTR_FRAME_SIZE
	.align		4
.L_32:
        /*0054*/ 	.byte	0x04, 0x11
        /*0056*/ 	.short	(.L_34 - .L_33)
	.align		4
.L_33:
        /*0058*/ 	.word	index@(_ZN7cutlass13device_kernelIN5flash32FlashAttnBwdPostprocessConvertdQIN4cute5tupleIJNS3_1CILi128EEES6_EEENS_6half_tEfNS_4arch4Sm90ELi256ENS3_8TiledMMAINS3_8MMA_AtomIJNS3_4SM904GMMA26MMA_64x128x16_F32F16F16_RSILNSE_5MajorE0ELSG_1ELNSE_7ScaleInE1ELSH_1EEEEEENS3_6LayoutINS4_IJNS5_ILi2EEENS5_ILi1EEESM_EEENS4_IJSM_NS5_ILi0EEESO_EEEEENS4_IJNS3_10UnderscoreESR_SR_EEEEELb0EEEEEvNT_6ParamsE)
        /*005c*/ 	.word	0x00000000


	//----- nvinfo : EIATTR_REGCOUNT
	.align		4
.L_34:
        /*0060*/ 	.byte	0x04, 0x2f
        /*0062*/ 	.short	(.L_36 - .L_35)
	.align		4
.L_35:
        /*0064*/ 	.word	index@(_ZN7cutlass13device_kernelIN5flash11enable_sm90INS1_16FlashAttnBwdSm90INS1_25CollectiveMainloopBwdSm90ILi2ELi2ELi2EN4cute5tupleIJNS5_1CILi1EEES8_S8_EEENS6_IJNS7_ILi64EEENS7_ILi128EEESB_EEENS_6half_tEfNS_4arch4Sm90ELb1ELb0ELb0ELb1ELb0ELb1ELb0ELb0ELi2ELi1ELi2ELi1ELb0EEENS1_24CollectiveEpilogueBwdGQAISC_fSF_Li256ELb1ELb0EEENS1_25SingleTileBwdLPTSchedulerILb1ELi128ELb0EEEEEEEEEvNT_6ParamsE)
        /*0068*/ 	.word	0x000000a8


	//----- nvinfo : EIATTR_FRAME_SIZE
	.align		4
.L_36:
        /*006c*/ 	.byte	0x04, 0x11
        /*006e*/ 	.short	(.L_38 - .L_37)
	.align		4
.L_37:
        /*0070*/ 	.word	index@(_ZN7cutlass13device_kernelIN5flash11enable_sm90INS1_16FlashAttnBwdSm90INS1_25CollectiveMainloopBwdSm90ILi2ELi2ELi2EN4cute5tupleIJNS5_1CILi1EEES8_S8_EEENS6_IJNS7_ILi64EEENS7_ILi128EEESB_EEENS_6half_tEfNS_4arch4Sm90ELb1ELb0ELb0ELb1ELb0ELb1ELb0ELb0ELi2ELi1ELi2ELi1ELb0EEENS1_24CollectiveEpilogueBwdGQAISC_fSF_Li256ELb1ELb0EEENS1_25SingleTileBwdLPTSchedulerILb1ELi128ELb0EEEEEEEEEvNT_6ParamsE)
        /*0074*/ 	.word	0x00000008


	//----- nvinfo : EIATTR_REGCOUNT
	.align		4
.L_38:
        /*0078*/ 	.byte	0x04, 0x2f
        /*007a*/ 	.short	(.L_40 - .L_39)
	.align		4
.L_39:
        /*007c*/ 	.word	index@(_ZN7cutlass13device_kernelIN5flash11enable_sm90INS1_16FlashAttnBwdSm90INS1_25CollectiveMainloopBwdSm90ILi2ELi2ELi2EN4cute5tupleIJNS5_1CILi1EEES8_S8_EEENS6_IJNS7_ILi64EEENS7_ILi128EEESB_EEENS_6half_tEfNS_4arch4Sm90ELb1ELb0ELb0ELb1ELb1ELb1ELb0ELb0ELi2ELi1ELi2ELi1ELb0EEENS1_21CollectiveEpilogueBwdISC_SD_SF_Li256ELb1ELb0ELi1EEENS1_25SingleTileBwdLPTSchedulerILb1ELi128ELb1EEEEEEEEEvNT_6ParamsE)
        /*0080*/ 	.word	0x000000a8


	//----- nvinfo : EIATTR_FRAME_SIZE
	.align		4
.L_40:
        /*0084*/ 	.byte	0x04, 0x11
        /*0086*/ 	.short	(.L_42 - .L_41)
	.align		4
.L_41:
        /*0088*/ 	.word	index@(_ZN7cutlass13device_kernelIN5flash11enable_sm90INS1_16FlashAttnBwdSm90INS1_25CollectiveMainloopBwdSm90ILi2ELi2ELi2EN4cute5tupleIJNS5_1CILi1EEES8_S8_EEENS6_IJNS7_ILi64EEENS7_ILi128EEESB_EEENS_6half_tEfNS_4arch4Sm90ELb1ELb0ELb0ELb1ELb1ELb1ELb0ELb0ELi2ELi1ELi2ELi1ELb0EEENS1_21CollectiveEpilogueBwdISC_SD_SF_Li256ELb1ELb0ELi1EEENS1_25SingleTileBwdLPTSchedulerILb1ELi128ELb1EEEEEEEEEvNT_6ParamsE)
        /*008c*/ 	.word	0x00000008


	//----- nvinfo : EIATTR_REGCOUNT
	.align		4
.L_42:
        /*0090*/ 	.byte	0x04, 0x2f
        /*0092*/ 	.short	(.L_44 - .L_43)
	.align		4
.L_43:
        /*0094*/ 	.word	index@(_ZN7cutlass13device_kernelIN5flash11enable_sm90INS1_16FlashAttnBwdSm90INS1_25CollectiveMainloopBwdSm90ILi2ELi2ELi2EN4cute5tupleIJNS5_1CILi1EEES8_S8_EEENS6_IJNS7_ILi64EEENS7_ILi128EEESB_EEENS_6half_tEfNS_4arch4Sm90ELb1ELb0ELb0ELb1ELb0ELb1ELb0ELb0ELi2ELi1ELi2ELi1ELb0EEENS1_21CollectiveEpilogueBwdISC_SD_SF_Li256ELb1ELb0ELi1EEENS1_25SingleTileBwdLPTSchedulerILb1ELi128ELb0EEEEEEEEEvNT_6ParamsE)
        /*0098*/ 	.word	0x000000a8


	//----- nvinfo : EIATTR_FRAME_SIZE
	.align		4
.L_44:
        /*009c*/ 	.byte	0x04, 0x11
        /*009e*/ 	.short	(.L_46 - .L_45)
	.align		4
.L_45:
        /*00a0*/ 	.word	index@(_ZN7cutlass13device_kernelIN5flash11enable_sm90INS1_16FlashAttnBwdSm90INS1_25CollectiveMainloopBwdSm90ILi2ELi2ELi2EN4cute5tupleIJNS5_1CILi1EEES8_S8_EEENS6_IJNS7_ILi64EEENS7_ILi128EEESB_EEENS_6half_tEfNS_4arch4Sm90ELb1ELb0ELb0ELb1ELb0ELb1ELb0ELb0ELi2ELi1ELi2ELi1ELb0EEENS1_21CollectiveEpilogueBwdISC_SD_SF_Li256ELb1ELb0ELi1EEENS1_25SingleTileBwdLPTSchedulerILb1ELi128ELb0EEEEEEEEEvNT_6ParamsE)
        /*00a4*/ 	.word	0x00000008


	//----- nvinfo : EIATTR_REGCOUNT
	.align		4
.L_46:
        /*00a8*/ 	.byte	0x04, 0x2f
        /*00aa*/ 	.short	(.L_48 - .L_47)
	.align		4
.L_47:
        /*00ac*/ 	.word	index@(_ZN7cutlass13device_kernelIN5flash22FlashAttnBwdPreprocessIN4cute5tupleIJNS3_1CILi64EEENS5_ILi128EEEEEENS_6half_tEfNS_4arch4Sm90ELb1ELb0EEEEEvNT_6ParamsE)
        /*00b0*/ 	.word	0x00000040


	//----- nvinfo : EIATTR_FRAME_SIZE
	.align		4
.L_48:
        /*00b4*/ 	.byte	0x04, 0x11
        /*00b6*/ 	.short	(.L_50 - .L_49)
	.align		4
.L_49:
        /*00b8*/ 	.word	index@(_ZN7cutlass13device_kernelIN5flash22FlashAttnBwdPreprocessIN4cute5tupleIJNS3_1CILi64EEENS5_ILi128EEEEEENS_6half_tEfNS_4arch4Sm90ELb1ELb0EEEEEvNT_6ParamsE)
        /*00bc*/ 	.word	0x00000000


	//----- nvinfo : EIATTR_REGCOUNT
	.align		4
.L_50:
        /*00c0*/ 	.byte	0x04, 0x2f
        /*00c2*/ 	.short	(.L_52 - .L_51)
	.align		4
.L_51:
        /*00c4*/ 	.word	index@(_ZN7cutlass13device_kernelIN5flash11enable_sm90INS1_16FlashAttnBwdSm90INS1_25CollectiveMainloopBwdSm90ILi2ELi2ELi2EN4cute5tupleIJNS5_1CILi1EEES8_S8_EEENS6_IJNS7_ILi64EEENS7_ILi128EEESB_EEENS_6half_tEfNS_4arch4Sm90ELb1ELb0ELb0ELb0ELb1ELb1ELb0ELb0ELi2ELi1ELi2ELi1ELb0EEENS1_24CollectiveEpilogueBwdGQAISC_fSF_Li256ELb0ELb1EEENS1_25SingleTileBwdLPTSchedulerILb0ELi128ELb1EEEEEEEEEvNT_6ParamsE)
        /*00c8*/ 	.word	0x000000a8


	//----- nvinfo : EIATTR_FRAME_SIZE
	.align		4
.L_52:
        /*00cc*/ 	.byte	0x04, 0x11
        /*00ce*/ 	.short	(.L_54 - .L_53)
	.align		4
.L_53:
        /*00d0*/ 	.word	index@(_ZN7cutlass13device_kernelIN5flash11enable_sm90INS1_16FlashAttnBwdSm90INS1_25CollectiveMainloopBwdSm90ILi2ELi2ELi2EN4cute5tupleIJNS5_1CILi1EEES8_S8_EEENS6_IJNS7_ILi64EEENS7_ILi128EEESB_EEENS_6half_tEfNS_4arch4Sm90ELb1ELb0ELb0ELb0ELb1ELb1ELb0ELb0ELi2ELi1ELi2ELi1ELb0EEENS1_24CollectiveEpilogueBwdGQAISC_fSF_Li256ELb0ELb1EEENS1_25SingleTileBwdLPTSchedulerILb0ELi128ELb1EEEEEEEEEvNT_6ParamsE)
        /*00d4*/ 	.word	0x00000008


	//----- nvinfo : EIATTR_REGCOUNT
	.align		4
.L_54:
        /*00d8*/ 	.byte	0x04, 0x2f
        /*00da*/ 	.short	(.L_56 - .L_55)
	.align		4
.L_55:
        /*00dc*/ 	.word	index@(_ZN7cutlass13device_kernelIN5flash11enable_sm90INS1_16FlashAttnBwdSm90INS1_25CollectiveMainloopBwdSm90ILi2ELi2ELi2EN4cute5tupleIJNS5_1CILi1EEES8_S8_EEENS6_IJNS7_ILi64EEENS7_ILi128EEESB_EEENS_6half_tEfNS_4arch4Sm90ELb1ELb0ELb0ELb0ELb0ELb1ELb0ELb0ELi2ELi1ELi2ELi1ELb0EEENS1_24CollectiveEpilogueBwdGQAISC_fSF_Li256ELb0ELb0EEENS1_25SingleTileBwdLPTSchedulerILb0ELi128ELb0EEEEEEEEEvNT_6ParamsE)
        /*00e0*/ 	.word	0x000000a8


	//----- nvinfo : EIATTR_FRAME_SIZE
	.align		4
.L_56:
        /*00e4*/ 	.byte	0x04, 0x11
        /*00e6*/ 	.short	(.L_58 - .L_57)
	.align		4
.L_57:
        /*00e8*/ 	.word	index@(_ZN7cutlass13device_kernelIN5flash11enable_sm90INS1_16FlashAttnBwdSm90INS1_25CollectiveMainloopBwdSm90ILi2ELi2ELi2EN4cute5tupleIJNS5_1CILi1EEES8_S8_EEENS6_IJNS7_ILi64EEENS7_ILi128EEESB_EEENS_6half_tEfNS_4arch4Sm90ELb1ELb0ELb0ELb0ELb0ELb1ELb0ELb0ELi2ELi1ELi2ELi1ELb0EEENS1_24CollectiveEpilogueBwdGQAISC_fSF_Li256ELb0ELb0EEENS1_25SingleTileBwdLPTSchedulerILb0ELi128ELb0EEEEEEEEEvNT_6ParamsE)
        /*00ec*/ 	.word	0x00000008


	//----- nvinfo : EIATTR_REGCOUNT
	.align		4
.L_58:
        /*00f0*/ 	.byte	0x04, 0x2f
        /*00f2*/ 	.short	(.L_60 - .L_59)
	.align		4
.L_59:
        /*00f4*/ 	.word	index@(_ZN7cutlass13device_kernelIN5flash11enable_sm90INS1_16FlashAttnBwdSm90INS1_25CollectiveMainloopBwdSm90ILi2ELi2ELi2EN4cute5tupleIJNS5_1CILi1EEES8_S8_EEENS6_IJNS7_ILi64EEENS7_ILi128EEESB_EEENS_6half_tEfNS_4arch4Sm90ELb1ELb0ELb0ELb0ELb1ELb1ELb0ELb0ELi2ELi1ELi2ELi1ELb0EEENS1_21CollectiveEpilogueBwdISC_SD_SF_Li256ELb0ELb0ELi1EEENS1_25SingleTileBwdLPTSchedulerILb0ELi128ELb1EEEEEEEEEvNT_6ParamsE)
        /*00f8*/ 	.word	0x000000a8


	//----- nvinfo : EIATTR_FRAME_SIZE
	.align		4
.L_60:
        /*00fc*/ 	.byte	0x04, 0x11
        /*00fe*/ 	.short	(.L_62 - .L_61)
	.align		4
.L_61:
        /*0100*/ 	.word	index@(_ZN7cutlass13device_kernelIN5flash11enable_sm90INS1_16FlashAttnBwdSm90INS1_25CollectiveMainloopBwdSm90ILi2ELi2ELi2EN4cute5tupleIJNS5_1CILi1EEES8_S8_EEENS6_IJNS7_ILi64EEENS7_ILi128EEESB_EEENS_6half_tEfNS_4arch4Sm90ELb1ELb0ELb0ELb0ELb1ELb1ELb0ELb0ELi2ELi1ELi2ELi1ELb0EEENS1_21CollectiveEpilogueBwdISC_SD_SF_Li256ELb0ELb0ELi1EEENS1_25SingleTileBwdLPTSchedulerILb0ELi128ELb1EEEEEEEEEvNT_6ParamsE)
        /*0104*/ 	.word	0x00000008


	//----- nvinfo : EIATTR_REGCOUNT
	.align		4
.L_62:
        /*0108*/ 	.byte	0x04, 0x2f
        /*010a*/ 	.short	(.L_64 - .L_63)
	.align		4
.L_63:
        /*010c*/ 	.word	index@(_ZN7cutlass13device_kernelIN5flash11enable_sm90INS1_16FlashAttnBwdSm90INS1_25CollectiveMainloopBwdSm90ILi2ELi2ELi2EN4cute5tupleIJNS5_1CILi1EEES8_S8_EEENS6_IJNS7_ILi64EEENS7_ILi128EEESB_EEENS_6half_tEfNS_4arch4Sm90ELb1ELb0ELb0ELb0ELb0ELb1ELb0ELb0ELi2ELi1ELi2ELi1ELb0EEENS1_21CollectiveEpilogueBwdISC_SD_SF_Li256ELb0ELb0ELi1EEENS1_25SingleTileBwdLPTSchedulerILb0ELi128ELb0EEEEEEEEEvNT_6ParamsE)
        /*0110*/ 	.word	0x000000a8


	//----- nvinfo : EIATTR_FRAME_SIZE
	.align		4
.L_64:
        /*0114*/ 	.byte	0x04, 0x11
        /*0116*/ 	.short	(.L_66 - .L_65)
	.align		4
.L_65:
        /*0118*/ 	.word	index@(_ZN7cutlass13device_kernelIN5flash11enable_sm90INS1_16FlashAttnBwdSm90INS1_25CollectiveMainloopBwdSm90ILi2ELi2ELi2EN4cute5tupleIJNS5_1CILi1EEES8_S8_EEENS6_IJNS7_ILi64EEENS7_ILi128EEESB_EEENS_6half_tEfNS_4arch4Sm90ELb1ELb0ELb0ELb0ELb0ELb1ELb0ELb0ELi2ELi1ELi2ELi1ELb0EEENS1_21CollectiveEpilogueBwdISC_SD_SF_Li256ELb0ELb0ELi1EEENS1_25SingleTileBwdLPTSchedulerILb0ELi128ELb0EEEEEEEEEvNT_6ParamsE)
        /*011c*/ 	.word	0x00000008


	//----- nvinfo : EIATTR_REGCOUNT
	.align		4
.L_66:
        /*0120*/ 	.byte	0x04, 0x2f
        /*0122*/ 	.short	(.L_68 - .L_67)
	.align		4
.L_67:
        /*0124*/ 	.word	index@(_ZN7cutlass13device_kernelIN5flash11enable_sm90INS1_16FlashAttnBwdSm90INS1_25CollectiveMainloopBwdSm90ILi2ELi2ELi2EN4cute5tupleIJNS5_1CILi1EEES8_S8_EEENS6_IJNS7_ILi64EEENS7_ILi128EEESB_EEENS_6half_tEfNS_4arch4Sm90ELb0ELb1ELb0ELb1ELb1ELb1ELb0ELb0ELi2ELi1ELi2ELi1ELb0EEENS1_24CollectiveEpilogueBwdGQAISC_fSF_Li256ELb1ELb1EEENS1_19SingleTileSchedulerILb1ELb0ELb0ELi128EEEEEEEEEvNT_6ParamsE)
        /*0128*/ 	.word	0x000000a8


	//----- nvinfo : EIATTR_FRAME_SIZE
	.align		4
.L_68:
        /*012c*/ 	.byte	0x04, 0x11
        /*012e*/ 	.short	(.L_70 - .L_69)
	.align		4
.L_69:
        /*0130*/ 	.word	index@(_ZN7cutlass13device_kernelIN5flash11enable_sm90INS1_16FlashAttnBwdSm90INS1_25CollectiveMainloopBwdSm90ILi2ELi2ELi2EN4cute5tupleIJNS5_1CILi1EEES8_S8_EEENS6_IJNS7_ILi64EEENS7_ILi128EEESB_EEENS_6half_tEfNS_4arch4Sm90ELb0ELb1ELb0ELb1ELb1ELb1ELb0ELb0ELi2ELi1ELi2ELi1ELb0EEENS1_24CollectiveEpilogueBwdGQAISC_fSF_Li256ELb1ELb1EEENS1_19SingleTileSchedulerILb1ELb0ELb0ELi128EEEEEEEEEvNT_6ParamsE)
        /*0134*/ 	.word	0x00000008


	//----- nvinfo : EIATTR_REGCOUNT
	.align		4
.L_70:
        /*0138*/ 	.byte	0x04, 0x2f
        /*013a*/ 	.short	(.L_72 - .L_71)
	.align		4
.L_71:
        /*013c*/ 	.word	index@(_ZN7cutlass13device_kernelIN5flash11enable_sm90INS1_16FlashAttnBwdSm90INS1_25CollectiveMainloopBwdSm90ILi2ELi2ELi2EN4cute5tupleIJNS5_1CILi1EEES8_S8_EEENS6_IJNS7_ILi64EEENS7_ILi128EEESB_EEENS_6half_tEfNS_4arch4Sm90ELb0ELb1ELb0ELb1ELb0ELb1ELb0ELb0ELi2ELi1ELi2ELi1ELb0EEENS1_24CollectiveEpilogueBwdGQAISC_fSF_Li256ELb1ELb0EEENS1_19SingleTileSchedulerILb1ELb0ELb0ELi128EEEEEEEEEvNT_6ParamsE)
        /*0140*/ 	.word	0x000000a8


	//----- nvinfo : EIATTR_FRAME_SIZE
	.align		4
.L_72:
        /*0144*/ 	.byte	0x04, 0x11
        /*0146*/ 	.short	(.L_74 - .L_73)
	.align		4
.L_73:
        /*0148*/ 	.word	index@(_ZN7cutlass13device_kernelIN5flash11enable_sm90INS1_16FlashAttnBwdSm90INS1_25CollectiveMainloopBwdSm90ILi2ELi2ELi2EN4cute5tupleIJNS5_1CILi1EEES8_S8_EEENS6_IJNS7_ILi64EEENS7_ILi128EEESB_EEENS_6half_tEfNS_4arch4Sm90ELb0ELb1ELb0ELb1ELb0ELb1ELb0ELb0ELi2ELi1ELi2ELi1ELb0EEENS1_24CollectiveEpilogueBwdGQAISC_fSF_Li256ELb1ELb0EEENS1_19SingleTileSchedulerILb1ELb0ELb0ELi128EEEEEEEEEvNT_6ParamsE)
        /*014c*/ 	.word	0x00000008


	//----- nvinfo : EIATTR_REGCOUNT
	.align		4
.L_74:
        /*0150*/ 	.byte	0x04, 0x2f
        /*0152*/ 	.short	(.L_76 - .L_75)
	.align		4
.L_75:
        /*0154*/ 	.word	index@(_ZN7cutlass13device_kernelIN5flash11enable_sm90INS1_16FlashAttnBwdSm90INS1_25CollectiveMainloopBwdSm90ILi2ELi2ELi2EN4cute5tupleIJNS5_1CILi1EEES8_S8_EEENS6_IJNS7_ILi64EEENS7_ILi128EEESB_EEENS_6half_tEfNS_4arch4Sm90ELb0ELb1ELb0ELb1ELb1ELb1ELb0ELb0ELi2ELi1ELi2ELi1ELb0EEENS1_21CollectiveEpilogueBwdISC_SD_SF_Li256ELb1ELb0ELi1EEENS1_19SingleTileSchedulerILb1ELb0ELb0ELi128EEEEEEEEEvNT_6ParamsE)
        /*0158*/ 	.word	0x000000a8


	//----- nvinfo : EIATTR_FRAME_SIZE
	.align		4
.L_76:
        /*015c*/ 	.byte	0x04, 0x11
        /*015e*/ 	.short	(.L_78 - .L_77)
	.align		4
.L_77:
        /*0160*/ 	.word	index@(_ZN7cutlass13device_kernelIN5flash11enable_sm90INS1_16FlashAttnBwdSm90INS1_25CollectiveMainloopBwdSm90ILi2ELi2ELi2EN4cute5tupleIJNS5_1CILi1EEES8_S8_EEENS6_IJNS7_ILi64EEENS7_ILi128EEESB_EEENS_6half_tEfNS_4arch4Sm90ELb0ELb1ELb0ELb1ELb1ELb1ELb0ELb0ELi2ELi1ELi2ELi1ELb0EEENS1_21CollectiveEpilogueBwdISC_SD_SF_Li256ELb1ELb0ELi1EEENS1_19SingleTileSchedulerILb1ELb0ELb0ELi128EEEEEEEEEvNT_6ParamsE)
        /*0164*/ 	.word	0x00000008


	//----- nvinfo : EIATTR_REGCOUNT
	.align		4
.L_78:
        /*0168*/ 	.byte	0x04, 0x2f
        /*016a*/ 	.short	(.L_80 - .L_79)
	.align		4
.L_79:
        /*016c*/ 	.word	index@(_ZN7cutlass13device_kernelIN5flash11enable_sm90INS1_16FlashAttnBwdSm90INS1_25CollectiveMainloopBwdSm90ILi2ELi2ELi2EN4cute5tupleIJNS5_1CILi1EEES8_S8_EEENS6_IJNS7_ILi64EEENS7_ILi128EEESB_EEENS_6half_tEfNS_4arch4Sm90ELb0ELb1ELb0ELb1ELb0ELb1ELb0ELb0ELi2ELi1ELi2ELi1ELb0EEENS1_21CollectiveEpilogueBwdISC_SD_SF_Li256ELb1ELb0ELi1EEENS1_19SingleTileSchedulerILb1ELb0ELb0ELi128EEEEEEEEEvNT_6ParamsE)
        /*0170*/ 	.word	0x000000a8


	//----- nvinfo : EIATTR_FRAME_SIZE
	.align		4
.L_80:
        /*0174*/ 	.byte	0x04, 0x11
        /*0176*/ 	.short	(.L_82 - .L_81)
	.align		4
.L_81:
        /*0178*/ 	.word	index@(_ZN7cutlass13device_kernelIN5flash11enable_sm90INS1_16FlashAttnBwdSm90INS1_25CollectiveMainloopBwdSm90ILi2ELi2ELi2EN4cute5tupleIJNS5_1CILi1EEES8_S8_EEENS6_IJNS7_ILi64EEENS7_ILi128EEESB_EEENS_6half_tEfNS_4arch4Sm90ELb0ELb1ELb0ELb1ELb0ELb1ELb0ELb0ELi2ELi1ELi2ELi1ELb0EEENS1_21CollectiveEpilogueBwdISC_SD_SF_Li256ELb1ELb0ELi1EEENS1_19SingleTileSchedulerILb1ELb0ELb0ELi128EEEEEEEEEvNT_6ParamsE)
        /*017c*/ 	.word	0x00000008


	//----- nvinfo : EIATTR_REGCOUNT
	.align		4
.L_82:
        /*0180*/ 	.byte	0x04, 0x2f
        /*0182*/ 	.short	(.L_84 - .L_83)
	.align		4
.L_83:
        /*0184*/ 	.word	index@(_ZN7cutlass13device_kernelIN5flash11enable_sm90INS1_16FlashAttnBwdSm90INS1_25CollectiveMainloopBwdSm90ILi2ELi2ELi2EN4cute5tupleIJNS5_1CILi1EEES8_S8_EEENS6_IJNS7_ILi64EEENS7_ILi128EEESB_EEENS_6half_tEfNS_4arch4Sm90ELb0ELb1ELb0ELb0ELb1ELb1ELb0ELb0ELi2ELi1ELi2ELi1ELb0EEENS1_24CollectiveEpilogueBwdGQAISC_fSF_Li256ELb0ELb1EEENS1_19SingleTileSchedulerILb0ELb0ELb0ELi128EEEEEEEEEvNT_6ParamsE)
        /*0188*/ 	.word	0x000000a8


	//----- nvinfo : EIATTR_FRAME_SIZE
	.align		4
.L_84:
        /*018c*/ 	.byte	0x04, 0x11
        /*018e*/ 	.short	(.L_86 - .L_85)
	.align		4
.L_85:
        /*0190*/ 	.word	index@(_ZN7cutlass13device_kernelIN5flash11enable_sm90INS1_16FlashAttnBwdSm90INS1_25CollectiveMainloopBwdSm90ILi2ELi2ELi2EN4cute5tupleIJNS5_1CILi1EEES8_S8_EEENS6_IJNS7_ILi64EEENS7_ILi128EEESB_EEENS_6half_tEfNS_4arch4Sm90ELb0ELb1ELb0ELb0ELb1ELb1ELb0ELb0ELi2ELi1ELi2ELi1ELb0EEENS1_24CollectiveEpilogueBwdGQAISC_fSF_Li256ELb0ELb1EEENS1_19SingleTileSchedulerILb0ELb0ELb0ELi128EEEEEEEEEvNT_6ParamsE)
        /*0194*/ 	.word	0x00000008


	//----- nvinfo : EIATTR_REGCOUNT
	.align		4
.L_86:
        /*0198*/ 	.byte	0x04, 0x2f
        /*019a*/ 	.short	(.L_88 - .L_87)
	.align		4
.L_87:
        /*019c*/ 	.word	index@(_ZN7cutlass13device_kernelIN5flash11enable_sm90INS1_16FlashAttnBwdSm90INS1_25CollectiveMainloopBwdSm90ILi2ELi2ELi2EN4cute5tupleIJNS5_1CILi1EEES8_S8_EEENS6_IJNS7_ILi64EEENS7_ILi128EEESB_EEENS_6half_tEfNS_4arch4Sm90ELb0ELb1ELb0ELb0ELb0ELb1ELb0ELb0ELi2ELi1ELi2ELi1ELb0EEENS1_24CollectiveEpilogueBwdGQAISC_fSF_Li256ELb0ELb0EEENS1_19SingleTileSchedulerILb0ELb0ELb0ELi128EEEEEEEEEvNT_6ParamsE)
        /*01a0*/ 	.word	0x000000a8


	//----- nvinfo : EIATTR_FRAME_SIZE
	.align		4
.L_88:
        /*01a4*/ 	.byte	0x04, 0x11
        /*01a6*/ 	.short	(.L_90 - .L_89)
	.align		4
.L_89:
        /*01a8*/ 	.word	index@(_ZN7cutlass13device_kernelIN5flash11enable_sm90INS1_16FlashAttnBwdSm90INS1_25CollectiveMainloopBwdSm90ILi2ELi2ELi2EN4cute5tupleIJNS5_1CILi1EEES8_S8_EEENS6_IJNS7_ILi64EEENS7_ILi128EEESB_EEENS_6half_tEfNS_4arch4Sm90ELb0ELb1ELb0ELb0ELb0ELb1ELb0ELb0ELi2ELi1ELi2ELi1ELb0EEENS1_24CollectiveEpilogueBwdGQAISC_fSF_Li256ELb0ELb0EEENS1_19SingleTileSchedulerILb0ELb0ELb0ELi128EEEEEEEEEvNT_6ParamsE)
        /*01ac*/ 	.word	0x00000008


	//----- nvinfo : EIATTR_REGCOUNT
	.align		4
.L_90:
        /*01b0*/ 	.byte	0x04, 0x2f
        /*01b2*/ 	.short	(.L_92 - .L_91)
	.align		4
.L_91:
        /*01b4*/ 	.word	index@(_ZN7cutlass13device_kernelIN5flash11enable_sm90INS1_16FlashAttnBwdSm90INS1_25CollectiveMainloopBwdSm90ILi2ELi2ELi2EN4cute5tupleIJNS5_1CILi1EEES8_S8_EEENS6_IJNS7_ILi64EEENS7_ILi128EEESB_EEENS_6half_tEfNS_4arch4Sm90ELb0ELb1ELb0ELb0ELb1ELb1ELb0ELb0ELi2ELi1ELi2ELi1ELb0EEENS1_21CollectiveEpilogueBwdISC_SD_SF_Li256ELb0ELb0ELi1EEENS1_19SingleTileSchedulerILb0ELb0ELb0ELi128EEEEEEEEEvNT_6ParamsE)
        /*01b8*/ 	.word	0x000000a8


	//----- nvinfo : EIATTR_FRAME_SIZE
	.align		4
.L_92:
        /*01bc*/ 	.byte	0x04, 0x11
        /*01be*/ 	.short	(.L_94 - .L_93)
	.align		4
.L_93:
        /*01c0*/ 	.word	index@(_ZN7cutlass13device_kernelIN5flash11enable_sm90INS1_16FlashAttnBwdSm90INS1_25CollectiveMainloopBwdSm90ILi2ELi2ELi2EN4cute5tupleIJNS5_1CILi1EEES8_S8_EEENS6_IJNS7_ILi64EEENS7_ILi128EEESB_EEENS_6half_tEfNS_4arch4Sm90ELb0ELb1ELb0ELb0ELb1ELb1ELb0ELb0ELi2ELi1ELi2ELi1ELb0EEENS1_21CollectiveEpilogueBwdISC_SD_SF_Li256ELb0ELb0ELi1EEENS1_19SingleTileSchedulerILb0ELb0ELb0ELi128EEEEEEEEEvNT_6ParamsE)
        /*01c4*/ 	.word	0x00000008


	//----- nvinfo : EIATTR_REGCOUNT
	.align		4
.L_94:
        /*01c8*/ 	.byte	0x04, 0x2f
        /*01ca*/ 	.short	(.L_96 - .L_95)
	.align		4
.L_95:
        /*01cc*/ 	.word	index@(_ZN7cutlass13device_kernelIN5flash11enable_sm90INS1_16FlashAttnBwdSm90INS1_25CollectiveMainloopBwdSm90ILi2ELi2ELi2EN4cute5tupleIJNS5_1CILi1EEES8_S8_EEENS6_IJNS7_ILi64EEENS7_ILi128EEESB_EEENS_6half_tEfNS_4arch4Sm90ELb0ELb1ELb0ELb0ELb0ELb1ELb0ELb0ELi2ELi1ELi2ELi1ELb0EEENS1_21CollectiveEpilogueBwdISC_SD_SF_Li256ELb0ELb0ELi1EEENS1_19SingleTileSchedulerILb0ELb0ELb0ELi128EEEEEEEEEvNT_6ParamsE)
        /*01d0*/ 	.word	0x000000a8


	//----- nvinfo : EIATTR_FRAME_SIZE
	.align		4
.L_96:
        /*01d4*/ 	.byte	0x04, 0x11
        /*01d6*/ 	.short	(.L_98 - .L_97)
	.align		4
.L_97:
        /*01d8*/ 	.word	index@(_ZN7cutlass13device_kernelIN5flash11enable_sm90INS1_16FlashAttnBwdSm90INS1_25CollectiveMainloopBwdSm90ILi2ELi2ELi2EN4cute5tupleIJNS5_1CILi1EEES8_S8_EEENS6_IJNS7_ILi64EEENS7_ILi128EEESB_EEENS_6half_tEfNS_4arch4Sm90ELb0ELb1ELb0ELb0ELb0ELb1ELb0ELb0ELi2ELi1ELi2ELi1ELb0EEENS1_21CollectiveEpilogueBwdISC_SD_SF_Li256ELb0ELb0ELi1EEENS1_19SingleTileSchedulerILb0ELb0ELb0ELi128EEEEEEEEEvNT_6ParamsE)
        /*01dc*/ 	.word	0x00000008


	//----- nvinfo : EIATTR_REGCOUNT
	.align		4
.L_98:
        /*01e0*/ 	.byte	0x04, 0x2f
        /*01e2*/ 	.short	(.L_100 - .L_99)
	.align		4
.L_99:
        /*01e4*/ 	.word	index@(_ZN7cutlass13device_kernelIN5flash22FlashAttnBwdPreprocessIN4cute5tupleIJNS3_1CILi80EEENS5_ILi128EEEEEENS_6half_tEfNS_4arch4Sm90ELb1ELb1EEEEEvNT_6ParamsE)
        /*01e8*/ 	.word	0x00000048


	//----- nvinfo : EIATTR_FRAME_SIZE
	.align		4
.L_100:
        /*01ec*/ 	.byte	0x04, 0x11
        /*01ee*/ 	.short	(.L_102 - .L_101)
	.align		4
.L_101:
        /*01f0*/ 	.word	index@(_ZN7cutlass13device_kernelIN5flash22FlashAttnBwdPreprocessIN4cute5tupleIJNS3_1CILi80EEENS5_ILi128EEEEEENS_6half_tEfNS_4arch4Sm90ELb1ELb1EEEEEvNT_6ParamsE)
        /*01f4*/ 	.word	0x00000000


	//----- nvinfo : EIATTR_REGCOUNT
	.align		4
.L_102:
        /*01f8*/ 	.byte	0x04, 0x2f
        /*01fa*/ 	.short	(.L_104 - .L_103)
	.align		4
.L_103:
        /*01fc*/ 	.word	index@(_ZN7cutlass13device_kernelIN5flash11enable_sm90INS1_16FlashAttnBwdSm90INS1_25CollectiveMainloopBwdSm90ILi2ELi2ELi2EN4cute5tupleIJNS5_1CILi1EEES8_S8_EEENS6_IJNS7_ILi80EEENS7_ILi128EEESB_EEENS_6half_tEfNS_4arch4Sm90ELb0ELb0ELb0ELb1ELb1ELb1ELb0ELb1ELi2ELi1ELi2ELi1ELb0EEENS1_24CollectiveEpilogueBwdGQAISC_fSF_Li256ELb1ELb1EEENS1_19SingleTileSchedulerILb1ELb0ELb0ELi128EEEEEEEEEvNT_6ParamsE)
        /*0200*/ 	.word	0x000000a8


	//----- nvinfo : EIATTR_FRAME_SIZE
	.align		4
.L_104:
        /*0204*/ 	.byte	0x04, 0x11
        /*0206*/ 	.short	(.L_106 - .L_105)
	.align		4
.L_105:
        /*0208*/ 	.word	index@(_ZN7cutlass13device_kernelIN5flash11enable_sm90INS1_16FlashAttnBwdSm90INS1_25CollectiveMainloopBwdSm90ILi2ELi2ELi2EN4cute5tupleIJNS5_1CILi1EEES8_S8_EEENS6_IJNS7_ILi80EEENS7_ILi128EEESB_EEENS_6half_tEfNS_4arch4Sm90ELb0ELb0ELb0ELb1ELb1ELb1ELb0ELb1ELi2ELi1ELi2ELi1ELb0EEENS1_24CollectiveEpilogueBwdGQAISC_fSF_Li256ELb1ELb1EEENS1_19SingleTileSchedulerILb1ELb0ELb0ELi128EEEEEEEEEvNT_6ParamsE)
        /*020c*/ 	.word	0x00000028


	//----- nvinfo : EIATTR_REGCOUNT
	.align		4
.L_106:
        /*0210*/ 	.byte	0x04, 0x2f
        /*0212*/ 	.short	(.L_108 - .L_107)
	.align		4
.L_107:
        /*0214*/ 	.word	index@(_ZN7cutlass13device_kernelIN5flash32FlashAttnBwdPostprocessConvertdQIN4cute5tupleIJNS3_1CILi80EEENS5_ILi128EEEEEENS_6half_tEfNS_4arch4Sm90ELi256ENS3_8TiledMMAINS3_8MMA_AtomIJNS3_4SM904GMMA25MMA_64x16x16_F32F16F16_SSILNSF_5MajorE1ELSH_0ELNSF_7ScaleInE1ELSI_1EEEEEENS3_6LayoutINS4_IJNS5_ILi2EEENS5_ILi1EEESN_EEENS4_IJSN_NS5_ILi0EEESP_EEEEENS4_IJNS3_10UnderscoreESS_SS_EEEEELb1EEEEEvNT_6ParamsE)
        /*0218*/ 	.word	0x00000040


	//----- nvinfo : EIATTR_FRAME_SIZE
	.align		4
.L_108:
        /*021c*/ 	.byte	0x04, 0x11
        /*021e*/ 	.short	(.L_110 - .L_109)
	.align		4
.L_109:
        /*0220*/ 	.word	index@(_ZN7cutlass13device_kernelIN5flash32FlashAttnBwdPostprocessConvertdQIN4cute5tupleIJNS3_1CILi80EEENS5_ILi128EEEEEENS_6half_tEfNS_4arch4Sm90ELi256ENS3_8TiledMMAINS3_8MMA_AtomIJNS3_4SM904GMMA25MMA_64x16x16_F32F16F16_SSILNSF_5MajorE1ELSH_0ELNSF_7ScaleInE1ELSI_1EEEEEENS3_6LayoutINS4_IJNS5_ILi2EEENS5_ILi1EEESN_EEENS4_IJSN_NS5_ILi0EEESP_EEEEENS4_IJNS3_10UnderscoreESS_SS_EEEEELb1EEEEEvNT_6ParamsE)
        /*0224*/ 	.word	0x00000000


	//----- nvinfo : EIATTR_REGCOUNT
	.align		4
.L_110:
        /*0228*/ 	.byte	0x04, 0x2f
        /*022a*/ 	.short	(.L_112 - .L_111)
	.align		4
.L_111:
        /*022c*/ 	.word	index@(_ZN7cutlass13device_kernelIN5flash11enable_sm90INS1_16FlashAttnBwdSm90INS1_25CollectiveMainloopBwdSm90ILi2ELi2ELi2EN4cute5tupleIJNS5_1CILi1EEES8_S8_EEENS6_IJNS7_ILi80EEENS7_ILi128EEESB_EEENS_6half_tEfNS_4arch4Sm90ELb0ELb0ELb0ELb1ELb0ELb1ELb0ELb1ELi2ELi1ELi2ELi1ELb0EEENS1_24CollectiveEpilogueBwdGQAISC_fSF_Li256ELb1ELb0EEENS1_19SingleTileSchedulerILb1ELb0ELb0ELi128EEEEEEEEEvNT_6ParamsE)
        /*0230*/ 	.word	0x000000a8


	//----- nvinfo : EIATTR_FRAME_SIZE
	.align		4
.L_112:
        /*0234*/ 	.byte	0x04, 0x11
        /*0236*/ 	.short	(.L_114 - .L_113)
	.align		4
.L_113:
        /*0238*/ 	.word	index@(_ZN7cutlass13device_kernelIN5flash11enable_sm90INS1_16FlashAttnBwdSm90INS1_25CollectiveMainloopBwdSm90ILi2ELi2ELi2EN4cute5tupleIJNS5_1CILi1EEES8_S8_EEENS6_IJNS7_ILi80EEENS7_ILi128EEESB_EEENS_6half_tEfNS_4arch4Sm90ELb0ELb0ELb0ELb1ELb0ELb1ELb0ELb1ELi2ELi1ELi2ELi1ELb0EEENS1_24CollectiveEpilogueBwdGQAISC_fSF_Li256ELb1ELb0EEENS1_19SingleTileSchedulerILb1ELb0ELb0ELi128EEEEEEEEEvNT_6ParamsE)
        /*023c*/ 	.word	0x00000028


	//----- nvinfo : EIATTR_REGCOUNT
	.align		4
.L_114:
        /*0240*/ 	.byte	0x04, 0x2f
        /*0242*/ 	.short	(.L_116 - .L_115)
	.align		4
.L_115:
        /*0244*/ 	.word	index@(_ZN7cutlass13device_kernelIN5flash11enable_sm90INS1_16FlashAttnBwdSm90INS1_25CollectiveMainloopBwdSm90ILi2ELi2ELi2EN4cute5tupleIJNS5_1CILi1EEES8_S8_EEENS6_IJNS7_ILi80EEENS7_ILi128EEESB_EEENS_6half_tEfNS_4arch4Sm90ELb0ELb0ELb0ELb1ELb1ELb1ELb0ELb1ELi2ELi1ELi2ELi1ELb0EEENS1_21CollectiveEpilogueBwdISC_SD_SF_Li256ELb1ELb0ELi1EEENS1_19SingleTileSchedulerILb1ELb0ELb0ELi128EEEEEEEEEvNT_6ParamsE)
        /*0248*/ 	.word	0x000000a8


	//----- nvinfo : EIATTR_FRAME_SIZE
	.align		4
.L_116:
        /*024c*/ 	.byte	0x04, 0x11
        /*024e*/ 	.short	(.L_118 - .L_117)
	.align		4
.L_117:
        /*0250*/ 	.word	index@(_ZN7cutlass13device_kernelIN5flash11enable_sm90INS1_16FlashAttnBwdSm90INS1_25CollectiveMainloopBwdSm90ILi2ELi2ELi2EN4cute5tupleIJNS5_1CILi1EEES8_S8_EEENS6_IJNS7_ILi80EEENS7_ILi128EEESB_EEENS_6half_tEfNS_4arch4Sm90ELb0ELb0ELb0ELb1ELb1ELb1ELb0ELb1ELi2ELi1ELi2ELi1ELb0EEENS1_21CollectiveEpilogueBwdISC_SD_SF_Li256ELb1ELb0ELi1EEENS1_19SingleTileSchedulerILb1ELb0ELb0ELi128EEEEEEEEEvNT_6ParamsE)
        /*0254*/ 	.word	0x00000028


	//----- nvinfo : EIATTR_REGCOUNT
	.align		4
.L_118:
        /*0258*/ 	.byte	0x04, 0x2f
        /*025a*/ 	.short	(.L_120 - .L_119)
	.align		4
.L_119:
        /*025c*/ 	.word	index@(_ZN7cutlass13device_kernelIN5flash11enable_sm90INS1_16FlashAttnBwdSm90INS1_25CollectiveMainloopBwdSm90ILi2ELi2ELi2EN4cute5tupleIJNS5_1CILi1EEES8_S8_EEENS6_IJNS7_ILi80EEENS7_ILi128EEESB_EEENS_6half_tEfNS_4arch4Sm90ELb0ELb0ELb0ELb1ELb0ELb1ELb0ELb1ELi2ELi1ELi2ELi1ELb0EEENS1_21CollectiveEpilogueBwdISC_SD_SF_Li256ELb1ELb0ELi1EEENS1_19SingleTileSchedulerILb1ELb0ELb0ELi128EEEEEEEEEvNT_6ParamsE)
        /*0260*/ 	.word	0x000000a8


	//----- nvinfo : EIATTR_FRAME_SIZE
	.align		4
.L_120:
        /*0264*/ 	.byte	0x04, 0x11
        /*0266*/ 	.short	(.L_122 - .L_121)
	.align		4
.L_121:
        /*0268*/ 	.word	index@(_ZN7cutlass13device_kernelIN5flash11enable_sm90INS1_16FlashAttnBwdSm90INS1_25CollectiveMainloopBwdSm90ILi2ELi2ELi2EN4cute5tupleIJNS5_1CILi1EEES8_S8_EEENS6_IJNS7_ILi80EEENS7_ILi128EEESB_EEENS_6half_tEfNS_4arch4Sm90ELb0ELb0ELb0ELb1ELb0ELb1ELb0ELb1ELi2ELi1ELi2ELi1ELb0EEENS1_21CollectiveEpilogueBwdISC_SD_SF_Li256ELb1ELb0ELi1EEENS1_19SingleTileSchedulerILb1ELb0ELb0ELi128EEEEEEEEEvNT_6ParamsE)
        /*026c*/ 	.word	0x00000028


	//----- nvinfo : EIATTR_REGCOUNT
	.align		4
.L_122:
        /*0270*/ 	.byte	0x04, 0x2f
        /*0272*/ 	.short	(.L_124 - .L_123)
	.align		4
.L_123:
        /*0274*/ 	.word	index@(_ZN7cutlass13device_kernelIN5flash22FlashAttnBwdPreprocessIN4cute5tupleIJNS3_1CILi80EEENS5_ILi128EEEEEENS_6half_tEfNS_4arch4Sm90ELb1ELb0EEEEEvNT_6ParamsE)
        /*0278*/ 	.word	0x00000046


	//----- nvinfo : EIATTR_FRAME_SIZE
	.align		4
.L_124:
        /*027c*/ 	.byte	0x04, 0x11
        /*027e*/ 	.short	(.L_126 - .L_125)
	.align		4
.L_125:
        /*0280*/ 	.word	index@(_ZN7cutlass13device_kernelIN5flash22FlashAttnBwdPreprocessIN4cute5tupleIJNS3_1CILi80EEENS5_ILi128EEEEEENS_6half_tEfNS_4arch4Sm90ELb1ELb0EEEEEvNT_6ParamsE)
        /*0284*/ 	.word	0x00000000


	//----- nvinfo : EIATTR_REGCOUNT
	.align		4
.L_126:
        /*0288*/ 	.byte	0x04, 0x2f
        /*028a*/ 	.short	(.L_128 - .L_127)
	.align		4
.L_127:
        /*028c*/ 	.word	index@(_ZN7cutlass13device_kernelIN5flash11enable_sm90INS1_16FlashAttnBwdSm90INS1_25CollectiveMainloopBwdSm90ILi2ELi2ELi2EN4cute5tupleIJNS5_1CILi1EEES8_S8_EEENS6_IJNS7_ILi80EEENS7_ILi128EEESB_EEENS_6half_tEfNS_4arch4Sm90ELb0ELb0ELb0ELb0ELb1ELb1ELb0ELb1ELi2ELi1ELi2ELi1ELb0EEENS1_24CollectiveEpilogueBwdGQAISC_fSF_Li256ELb0ELb1EEENS1_19SingleTileSchedulerILb0ELb0ELb0ELi128EEEEEEEEEvNT_6ParamsE)
        /*0290*/ 	.word	0x000000a8


	//----- nvinfo : EIATTR_FRAME_SIZE
	.align		4
.L_128:
        /*0294*/ 	.byte	0x04, 0x11
        /*0296*/ 	.short	(.L_130 - .L_129)
	.align		4
.L_129:
        /*0298*/ 	.word	index@(_ZN7cutlass13device_kernelIN5flash11enable_sm90INS1_16FlashAttnBwdSm90INS1_25CollectiveMainloopBwdSm90ILi2ELi2ELi2EN4cute5tupleIJNS5_1CILi1EEES8_S8_EEENS6_IJNS7_ILi80EEENS7_ILi128EEESB_EEENS_6half_tEfNS_4arch4Sm90ELb0ELb0ELb0ELb0ELb1ELb1ELb0ELb1ELi2ELi1ELi2ELi1ELb0EEENS1_24CollectiveEpilogueBwdGQAISC_fSF_Li256ELb0ELb1EEENS1_19SingleTileSchedulerILb0ELb0ELb0ELi128EEEEEEEEEvNT_6ParamsE)
        /*029c*/ 	.word	0x00000020


	//----- nvinfo : EIATTR_REGCOUNT
	.align		4
.L_130:
        /*02a0*/ 	.byte	0x04, 0x2f
        /*02a2*/ 	.short	(.L_132 - .L_131)
	.align		4
.L_131:
        /*02a4*/ 	.word	index@(_ZN7cutlass13device_kernelIN5flash11enable_sm90INS1_16FlashAttnBwdSm90INS1_25CollectiveMainloopBwdSm90ILi2ELi2ELi2EN4cute5tupleIJNS5_1CILi1EEES8_S8_EEENS6_IJNS7_ILi80EEENS7_ILi128EEESB_EEENS_6half_tEfNS_4arch4Sm90ELb0ELb0ELb0ELb0ELb0ELb1ELb0ELb1ELi2ELi1ELi2ELi1ELb0EEENS1_24CollectiveEpilogueBwdGQAISC_fSF_Li256ELb0ELb0EEENS1_19SingleTileSchedulerILb0ELb0ELb0ELi128EEEEEEEEEvNT_6ParamsE)
        /*02a8*/ 	.word	0x000000a8


	//----- nvinfo : EIATTR_FRAME_SIZE
	.align		4
.L_132:
        /*02ac*/ 	.byte	0x04, 0x11
        /*02ae*/ 	.short	(.L_134 - .L_133)
	.align		4
.L_133:
        /*02b0*/ 	.word	index@(_ZN7cutlass13device_kernelIN5flash11enable_sm90INS1_16FlashAttnBwdSm90INS1_25CollectiveMainloopBwdSm90ILi2ELi2ELi2EN4cute5tupleIJNS5_1CILi1EEES8_S8_EEENS6_IJNS7_ILi80EEENS7_ILi128EEESB_EEENS_6half_tEfNS_4arch4Sm90ELb0ELb0ELb0ELb0ELb0ELb1ELb0ELb1ELi2ELi1ELi2ELi1ELb0EEENS1_24CollectiveEpilogueBwdGQAISC_fSF_Li256ELb0ELb0EEENS1_19SingleTileSchedulerILb0ELb0ELb0ELi128EEEEEEEEEvNT_6ParamsE)
        /*02b4*/ 	.word	0x00000020


	//----- nvinfo : EIATTR_REGCOUNT
	.align		4
.L_134:
        /*02b8*/ 	.byte	0x04, 0x2f
        /*02ba*/ 	.short	(.L_136 - .L_135)
	.align		4
.L_135:
        /*02bc*/ 	.word	index@(_ZN7cutlass13device_kernelIN5flash11enable_sm90INS1_16FlashAttnBwdSm90INS1_25CollectiveMainloopBwdSm90ILi2ELi2ELi2EN4cute5tupleIJNS5_1CILi1EEES8_S8_EEENS6_IJNS7_ILi80EEENS7_ILi128EEESB_EEENS_6half_tEfNS_4arch4Sm90ELb0ELb0ELb0ELb0ELb1ELb1ELb0ELb1ELi2ELi1ELi2ELi1ELb0EEENS1_21CollectiveEpilogueBwdISC_SD_SF_Li256ELb0ELb0ELi1EEENS1_19SingleTileSchedulerILb0ELb0ELb0ELi128EEEEEEEEEvNT_6ParamsE)
        /*02c0*/ 	.word	0x000000a8


	//----- nvinfo : EIATTR_FRAME_SIZE
	.align		4
.L_136:
        /*02c4*/ 	.byte	0x04, 0x11
        /*02c6*/ 	.short	(.L_138 - .L_137)
	.align		4
.L_137:
        /*02c8*/ 	.word	index@(_ZN7cutlass13device_kernelIN5flash11enable_sm90INS1_16FlashAttnBwdSm90INS1_25CollectiveMainloopBwdSm90ILi2ELi2ELi2EN4cute5tupleIJNS5_1CILi1EEES8_S8_EEENS6_IJNS7_ILi80EEENS7_ILi128EEESB_EEENS_6half_tEfNS_4arch4Sm90ELb0ELb0ELb0ELb0ELb1ELb1ELb0ELb1ELi2ELi1ELi2ELi1ELb0EEENS1_21CollectiveEpilogueBwdISC_SD_SF_Li256ELb0ELb0ELi1EEENS1_19SingleTileSchedulerILb0ELb0ELb0ELi128EEEEEEEEEvNT_6ParamsE)
        /*02cc*/ 	.word	0x00000020


	//----- nvinfo : EIATTR_REGCOUNT
	.align		4
.L_138:
        /*02d0*/ 	.byte	0x04, 0x2f
        /*02d2*/ 	.short	(.L_140 - .L_139)
	.align		4
.L_139:
        /*02d4*/ 	.word	index@(_ZN7cutlass13device_kernelIN5flash11enable_sm90INS1_16FlashAttnBwdSm90INS1_25CollectiveMainloopBwdSm90ILi2ELi2ELi2EN4cute5tupleIJNS5_1CILi1EEES8_S8_EEENS6_IJNS7_ILi80EEENS7_ILi128EEESB_EEENS_6half_tEfNS_4arch4Sm90ELb0ELb0ELb0ELb0ELb0ELb1ELb0ELb1ELi2ELi1ELi2ELi1ELb0EEENS1_21CollectiveEpilogueBwdISC_SD_SF_Li256ELb0ELb0ELi1EEENS1_19SingleTileSchedulerILb0ELb0ELb0ELi128EEEEEEEEEvNT_6ParamsE)
        /*02d8*/ 	.word	0x000000a8


	//----- nvinfo : EIATTR_FRAME_SIZE
	.align		4
.L_140:
        /*02dc*/ 	.byte	0x04, 0x11
        /*02de*/ 	.short	(.L_142 - .L_141)
	.align		4
.L_141:
        /*02e0*/ 	.word	index@(_ZN7cutlass13device_kernelIN5flash11enable_sm90INS1_16FlashAttnBwdSm90INS1_25CollectiveMainloopBwdSm90ILi2ELi2ELi2EN4cute5tupleIJNS5_1CILi1EEES8_S8_EEENS6_IJNS7_ILi80EEENS7_ILi128EEESB_EEENS_6half_tEfNS_4arch4Sm90ELb0ELb0ELb0ELb0ELb0ELb1ELb0ELb1ELi2ELi1ELi2ELi1ELb0EEENS1_21CollectiveEpilogueBwdISC_SD_SF_Li256ELb0ELb0ELi1EEENS1_19SingleTileSchedulerILb0ELb0ELb0ELi128EEEEEEEEEvNT_6ParamsE)
        /*02e4*/ 	.word	0x00000020


	//----- nvinfo : EIATTR_MIN_STACK_SIZE
	.align		4
.L_142:
        /*02e8*/ 	.byte	0x04, 0x12
        /*02ea*/ 	.short	(.L_144 - .L_143)
	.align		4
.L_143:
        /*02ec*/ 	.word	index@(_ZN7cutlass13device_kernelIN5flash11enable_sm90INS1_16FlashAttnBwdSm90INS1_25CollectiveMainloopBwdSm90ILi2ELi2ELi2EN4cute5tupleIJNS5_1CILi1EEES8_S8_EEENS6_IJNS7_ILi80EEENS7_ILi128EEESB_EEENS_6half_tEfNS_4arch4Sm90ELb0ELb0ELb0ELb0ELb0ELb1ELb0ELb1ELi2ELi1ELi2ELi1ELb0EEENS1_21CollectiveEpilogueBwdISC_SD_SF_Li256ELb0ELb0ELi1EEENS1_19SingleTileSchedulerILb0ELb0ELb0ELi128EEEEEEEEEvNT_6ParamsE)
        /*02f0*/ 	.word	0x00000020


	//----- nvinfo : EIATTR_MIN_STACK_SIZE
	.align		4
.L_144:
        /*02f4*/ 	.byte	0x04, 0x12
        /*02f6*/ 	.short	(.L_146 - .L_145)
	.align		4
.L_145:
        /*02f8*/ 	.word	index@(_ZN7cutlass13device_kernelIN5flash11enable_sm90INS1_16FlashAttnBwdSm90INS1_25CollectiveMainloopBwdSm90ILi2ELi2ELi2EN4cute5tupleIJNS5_1CILi1EEES8_S8_EEENS6_IJNS7_ILi80EEENS7_ILi128EEESB_EEENS_6half_tEfNS_4arch4Sm90ELb0ELb0ELb0ELb0ELb1ELb1ELb0ELb1ELi2ELi1ELi2ELi1ELb0EEENS1_21CollectiveEpilogueBwdISC_SD_SF_Li256ELb0ELb0ELi1EEENS1_19SingleTileSchedulerILb0ELb0ELb0ELi128EEEEEEEEEvNT_6ParamsE)
        /*02fc*/ 	.word	0x00000020


	//----- nvinfo : EIATTR_MIN_STACK_SIZE
	.align		4
.L_146:
        /*0300*/ 	.byte	0x04, 0x12
        /*0302*/ 	.short	(.L_148 - .L_147)
	.align		4
.L_147:
        /*0304*/ 	.word	index@(_ZN7cutlass13device_kernelIN5flash11enable_sm90INS1_16FlashAttnBwdSm90INS1_25CollectiveMainloopBwdSm90ILi2ELi2ELi2EN4cute5tupleIJNS5_1CILi1EEES8_S8_EEENS6_IJNS7_ILi80EEENS7_ILi128EEESB_EEENS_6half_tEfNS_4arch4Sm90ELb0ELb0ELb0ELb0ELb0ELb1ELb0ELb1ELi2ELi1ELi2ELi1ELb0EEENS1_24CollectiveEpilogueBwdGQAISC_fSF_Li256ELb0ELb0EEENS1_19SingleTileSchedulerILb0ELb0ELb0ELi128EEEEEEEEEvNT_6ParamsE)
        /*0308*/ 	.word	0x00000020


	//----- nvinfo : EIATTR_MIN_STACK_SIZE
	.align		4
.L_148:
        /*030c*/ 	.byte	0x04, 0x12
        /*030e*/ 	.short	(.L_150 - .L_149)
	.align		4
.L_149:
        /*0310*/ 	.word	index@(_ZN7cutlass13device_kernelIN5flash11enable_sm90INS1_16FlashAttnBwdSm90INS1_25CollectiveMainloopBwdSm90ILi2ELi2ELi2EN4cute5tupleIJNS5_1CILi1EEES8_S8_EEENS6_IJNS7_ILi80EEENS7_ILi128EEESB_EEENS_6half_tEfNS_4arch4Sm90ELb0ELb0ELb0ELb0ELb1ELb1ELb0ELb1ELi2ELi1ELi2ELi1ELb0EEENS1_24CollectiveEpilogueBwdGQAISC_fSF_Li256ELb0ELb1EEENS1_19SingleTileSchedulerILb0ELb0ELb0ELi128EEEEEEEEEvNT_6ParamsE)
        /*0314*/ 	.word	0x00000020


	//----- nvinfo : EIATTR_MIN_STACK_SIZE
	.align		4
.L_150:
        /*0318*/ 	.byte	0x04, 0x12
        /*031a*/ 	.short	(.L_152 - .L_151)
	.align		4
.L_151:
        /*031c*/ 	.word	index@(_ZN7cutlass13device_kernelIN5flash22FlashAttnBwdPreprocessIN4cute5tupleIJNS3_1CILi80EEENS5_ILi128EEEEEENS_6half_tEfNS_4arch4Sm90ELb1ELb0EEEEEvNT_6ParamsE)
        /*0320*/ 	.word	0x00000000


	//----- nvinfo : EIATTR_MIN_STACK_SIZE
	.align		4
.L_152:
        /*0324*/ 	.byte	0x04, 0x12
        /*0326*/ 	.short	(.L_154 - .L_153)
	.align		4
.L_153:
        /*0328*/ 	.word	index@(_ZN7cutlass13device_kernelIN5flash11enable_sm90INS1_16FlashAttnBwdSm90INS1_25CollectiveMainloopBwdSm90ILi2ELi2ELi2EN4cute5tupleIJNS5_1CILi1EEES8_S8_EEENS6_IJNS7_ILi80EEENS7_ILi128EEESB_EEENS_6half_tEfNS_4arch4Sm90ELb0ELb0ELb0ELb1ELb0ELb1ELb0ELb1ELi2ELi1ELi2ELi1ELb0EEENS1_21CollectiveEpilogueBwdISC_SD_SF_Li256ELb1ELb0ELi1EEENS1_19SingleTileSchedulerILb1ELb0ELb0ELi128EEEEEEEEEvNT_6ParamsE)
        /*032c*/ 	.word	0x00000028


	//----- nvinfo : EIATTR_MIN_STACK_SIZE
	.align		4
.L_154:
        /*0330*/ 	.byte	0x04, 0x12
        /*0332*/ 	.short	(.L_156 - .L_155)
	.align		4
.L_155:
        /*0334*/ 	.word	index@(_ZN7cutlass13device_kernelIN5flash11enable_sm90INS1_16FlashAttnBwdSm90INS1_25CollectiveMainloopBwdSm90ILi2ELi2ELi2EN4cute5tupleIJNS5_1CILi1EEES8_S8_EEENS6_IJNS7_ILi80EEENS7_ILi128EEESB_EEENS_6half_tEfNS_4arch4Sm90ELb0ELb0ELb0ELb1ELb1ELb1ELb0ELb1ELi2ELi1ELi2ELi1ELb0EEENS1_21CollectiveEpilogueBwdISC_SD_SF_Li256ELb1ELb0ELi1EEENS1_19SingleTileSchedulerILb1ELb0ELb0ELi128EEEEEEEEEvNT_6ParamsE)
        /*0338*/ 	.word	0x00000028


	//----- nvinfo : EIATTR_MIN_STACK_SIZE
	.align		4
.L_156:
        /*033c*/ 	.byte	0x04, 0x12
        /*033e*/ 	.short	(.L_158 - .L_157)
	.align		4
.L_157:
        /*0340*/ 	.word	index@(_ZN7cutlass13device_kernelIN5flash11enable_sm90INS1_16FlashAttnBwdSm90INS1_25CollectiveMainloopBwdSm90ILi2ELi2ELi2EN4cute5tupleIJNS5_1CILi1EEES8_S8_EEENS6_IJNS7_ILi80EEENS7_ILi128EEESB_EEENS_6half_tEfNS_4arch4Sm90ELb0ELb0ELb0ELb1ELb0ELb1ELb0ELb1ELi2ELi1ELi2ELi1ELb0EEENS1_24CollectiveEpilogueBwdGQAISC_fSF_Li256ELb1ELb0EEENS1_19SingleTileSchedulerILb1ELb0ELb0ELi128EEEEEEEEEvNT_6ParamsE)
        /*0344*/ 	.word	0x00000028


	//----- nvinfo : EIATTR_MIN_STACK_SIZE
	.align		4
.L_158:
        /*0348*/ 	.byte	0x04, 0x12
        /*034a*/ 	.short	(.L_160 - .L_159)
	.align		4
.L_159:
        /*034c*/ 	.word	index@(_ZN7cutlass13device_kernelIN5flash32FlashAttnBwdPostprocessConvertdQIN4cute5tupleIJNS3_1CILi80EEENS5_ILi128EEEEEENS_6half_tEfNS_4arch4Sm90ELi256ENS3_8TiledMMAINS3_8MMA_AtomIJNS3_4SM904GMMA25MMA_64x16x16_F32F16F16_SSILNSF_5MajorE1ELSH_0ELNSF_7ScaleInE1ELSI_1EEEEEENS3_6LayoutINS4_IJNS5_ILi2EEENS5_ILi1EEESN_EEENS4_IJSN_NS5_ILi0EEESP_EEEEENS4_IJNS3_10UnderscoreESS_SS_EEEEELb1EEEEEvNT_6ParamsE)
        /*0350*/ 	.word	0x00000000


	//----- nvinfo : EIATTR_MIN_STACK_SIZE
	.align		4
.L_160:
        /*0354*/ 	.byte	0x04, 0x12
        /*0356*/ 	.short	(.L_162 - .L_161)
	.align		4
.L_161:
        /*0358*/ 	.word	index@(_ZN7cutlass13device_kernelIN5flash11enable_sm90INS1_16FlashAttnBwdSm90INS1_25CollectiveMainloopBwdSm90ILi2ELi2ELi2EN4cute5tupleIJNS5_1CILi1EEES8_S8_EEENS6_IJNS7_ILi80EEENS7_ILi128EEESB_EEENS_6half_tEfNS_4arch4Sm90ELb0ELb0ELb0ELb1ELb1ELb1ELb0ELb1ELi2ELi1ELi2ELi1ELb0EEENS1_24CollectiveEpilogueBwdGQAISC_fSF_Li256ELb1ELb1EEENS1_19SingleTileSchedulerILb1ELb0ELb0ELi128EEEEEEEEEvNT_6ParamsE)
        /*035c*/ 	.word	0x00000028


	//----- nvinfo : EIATTR_MIN_STACK_SIZE
	.align		4
.L_162:
        /*0360*/ 	.byte	0x04, 0x12
        /*0362*/ 	.short	(.L_164 - .L_163)
	.align		4
.L_163:
        /*0364*/ 	.word	index@(_ZN7cutlass13device_kernelIN5flash22FlashAttnBwdPreprocessIN4cute5tupleIJNS3_1CILi80EEENS5_ILi128EEEEEENS_6half_tEfNS_4arch4Sm90ELb1ELb1EEEEEvNT_6ParamsE)
        /*0368*/ 	.word	0x00000000


	//----- nvinfo : EIATTR_MIN_STACK_SIZE
	.align		4
.L_164:
        /*036c*/ 	.byte	0x04, 0x12
        /*036e*/ 	.short	(.L_166 - .L_165)
	.align		4
.L_165:
        /*0370*/ 	.word	index@(_ZN7cutlass13device_kernelIN5flash11enable_sm90INS1_16FlashAttnBwdSm90INS1_25CollectiveMainloopBwdSm90ILi2ELi2ELi2EN4cute5tupleIJNS5_1CILi1EEES8_S8_EEENS6_IJNS7_ILi64EEENS7_ILi128EEESB_EEENS_6half_tEfNS_4arch4Sm90ELb0ELb1ELb0ELb0ELb0ELb1ELb0ELb0ELi2ELi1ELi2ELi1ELb0EEENS1_21CollectiveEpilogueBwdISC_SD_SF_Li256ELb0ELb0ELi1EEENS1_19SingleTileSchedulerILb0ELb0ELb0ELi128EEEEEEEEEvNT_6ParamsE)
        /*0374*/ 	.word	0x00000008


	//----- nvinfo : EIATTR_MIN_STACK_SIZE
	.align		4
.L_166:
        /*0378*/ 	.byte	0x04, 0x12
        /*037a*/ 	.short	(.L_168 - .L_167)
	.align		4
.L_167:
        /*037c*/ 	.word	index@(_ZN7cutlass13device_kernelIN5flash11enable_sm90INS1_16FlashAttnBwdSm90INS1_25CollectiveMainloopBwdSm90ILi2ELi2ELi2EN4cute5tupleIJNS5_1CILi1EEES8_S8_EEENS6_IJNS7_ILi64EEENS7_ILi128EEESB_EEENS_6half_tEfNS_4arch4Sm90ELb0ELb1ELb0ELb0ELb1ELb1ELb0ELb0ELi2ELi1ELi2ELi1ELb0EEENS1_21CollectiveEpilogueBwdISC_SD_SF_Li256ELb0ELb0ELi1EEENS1_19SingleTileSchedulerILb0ELb0ELb0ELi128EEEEEEEEEvNT_6ParamsE)
        /*0380*/ 	.word	0x00000008


	//----- nvinfo : EIATTR_MIN_STACK_SIZE
	.align		4
.L_168:
        /*0384*/ 	.byte	0x04, 0x12
        /*0386*/ 	.short	(.L_170 - .L_169)
	.align		4
.L_169:
        /*0388*/ 	.word	index@(_ZN7cutlass13device_kernelIN5flash11enable_sm90INS1_16FlashAttnBwdSm90INS1_25CollectiveMainloopBwdSm90ILi2ELi2ELi2EN4cute5tupleIJNS5_1CILi1EEES8_S8_EEENS6_IJNS7_ILi64EEENS7_ILi128EEESB_EEENS_6half_tEfNS_4arch4Sm90ELb0ELb1ELb0ELb0ELb0ELb1ELb0ELb0ELi2ELi1ELi2ELi1ELb0EEENS1_24CollectiveEpilogueBwdGQAISC_fSF_Li256ELb0ELb0EEENS1_19SingleTileSchedulerILb0ELb0ELb0ELi128EEEEEEEEEvNT_6ParamsE)
        /*038c*/ 	.word	0x00000008


	//----- nvinfo : EIATTR_MIN_STACK_SIZE
	.align		4
.L_170:
        /*0390*/ 	.byte	0x04, 0x12
        /*0392*/ 	.short	(.L_172 - .L_171)
	.align		4
.L_171:
        /*0394*/ 	.word	index@(_ZN7cutlass13device_kernelIN5flash11enable_sm90INS1_16FlashAttnBwdSm90INS1_25CollectiveMainloopBwdSm90ILi2ELi2ELi2EN4cute5tupleIJNS5_1CILi1EEES8_S8_EEENS6_IJNS7_ILi64EEENS7_ILi128EEESB_EEENS_6half_tEfNS_4arch4Sm90ELb0ELb1ELb0ELb0ELb1ELb1ELb0ELb0ELi2ELi1ELi2ELi1ELb0EEENS1_24CollectiveEpilogueBwdGQAISC_fSF_Li256ELb0ELb1EEENS1_19SingleTileSchedulerILb0ELb0ELb0ELi128EEEEEEEEEvNT_6ParamsE)
        /*0398*/ 	.word	0x00000008


	//----- nvinfo : EIATTR_MIN_STACK_SIZE
	.align		4
.L_172:
        /*039c*/ 	.byte	0x04, 0x12
        /*039e*/ 	.short	(.L_174 - .L_173)
	.align		4
.L_173:
        /*03a0*/ 	.word	index@(_ZN7cutlass13device_kernelIN5flash11enable_sm90INS1_16FlashAttnBwdSm90INS1_25CollectiveMainloopBwdSm90ILi2ELi2ELi2EN4cute5tupleIJNS5_1CILi1EEES8_S8_EEENS6_IJNS7_ILi64EEENS7_ILi128EEESB_EEENS_6half_tEfNS_4arch4Sm90ELb0ELb1ELb0ELb1ELb0ELb1ELb0ELb0ELi2ELi1ELi2ELi1ELb0EEENS1_21CollectiveEpilogueBwdISC_SD_SF_Li256ELb1ELb0ELi1EEENS1_19SingleTileSchedulerILb1ELb0ELb0ELi128EEEEEEEEEvNT_6ParamsE)
        /*03a4*/ 	.word	0x00000008


	//----- nvinfo : EIATTR_MIN_STACK_SIZE
	.align		4
.L_174:
        /*03a8*/ 	.byte	0x04, 0x12
        /*03aa*/ 	.short	(.L_176 - .L_175)
	.align		4
.L_175:
        /*03ac*/ 	.word	index@(_ZN7cutlass13device_kernelIN5flash11enable_sm90INS1_16FlashAttnBwdSm90INS1_25CollectiveMainloopBwdSm90ILi2ELi2ELi2EN4cute5tupleIJNS5_1CILi1EEES8_S8_EEENS6_IJNS7_ILi64EEENS7_ILi128EEESB_EEENS_6half_tEfNS_4arch4Sm90ELb0ELb1ELb0ELb1ELb1ELb1ELb0ELb0ELi2ELi1ELi2ELi1ELb0EEENS1_21CollectiveEpilogueBwdISC_SD_SF_Li256ELb1ELb0ELi1EEENS1_19SingleTileSchedulerILb1ELb0ELb0ELi128EEEEEEEEEvNT_6ParamsE)
        /*03b0*/ 	.word	0x00000008


	//----- nvinfo : EIATTR_MIN_STACK_SIZE
	.align		4
.L_176:
        /*03b4*/ 	.byte	0x04, 0x12
        /*03b6*/ 	.short	(.L_178 - .L_177)
	.align		4
.L_177:
        /*03b8*/ 	.word	index@(_ZN7cutlass13device_kernelIN5flash11enable_sm90INS1_16FlashAttnBwdSm90INS1_25CollectiveMainloopBwdSm90ILi2ELi2ELi2EN4cute5tupleIJNS5_1CILi1EEES8_S8_EEENS6_IJNS7_ILi64EEENS7_ILi128EEESB_EEENS_6half_tEfNS_4arch4Sm90ELb0ELb1ELb0ELb1ELb0ELb1ELb0ELb0ELi2ELi1ELi2ELi1ELb0EEENS1_24CollectiveEpilogueBwdGQAISC_fSF_Li256ELb1ELb0EEENS1_19SingleTileSchedulerILb1ELb0ELb0ELi128EEEEEEEEEvNT_6ParamsE)
        /*03bc*/ 	.word	0x00000008


	//----- nvinfo : EIATTR_MIN_STACK_SIZE
	.align		4
.L_178:
        /*03c0*/ 	.byte	0x04, 0x12
        /*03c2*/ 	.short	(.L_180 - .L_179)
	.align		4
.L_179:
        /*03c4*/ 	.word	index@(_ZN7cutlass13device_kernelIN5flash11enable_sm90INS1_16FlashAttnBwdSm90INS1_25CollectiveMainloopBwdSm90ILi2ELi2ELi2EN4cute5tupleIJNS5_1CILi1EEES8_S8_EEENS6_IJNS7_ILi64EEENS7_ILi128EEESB_EEENS_6half_tEfNS_4arch4Sm90ELb0ELb1ELb0ELb1ELb1ELb1ELb0ELb0ELi2ELi1ELi2ELi1ELb0EEENS1_24CollectiveEpilogueBwdGQAISC_fSF_Li256ELb1ELb1EEENS1_19SingleTileSchedulerILb1ELb0ELb0ELi128EEEEEEEEEvNT_6ParamsE)
        /*03c8*/ 	.word	0x00000008


	//----- nvinfo : EIATTR_MIN_STACK_SIZE
	.align		4
.L_180:
        /*03cc*/ 	.byte	0x04, 0x12
        /*03ce*/ 	.short	(.L_182 - .L_181)
	.align		4
.L_181:
        /*03d0*/ 	.word	index@(_ZN7cutlass13device_kernelIN5flash11enable_sm90INS1_16FlashAttnBwdSm90INS1_25CollectiveMainloopBwdSm90ILi2ELi2ELi2EN4cute5tupleIJNS5_1CILi1EEES8_S8_EEENS6_IJNS7_ILi64EEENS7_ILi128EEESB_EEENS_6half_tEfNS_4arch4Sm90ELb1ELb0ELb0ELb0ELb0ELb1ELb0ELb0ELi2ELi1ELi2ELi1ELb0EEENS1_21CollectiveEpilogueBwdISC_SD_SF_Li256ELb0ELb0ELi1EEENS1_25SingleTileBwdLPTSchedulerILb0ELi128ELb0EEEEEEEEEvNT_6ParamsE)
        /*03d4*/ 	.word	0x00000008


	//----- nvinfo : EIATTR_MIN_STACK_SIZE
	.align		4
.L_182:
        /*03d8*/ 	.byte	0x04, 0x12
        /*03da*/ 	.short	(.L_184 - .L_183)
	.align		4
.L_183:
        /*03dc*/ 	.word	index@(_ZN7cutlass13device_kernelIN5flash11enable_sm90INS1_16FlashAttnBwdSm90INS1_25CollectiveMainloopBwdSm90ILi2ELi2ELi2EN4cute5tupleIJNS5_1CILi1EEES8_S8_EEENS6_IJNS7_ILi64EEENS7_ILi128EEESB_EEENS_6half_tEfNS_4arch4Sm90ELb1ELb0ELb0ELb0ELb1ELb1ELb0ELb0ELi2ELi1ELi2ELi1ELb0EEENS1_21CollectiveEpilogueBwdISC_SD_SF_Li256ELb0ELb0ELi1EEENS1_25SingleTileBwdLPTSchedulerILb0ELi128ELb1EEEEEEEEEvNT_6ParamsE)
        /*03e0*/ 	.word	0x00000008


	//----- nvinfo : EIATTR_MIN_STACK_SIZE
	.align		4
.L_184:
        /*03e4*/ 	.byte	0x04, 0x12
        /*03e6*/ 	.short	(.L_186 - .L_185)
	.align		4
.L_185:
        /*03e8*/ 	.word	index@(_ZN7cutlass13device_kernelIN5flash11enable_sm90INS1_16FlashAttnBwdSm90INS1_25CollectiveMainloopBwdSm90ILi2ELi2ELi2EN4cute5tupleIJNS5_1CILi1EEES8_S8_EEENS6_IJNS7_ILi64EEENS7_ILi128EEESB_EEENS_6half_tEfNS_4arch4Sm90ELb1ELb0ELb0ELb0ELb0ELb1ELb0ELb0ELi2ELi1ELi2ELi1ELb0EEENS1_24CollectiveEpilogueBwdGQAISC_fSF_Li256ELb0ELb0EEENS1_25SingleTileBwdLPTSchedulerILb0ELi128ELb0EEEEEEEEEvNT_6ParamsE)
        /*03ec*/ 	.word	0x00000008


	//----- nvinfo : EIATTR_MIN_STACK_SIZE
	.align		4
.L_186:
        /*03f0*/ 	.byte	0x04, 0x12
        /*03f2*/ 	.short	(.L_188 - .L_187)
	.align		4
.L_187:
        /*03f4*/ 	.word	index@(_ZN7cutlass13device_kernelIN5flash11enable_sm90INS1_16FlashAttnBwdSm90INS1_25CollectiveMainloopBwdSm90ILi2ELi2ELi2EN4cute5tupleIJNS5_1CILi1EEES8_S8_EEENS6_IJNS7_ILi64EEENS7_ILi128EEESB_EEENS_6half_tEfNS_4arch4Sm90ELb1ELb0ELb0ELb0ELb1ELb1ELb0ELb0ELi2ELi1ELi2ELi1ELb0EEENS1_24CollectiveEpilogueBwdGQAISC_fSF_Li256ELb0ELb1EEENS1_25SingleTileBwdLPTSchedulerILb0ELi128ELb1EEEEEEEEEvNT_6ParamsE)
        /*03f8*/ 	.word	0x00000008


	//----- nvinfo : EIATTR_MIN_STACK_SIZE
	.align		4
.L_188:
        /*03fc*/ 	.byte	0x04, 0x12
        /*03fe*/ 	.short	(.L_190 - .L_189)
	.align		4
.L_189:
        /*0400*/ 	.word	index@(_ZN7cutlass13device_kernelIN5flash22FlashAttnBwdPreprocessIN4cute5tupleIJNS3_1CILi64EEENS5_ILi128EEEEEENS_6half_tEfNS_4arch4Sm90ELb1ELb0EEEEEvNT_6ParamsE)
        /*0404*/ 	.word	0x00000000


	//----- nvinfo : EIATTR_MIN_STACK_SIZE
	.align		4
.L_190:
        /*0408*/ 	.byte	0x04, 0x12
        /*040a*/ 	.short	(.L_192 - .L_191)
	.align		4
.L_191:
        /*040c*/ 	.word	index@(_ZN7cutlass13device_kernelIN5flash11enable_sm90INS1_16FlashAttnBwdSm90INS1_25CollectiveMainloopBwdSm90ILi2ELi2ELi2EN4cute5tupleIJNS5_1CILi1EEES8_S8_EEENS6_IJNS7_ILi64EEENS7_ILi128EEESB_EEENS_6half_tEfNS_4arch4Sm90ELb1ELb0ELb0ELb1ELb0ELb1ELb0ELb0ELi2ELi1ELi2ELi1ELb0EEENS1_21CollectiveEpilogueBwdISC_SD_SF_Li256ELb1ELb0ELi1EEENS1_25SingleTileBwdLPTSchedulerILb1ELi128ELb0EEEEEEEEEvNT_6ParamsE)
        /*0410*/ 	.word	0x00000008


	//----- nvinfo : EIATTR_MIN_STACK_SIZE
	.align		4
.L_192:
        /*0414*/ 	.byte	0x04, 0x12
        /*0416*/ 	.short	(.L_194 - .L_193)
	.align		4
.L_193:
        /*0418*/ 	.word	index@(_ZN7cutlass13device_kernelIN5flash11enable_sm90INS1_16FlashAttnBwdSm90INS1_25CollectiveMainloopBwdSm90ILi2ELi2ELi2EN4cute5tupleIJNS5_1CILi1EEES8_S8_EEENS6_IJNS7_ILi64EEENS7_ILi128EEESB_EEENS_6half_tEfNS_4arch4Sm90ELb1ELb0ELb0ELb1ELb1ELb1ELb0ELb0ELi2ELi1ELi2ELi1ELb0EEENS1_21CollectiveEpilogueBwdISC_SD_SF_Li256ELb1ELb0ELi1EEENS1_25SingleTileBwdLPTSchedulerILb1ELi128ELb1EEEEEEEEEvNT_6ParamsE)
        /*041c*/ 	.word	0x00000008


	//----- nvinfo : EIATTR_MIN_STACK_SIZE
	.align		4
.L_194:
        /*0420*/ 	.byte	0x04, 0x12
        /*0422*/ 	.short	(.L_196 - .L_195)
	.align		4
.L_195:
        /*0424*/ 	.word	index@(_ZN7cutlass13device_kernelIN5flash11enable_sm90INS1_16FlashAttnBwdSm90INS1_25CollectiveMainloopBwdSm90ILi2ELi2ELi2EN4cute5tupleIJNS5_1CILi1EEES8_S8_EEENS6_IJNS7_ILi64EEENS7_ILi128EEESB_EEENS_6half_tEfNS_4arch4Sm90ELb1ELb0ELb0ELb1ELb0ELb1ELb0ELb0ELi2ELi1ELi2ELi1ELb0EEENS1_24CollectiveEpilogueBwdGQAISC_fSF_Li256ELb1ELb0EEENS1_25SingleTileBwdLPTSchedulerILb1ELi128ELb0EEEEEEEEEvNT_6ParamsE)
        /*0428*/ 	.word	0x00000008


	//----- nvinfo : EIATTR_MIN_STACK_SIZE
	.align		4
.L_196:
        /*042c*/ 	.byte	0x04, 0x12
        /*042e*/ 	.short	(.L_198 - .L_197)
	.align		4
.L_197:
        /*0430*/ 	.word	index@(_ZN7cutlass13device_kernelIN5flash32FlashAttnBwdPostprocessConvertdQIN4cute5tupleIJNS3_1CILi128EEES6_EEENS_6half_tEfNS_4arch4Sm90ELi256ENS3_8TiledMMAINS3_8MMA_AtomIJNS3_4SM904GMMA26MMA_64x128x16_F32F16F16_RSILNSE_5MajorE0ELSG_1ELNSE_7ScaleInE1ELSH_1EEEEEENS3_6LayoutINS4_IJNS5_ILi2EEENS5_ILi1EEESM_EEENS4_IJSM_NS5_ILi0EEESO_EEEEENS4_IJNS3_10UnderscoreESR_SR_EEEEELb0EEEEEvNT_6ParamsE)
        /*0434*/ 	.word	0x00000000


	//----- nvinfo : EIATTR_MIN_STACK_SIZE
	.align		4
.L_198:
        /*0438*/ 	.byte	0x04, 0x12
        /*043a*/ 	.short	(.L_200 - .L_199)
	.align		4
.L_199:
        /*043c*/ 	.word	index@(_ZN7cutlass13device_kernelIN5flash32FlashAttnBwdPostprocessConvertdQIN4cute5tupleIJNS3_1CILi64EEENS5_ILi128EEEEEENS_6half_tEfNS_4arch4Sm90ELi256ENS3_8TiledMMAINS3_8MMA_AtomIJNS3_4SM904GMMA25MMA_64x64x16_F32F16F16_SSILNSF_5MajorE0ELSH_1ELNSF_7ScaleInE1ELSI_1EEEEEENS3_6LayoutINS4_IJNS5_ILi1EEENS5_ILi2EEESM_EEENS4_IJNS5_ILi0EEESM_SP_EEEEENS4_IJNS3_10UnderscoreESS_SS_EEEEELb0EEEEEvNT_6ParamsE)
        /*0440*/ 	.word	0x00000000


	//----- nvinfo : EIATTR_MIN_STACK_SIZE
	.align		4
.L_200:
        /*0444*/ 	.byte	0x04, 0x12
        /*0446*/ 	.short	(.L_202 - .L_201)
	.align		4
.L_201:
        /*0448*/ 	.word	index@(_ZN7cutlass13device_kernelIN5flash11enable_sm90INS1_16FlashAttnBwdSm90INS1_25CollectiveMainloopBwdSm90ILi2ELi2ELi2EN4cute5tupleIJNS5_1CILi1EEES8_S8_EEENS6_IJNS7_ILi64EEENS7_ILi128EEESB_EEENS_6half_tEfNS_4arch4Sm90ELb1ELb0ELb0ELb1ELb1ELb1ELb0ELb0ELi2ELi1ELi2ELi1ELb0EEENS1_24CollectiveEpilogueBwdGQAISC_fSF_Li256ELb1ELb1EEENS1_25SingleTileBwdLPTSchedulerILb1ELi128ELb1EEEEEEEEEvNT_6ParamsE)
        /*044c*/ 	.word	0x00000008


	//----- nvinfo : EIATTR_MIN_STACK_SIZE
	.align		4
.L_202:
        /*0450*/ 	.byte	0x04, 0x12
        /*0452*/ 	.short	(.L_204 - .L_203)
	.align		4
.L_203:
        /*0454*/ 	.word	index@(_ZN7cutlass13device_kernelIN5flash22FlashAttnBwdPreprocessIN4cute5tupleIJNS3_1CILi64EEENS5_ILi128EEEEEENS_6half_tEfNS_4arch4Sm90ELb1ELb1EEEEEvNT_6ParamsE)
        /*0458*/ 	.word	0x00000000
.L_204:


//--------------------- .nv.compat                --------------------------
	.section	.nv.compat,"",@"SHT_CUDA_COMPAT_INFO"
	.align	4
        /*0000*/ 	.byte	0x02, 0x09, 0x01, 0x00, 0x02, 0x02, 0x04, 0x00, 0x02, 0x05, 0x05, 0x00, 0x03, 0x07, 0x01, 0x01
        /*0010*/ 	.byte	0x02, 0x03, 0x01, 0x00, 0x02, 0x06, 0x01, 0x00, 0x04, 0x0b, 0x08, 0x00, 0x00, 0x00, 0x00, 0x00
        /*0020*/ 	.byte	0x00, 0x00, 0x00, 0x00


//--------------------- .nv.info._ZN7cutlass13device_kernelIN5flash11enable_sm90INS1_16FlashAttnBwdSm90INS1_25CollectiveMainloopBwdSm90ILi2ELi2ELi2EN4cute5tupleIJNS5_1CILi1EEES8_S8_EEENS6_IJNS7_ILi80EEENS7_ILi128EEESB_EEENS_6half_tEfNS_4arch4Sm90ELb0ELb0ELb0ELb0ELb0ELb1ELb0ELb1ELi2ELi1ELi2ELi1ELb0EEENS1_21CollectiveEpilogueBwdISC_SD_SF_Li256ELb0ELb0ELi1EEENS1_19SingleTileSchedulerILb0ELb0ELb0ELi128EEEEEEEEEvNT_6ParamsE --------------------------
	.section	.nv.info._ZN7cutlass13device_kernelIN5flash11enable_sm90INS1_16FlashAttnBwdSm90INS1_25CollectiveMainloopBwdSm90ILi2ELi2ELi2EN4cute5tupleIJNS5_1CILi1EEES8_S8_EEENS6_IJNS7_ILi80EEENS7_ILi128EEESB_EEENS_6half_tEfNS_4arch4Sm90ELb0ELb0ELb0ELb0ELb0ELb1ELb0ELb1ELi2ELi1ELi2ELi1ELb0EEENS1_21CollectiveEpilogueBwdISC_SD_SF_Li256ELb0ELb0ELi1EEENS1_19SingleTileSchedulerILb0ELb0ELb0ELi128EEEEEEEEEvNT_6ParamsE,"",@"SHT_CUDA_INFO"
	.sectionflags	@""
	.align	4


	//----- nvinfo : EIATTR_CUDA_API_VERSION
	.align		4
        /*0000*/ 	.byte	0x04, 0x37
        /*0002*/ 	.short	(.L_206 - .L_205)
.L_205:
        /*0004*/ 	.word	0x00000082


	//----- nvinfo : EIATTR_KPARAM_INFO
	.align		4
.L_206:
        /*0008*/ 	.byte	0x04, 0x17
        /*000a*/ 	.short	(.L_208 - .L_207)
.L_207:
        /*000c*/ 	.word	0x00000000
        /*0010*/ 	.short	0x0000
        /*0012*/ 	.short	0x0070
        /*0014*/ 	.byte	0x00, 0xf0, 0x01, 0x24


	//----- nvinfo : EIATTR_SPARSE_MMA_MASK
	.align		4
.L_208:
        /*0018*/ 	.byte	0x03, 0x50
        /*001a*/ 	.short	0x0000


	//----- nvinfo : EIATTR_MAXREG_COUNT
	.align		4
        /*001c*/ 	.byte	0x03, 0x1b
        /*001e*/ 	.short	0x00a8


	//----- nvinfo : EIATTR_NUM_BARRIERS
	.align		4
        /*0020*/ 	.byte	0x02, 0x4c
        /*0022*/ 	.byte	0x10
	.zero		1


	//----- nvinfo : EIATTR_EXTERNS
	.align		4
        /*0024*/ 	.byte	0x04, 0x0f
        /*0026*/ 	.short	(.L_210 - .L_209)


	//   ....[0]....
	.align		4
.L_209:
        /*0028*/ 	.word	index@(__assertfail)


	//----- nvinfo : EIATTR_ANNOTATIONS
	.align		4
.L_210:
        /*002c*/ 	.byte	0x04, 0x55
        /*002e*/ 	.short	(.L_212 - .L_211)


	//   ....[0]....
.L_211:
        /*0030*/ 	.word	0x00000001
        /*0034*/ 	.byte	0xb0, 0x05, 0x00, 0x00, 0x01, 0x00, 0x00, 0x00, 0x10, 0x09, 0x00, 0x00, 0x01, 0x00, 0x00, 0x00
        /* <DEDUP_REMOVED lines=9> */
        /*00d4*/ 	.byte	0x20, 0x99, 0x00, 0x00


	//----- nvinfo : EIATTR_MERCURY_ISA_VERSION
	.align		4
.L_212:
        /*00d8*/ 	.byte	0x03, 0x5f
        /*00da*/ 	.short	0x0101


	//----- nvinfo : EIATTR_INT_WARP_WIDE_INSTR_OFFSETS
	.align		4
        /*00dc*/ 	.byte	0x04, 0x31
        /*00de*/ 	.short	(.L_214 - .L_213)


	//   ....[0]....
.L_213:
        /*00e0*/ 	.word	0x000001e0


	//   ....[1]....
        /*00e4*/ 	.word	0x000002a0


	//----- nvinfo : EIATTR_COOP_GROUP_MASK_REGIDS
	.align		4
.L_214:
        /*00e8*/ 	.byte	0x04, 0x29
        /*00ea*/ 	.short	(.L_216 - .L_215)


	//   ....[0]....
.L_215:
        /*00ec*/ 	.word	0xffffffff


	//   ....[1]....
        /*00f0*/ 	.word	0xffffffff


	//   ....[2]....
        /*00f4*/ 	.word	0xffffffff


	//   ....[3]....
        /*00f8*/ 	.word	0xffffffff


	//   ....[4]....
        /*00fc*/ 	.word	0xffffffff


	//   ....[5]....
        /*0100*/ 	.word	0xffffffff


	//   ....[6]....
        /*0104*/ 	.word	0xffffffff


	//   ....[7]....
        /*0108*/ 	.word	0xffffffff


	//   ....[8]....
        /*010c*/ 	.word	0x0500000f


	//----- nvinfo : EIATTR_COOP_GROUP_INSTR_OFFSETS
	.align		4
.L_216:
        /*0110*/ 	.byte	0x04, 0x28
        /*0112*/ 	.short	(.L_218 - .L_217)


	//   ....[0]....
.L_217:
        /*0114*/ 	.word	0x00000060


	//   ....[1]....
        /*0118*/ 	.word	0x000001f0


	//   ....[2]....
        /*011c*/ 	.word	0x00000280


	//   ....[3]....
        /*0120*/ 	.word	0x00000400


	//   ....[4]....
        /*0124*/ 	.word	0x00000650


	//   ....[5]....
        /*0128*/ 	.word	0x00000bb0


	//   ....[6]....
        /*012c*/ 	.word	0x00006be0


	//   ....[7]....
        /*0130*/ 	.word	0x000072f0


	//   ....[8]....
        /*0134*/ 	.word	0x00009b90


	//----- nvinfo : EIATTR_REG_RECONFIG
	.align		4
.L_218:
        /*0138*/ 	.byte	0x01, 0x54
	.zero		2


	//----- nvinfo : EIATTR_SYSCALL_OFFSETS
	.align		4
        /*013c*/ 	.byte	0x04, 0x46
        /*013e*/ 	.short	(.L_220 - .L_219)


	//   ....[0]....
.L_219:
        /*0140*/ 	.word	0x000007e0


	//   ....[1]....
        /*0144*/ 	.word	0x000008d0


	//   ....[2]....
        /*0148*/ 	.word	0x00000a40


	//   ....[3]....
        /*014c*/ 	.word	0x00000b30


	//   ....[4]....
        /*0150*/ 	.word	0x00006550


	//   ....[5]....
        /*0154*/ 	.word	0x00006680


	//   ....[6]....
        /*0158*/ 	.word	0x000067a0


	//   ....[7]....
        /*015c*/ 	.word	0x000068c0


	//----- nvinfo : EIATTR_MBARRIER_INSTR_OFFSETS
	.align		4
.L_220:
        /*0160*/ 	.byte	0x04, 0x39
        /*0162*/ 	.short	(.L_222 - .L_221)


	//   ....[0]....
.L_221:
        /*0164*/ 	.word	0x000002c0
        /*0168*/ 	.word	0x000000ff
        /*016c*/ 	.word	0x00038800
        /*0170*/ 	.short	0x0100
        /*0172*/ 	.byte	0x06
	.zero		1


	//   ....[1]....
        /*0174*/ 	.word	0x000003b0
        /*0178*/ 	.word	0x000000ff
        /*017c*/ 	.word	0x00038810
        /*0180*/ 	.short	0x0100
        /*0182*/ 	.byte	0x08
	.zero		1


	//   ....[2]....
        /*0184*/ 	.word	0x000003c0
        /*0188*/ 	.word	0x000000ff
        /*018c*/ 	.word	0x00038820
        /*0190*/ 	.short	0x0100
        /*0192*/ 	.byte	0x08
	.zero		1


	//   ....[3]....
        /*0194*/ 	.word	0x000003d0
        /*0198*/ 	.word	0x000000ff
        /*019c*/ 	.word	0x00038818
        /*01a0*/ 	.short	0x0100
        /*01a2*/ 	.byte	0x08
	.zero		1


	//   ....[4]....
        /*01a4*/ 	.word	0x000003e0
        /*01a8*/ 	.word	0x000000ff
        /*01ac*/ 	.word	0x00038828
        /*01b0*/ 	.short	0x0100
        /*01b2*/ 	.byte	0x08
	.zero		1


	//   ....[5]....
        /*01b4*/ 	.word	0x00000510
        /*01b8*/ 	.word	0x000000ff
        /*01bc*/ 	.word	0x00038830
        /*01c0*/ 	.short	0x0100
        /*01c2*/ 	.byte	0x08
	.zero		1


	//   ....[6]....
        /*01c4*/ 	.word	0x00000520
        /*01c8*/ 	.word	0x000000ff
        /*01cc*/ 	.word	0x00038840
        /*01d0*/ 	.short	0x0100
        /*01d2*/ 	.byte	0x08
	.zero		1


	//   ....[7]....
        /*01d4*/ 	.word	0x00000530
        /*01d8*/ 	.word	0x000000ff
        /*01dc*/ 	.word	0x00038838
        /*01e0*/ 	.short	0x0100
        /*01e2*/ 	.byte	0x08
	.zero		1


	//   ....[8]....
        /*01e4*/ 	.word	0x00000540
        /*01e8*/ 	.word	0x000000ff
        /*01ec*/ 	.word	0x00038848
        /*01f0*/ 	.short	0x0100
        /*01f2*/ 	.byte	0x08
	.zero		1


	//   ....[9]....
        /*01f4*/ 	.word	0x00000be0
        /*01f8*/ 	.word	0x00000010
        /*01fc*/ 	.word	0x00038800
        /*0200*/ 	.short	0x010a
        /*0202*/ 	.byte	0x3f
	.zero		1


	//   ....[10]....
        /*0204*/ 	.word	0x00000c90
        /*0208*/ 	.word	0x00000010
        /*020c*/ 	.word	0x00038800
        /*0210*/ 	.short	0x010a
        /*0212*/ 	.byte	0x3f
	.zero		1


	//   ....[11]....
        /*0214*/ 	.word	0x000014e0
        /*0218*/ 	.word	0x00000003
        /*021c*/ 	.word	0x00038810
        /*0220*/ 	.short	0x010a
        /*0222*/ 	.byte	0x3f
	.zero		1


	//   ....[12]....
        /*0224*/ 	.word	0x00001520
        /*0228*/ 	.word	0x00000003
        /*022c*/ 	.word	0x00038810
        /*0230*/ 	.short	0x010a
        /*0232*/ 	.byte	0x3f
	.zero		1


	//   ....[13]....
        /*0234*/ 	.word	0x00002720
        /*0238*/ 	.word	0x00000003
        /*023c*/ 	.word	0x00038830
        /*0240*/ 	.short	0x010a
        /*0242*/ 	.byte	0x3f
	.zero		1


	//   ....[14]....
        /*0244*/ 	.word	0x000027a0
        /*0248*/ 	.word	0x00000003
        /*024c*/ 	.word	0x00038830
        /*0250*/ 	.short	0x010a
        /*0252*/ 	.byte	0x3f
	.zero		1


	//   ....[15]....
        /*0254*/ 	.word	0x00005c30
        /*0258*/ 	.word	0x00000004
        /*025c*/ 	.word	0x00000000
        /*0260*/ 	.short	0x0101
        /*0262*/ 	.byte	0x3f
	.zero		1


	//   ....[16]....
        /*0264*/ 	.word	0x00005fb0
        /*0268*/ 	.word	0x00000003
        /*026c*/ 	.word	0x00000000
        /*0270*/ 	.short	0x0101
        /*0272*/ 	.byte	0x3f
	.zero		1


	//   ....[17]....
        /*0274*/ 	.word	0x00008130
        /*0278*/ 	.word	0x00000014
        /*027c*/ 	.word	0x00038820
        /*0280*/ 	.short	0x010a
        /*0282*/ 	.byte	0x3f
	.zero		1


	//   ....[18]....
        /*0284*/ 	.word	0x00008740
        /*0288*/ 	.word	0x00000014
        /*028c*/ 	.word	0x00038840
        /*0290*/ 	.short	0x010a
        /*0292*/ 	.byte	0x3f
	.zero		1


	//   ....[19]....
        /*0294*/ 	.word	0x000089e0
        /*0298*/ 	.word	0x00000014
        /*029c*/ 	.word	0x00038828
        /*02a0*/ 	.short	0x010a
        /*02a2*/ 	.byte	0x3f
	.zero		1


	//   ....[20]....
        /*02a4*/ 	.word	0x00008bf0
        /*02a8*/ 	.word	0x00000014
        /*02ac*/ 	.word	0x00038848
        /*02b0*/ 	.short	0x010a
        /*02b2*/ 	.byte	0x3f
	.zero		1


	//   ....[21]....
        /*02b4*/ 	.word	0x00008e70
        /*02b8*/ 	.word	0x00000014
        /*02bc*/ 	.word	0x00038820
        /*02c0*/ 	.short	0x010a
        /*02c2*/ 	.byte	0x3f
	.zero		1


	//   ....[22]....
        /*02c4*/ 	.word	0x000090e0
        /*02c8*/ 	.word	0x00000014
        /*02cc*/ 	.word	0x00038840
        /*02d0*/ 	.short	0x010a
        /*02d2*/ 	.byte	0x3f
	.zero		1


	//   ....[23]....
        /*02d4*/ 	.word	0x00009350
        /*02d8*/ 	.word	0x00000014
        /*02dc*/ 	.word	0x00038828
        /*02e0*/ 	.short	0x010a
        /*02e2*/ 	.byte	0x3f
	.zero		1


	//   ....[24]....
        /*02e4*/ 	.word	0x000095a0
        /*02e8*/ 	.word	0x00000004
        /*02ec*/ 	.word	0x00038840
        /*02f0*/ 	.short	0x010a
        /*02f2*/ 	.byte	0x3f
	.zero		1


	//   ....[25]....
        /*02f4*/ 	.word	0x00009a10
        /*02f8*/ 	.word	0x00000007
        /*02fc*/ 	.word	0x00000000
        /*0300*/ 	.short	0x010a
        /*0302*/ 	.byte	0x3f
	.zero		1


	//   ....[26]....
        /*0304*/ 	.word	0x00009a60
        /*0308*/ 	.word	0x00000003
        /*030c*/ 	.word	0x00000000
        /*0310*/ 	.short	0x010a
        /*0312*/ 	.byte	0x3f
	.zero		1


	//   ....[27]....
        /*0314*/ 	.word	0x00009ac0
        /*0318*/ 	.word	0x00000005
        /*031c*/ 	.word	0x00000000
        /*0320*/ 	.short	0x010a
        /*0322*/ 	.byte	0x3f
	.zero		1


	//   ....[28]....
        /*0324*/ 	.word	0x00009af0
        /*0328*/ 	.word	0x00000003
        /*032c*/ 	.word	0x00000000
        /*0330*/ 	.short	0x010a
        /*0332*/ 	.byte	0x3f
	.zero		1


	//   ....[29]....
        /*0334*/ 	.word	0x00009bf0
        /*0338*/ 	.word	0x00000004
        /*033c*/ 	.word	0x00038800
        /*0340*/ 	.short	0x010a
        /*0342*/ 	.byte	0x3f
	.zero		1


	//   ....[30]....
        /*0344*/ 	.word	0x00009c40
        /*0348*/ 	.word	0x00000003
        /*034c*/ 	.word	0x00038810
        /*0350*/ 	.short	0x010a
        /*0352*/ 	.byte	0x3f
	.zero		1


	//   ....[31]....
        /*0354*/ 	.word	0x00009c90
        /*0358*/ 	.word	0x00000003
        /*035c*/ 	.word	0x00038830
        /*0360*/ 	.short	0x010a
        /*0362*/ 	.byte	0x3f
	.zero		1


	//   ....[32]....
        /*0364*/ 	.word	0x00009ce0
        /*0368*/ 	.word	0x00000014
        /*036c*/ 	.word	0x00038820
        /*0370*/ 	.short	0x010a
        /*0372*/ 	.byte	0x3f
	.zero		1


	//   ....[33]....
        /*0374*/ 	.word	0x00009d30
        /*0378*/ 	.word	0x00000014
        /*037c*/ 	.word	0x00038840
        /*0380*/ 	.short	0x010a
        /*0382*/ 	.byte	0x3f
	.zero		1


	//   ....[34]....
        /*0384*/ 	.word	0x00009d80
        /*0388*/ 	.word	0x00000014
        /*038c*/ 	.word	0x00038828
        /*0390*/ 	.short	0x010a
        /*0392*/ 	.byte	0x3f
	.zero		1


	//   ....[35]....
        /*0394*/ 	.word	0x00009dd0
        /*0398*/ 	.word	0x00000014
        /*039c*/ 	.word	0x00038848
        /*03a0*/ 	.short	0x010a
        /*03a2*/ 	.byte	0x3f
	.zero		1


	//   ....[36]....
        /*03a4*/ 	.word	0x00009e30
        /*03a8*/ 	.word	0x00000014
        /*03ac*/ 	.word	0x00038820
        /*03b0*/ 	.short	0x010a
        /*03b2*/ 	.byte	0x3f
	.zero		1


	//   ....[37]....
        /*03b4*/ 	.word	0x00009e80
        /*03b8*/ 	.word	0x00000014
        /*03bc*/ 	.word	0x00038840
        /*03c0*/ 	.short	0x010a
        /*03c2*/ 	.byte	0x3f
	.zero		1


	//   ....[38]....
        /*03c4*/ 	.word	0x00009ed0
        /*03c8*/ 	.word	0x00000014
        /*03cc*/ 	.word	0x00038828
        /*03d0*/ 	.short	0x010a
        /*03d2*/ 	.byte	0x3f
	.zero		1


	//   ....[39]....
        /*03d4*/ 	.word	0x00009f20
        /*03d8*/ 	.word	0x00000004
        /*03dc*/ 	.word	0x00038840
        /*03e0*/ 	.short	0x010a
        /*03e2*/ 	.byte	0x3f
	.zero		1


	//   ....[40]....
        /*03e4*/ 	.word	0x0000a000
        /*03e8*/ 	.word	0x00000007
        /*03ec*/ 	.word	0x00000000
        /*03f0*/ 	.short	0x010a
        /*03f2*/ 	.byte	0x3f
	.zero		1


	//   ....[41]....
        /*03f4*/ 	.word	0x0000a050
        /*03f8*/ 	.word	0x00000003
        /*03fc*/ 	.word	0x00000000
        /*0400*/ 	.short	0x010a
        /*0402*/ 	.byte	0x3f
	.zero		1


	//   ....[42]....
        /*0404*/ 	.word	0x0000a0a0
        /*0408*/ 	.word	0x00000005
        /*040c*/ 	.word	0x00000000
        /*0410*/ 	.short	0x010a
        /*0412*/ 	.byte	0x3f
	.zero		1


	//----- nvinfo : EIATTR_NUM_MBARRIERS
	.align		4
.L_222:
        /*0414*/ 	.byte	0x03, 0x38
        /*0416*/ 	.short	0x0009


	//----- nvinfo : EIATTR_EXIT_INSTR_OFFSETS
	.align		4
        /*0418*/ 	.byte	0x04, 0x1c
        /*041a*/ 	.short	(.L_224 - .L_223)


	//   ....[0]....
.L_223:
        /*041c*/ 	.word	0x00009b40


	//----- nvinfo : EIATTR_MAX_THREADS
	.align		4
.L_224:
        /*0420*/ 	.byte	0x04, 0x05
        /*0422*/ 	.short	(.L_226 - .L_225)
.L_225:
        /*0424*/ 	.word	0x00000180
        /*0428*/ 	.word	0x00000001
        /*042c*/ 	.word	0x00000001


	//----- nvinfo : EIATTR_CRS_STACK_SIZE
	.align		4
.L_226:
        /*0430*/ 	.byte	0x04, 0x1e
        /*0432*/ 	.short	(.L_228 - .L_227)
.L_227:
        /*0434*/ 	.word	0x00000000


	//----- nvinfo : EIATTR_CBANK_PARAM_SIZE
	.align		4
.L_228:
        /*0438*/ 	.byte	0x03, 0x19
        /*043a*/ 	.short	0x0970


	//----- nvinfo : EIATTR_PARAM_CBANK
	.align		4
        /*043c*/ 	.byte	0x04, 0x0a
        /*043e*/ 	.short	(.L_230 - .L_229)
	.align		4
.L_229:
        /*0440*/ 	.word	index@(.nv.constant0._ZN7cutlass13device_kernelIN5flash11enable_sm90INS1_16FlashAttnBwdSm90INS1_25CollectiveMainloopBwdSm90ILi2ELi2ELi2EN4cute5tupleIJNS5_1CILi1EEES8_S8_EEENS6_IJNS7_ILi80EEENS7_ILi128EEESB_EEENS_6half_tEfNS_4arch4Sm90ELb0ELb0ELb0ELb0ELb0ELb1ELb0ELb1ELi2ELi1ELi2ELi1ELb0EEENS1_21CollectiveEpilogueBwdISC_SD_SF_Li256ELb0ELb0ELi1EEENS1_19SingleTileSchedulerILb0ELb0ELb0ELi128EEEEEEEEEvNT_6ParamsE)
        /*0444*/ 	.short	0x0210
        /*0446*/ 	.short	0x0970


	//----- nvinfo : EIATTR_SW_WAR
	.align		4
.L_230:
        /*0448*/ 	.byte	0x04, 0x36
        /*044a*/ 	.short	(.L_232 - .L_231)
.L_231:
        /*044c*/ 	.word	0x00000008
.L_232:


//--------------------- .nv.info._ZN7cutlass13device_kernelIN5flash11enable_sm90INS1_16FlashAttnBwdSm90INS1_25CollectiveMainloopBwdSm90ILi2ELi2ELi2EN4cute5tupleIJNS5_1CILi1EEES8_S8_EEENS6_IJNS7_ILi80EEENS7_ILi128EEESB_EEENS_6half_tEfNS_4arch4Sm90ELb0ELb0ELb0ELb0ELb1ELb1ELb0ELb1ELi2ELi1ELi2ELi1ELb0EEENS1_21CollectiveEpilogueBwdISC_SD_SF_Li256ELb0ELb0ELi1EEENS1_19SingleTileSchedulerILb0ELb0ELb0ELi128EEEEEEEEEvNT_6ParamsE --------------------------
	.section	.nv.info._ZN7cutlass13device_kernelIN5flash11enable_sm90INS1_16FlashAttnBwdSm90INS1_25CollectiveMainloopBwdSm90ILi2ELi2ELi2EN4cute5tupleIJNS5_1CILi1EEES8_S8_EEENS6_IJNS7_ILi80EEENS7_ILi128EEESB_EEENS_6half_tEfNS_4arch4Sm90ELb0ELb0ELb0ELb0ELb1ELb1ELb0ELb1ELi2ELi1ELi2ELi1ELb0EEENS1_21CollectiveEpilogueBwdISC_SD_SF_Li256ELb0ELb0ELi1EEENS1_19SingleTileSchedulerILb0ELb0ELb0ELi128EEEEEEEEEvNT_6ParamsE,"",@"SHT_CUDA_INFO"
	.sectionflags	@""
	.align	4


	//----- nvinfo : EIATTR_CUDA_API_VERSION
	.align		4
        /*0000*/ 	.byte	0x04, 0x37
        /*0002*/ 	.short	(.L_234 - .L_233)
.L_233:
        /*0004*/ 	.word	0x00000082


	//----- nvinfo : EIATTR_KPARAM_INFO
	.align		4
.L_234:
        /*0008*/ 	.byte	0x04, 0x17
        /*000a*/ 	.short	(.L_236 - .L_235)
.L_235:
        /*000c*/ 	.word	0x00000000
        /*0010*/ 	.short	0x0000
        /*0012*/ 	.short	0x0070
        /*0014*/ 	.byte	0x00, 0xf0, 0x01, 0x24


	//----- nvinfo : EIATTR_SPARSE_MMA_MASK
	.align		4
.L_236:
        /*0018*/ 	.byte	0x03, 0x50
        /*001a*/ 	.short	0x0000


	//----- nvinfo : EIATTR_MAXREG_COUNT
	.align		4
        /*001c*/ 	.byte	0x03, 0x1b
        /*001e*/ 	.short	0x00a8


	//----- nvinfo : EIATTR_NUM_BARRIERS
	.align		4
        /*0020*/ 	.byte	0x02, 0x4c
        /*0022*/ 	.byte	0x10
	.zero		1


	//----- nvinfo : EIATTR_EXTERNS
	.align		4
        /*0024*/ 	.byte	0x04, 0x0f
        /*0026*/ 	.short	(.L_238 - .L_237)


	//   ....[0]....
	.align		4
.L_237:
        /*0028*/ 	.word	index@(__assertfail)


	//----- nvinfo : EIATTR_ANNOTATIONS
	.align		4
.L_238:
        /*002c*/ 	.byte	0x04, 0x55
        /*002e*/ 	.short	(.L_240 - .L_239)


	//   ....[0]....
.L_239:
        /* <DEDUP_REMOVED lines=12> */


	//----- nvinfo : EIATTR_MERCURY_ISA_VERSION
	.align		4
.L_240:
        /*00d8*/ 	.byte	0x03, 0x5f
        /*00da*/ 	.short	0x0101


	//----- nvinfo : EIATTR_INT_WARP_WIDE_INSTR_OFFSETS
	.align		4
        /*00dc*/ 	.byte	0x04, 0x31
        /*00de*/ 	.short	(.L_242 - .L_241)


	//   ....[0]....
.L_241:
        /*00e0*/ 	.word	0x000001e0


	//   ....[1]....
        /*00e4*/ 	.word	0x000002a0


	//   ....[2]....
        /*00e8*/ 	.word	0x00007b60


	//   ....[3]....
        /*00ec*/ 	.word	0x00007fd0


	//   ....[4]....
        /*00f0*/ 	.word	0x000085a0


	//----- nvinfo : EIATTR_COOP_GROUP_MASK_REGIDS
	.align		4
.L_242:
        /*00f4*/ 	.byte	0x04, 0x29
        /*00f6*/ 	.short	(.L_244 - .L_243)


	//   ....[0]....
.L_243:
        /*00f8*/ 	.word	0xffffffff


	//   ....[1]....
        /*00fc*/ 	.word	0xffffffff


	//   ....[2]....
        /*0100*/ 	.word	0xffffffff


	//   ....[3]....
        /*0104*/ 	.word	0xffffffff


	//   ....[4]....
        /*0108*/ 	.word	0xffffffff


	//   ....[5]....
        /*010c*/ 	.word	0xffffffff


	//   ....[6]....
        /*0110*/ 	.word	0xffffffff


	//   ....[7]....
        /*0114*/ 	.word	0xffffffff


	//   ....[8]....
        /*0118*/ 	.word	0xffffffff


	//   ....[9]....
        /*011c*/ 	.word	0xffffffff


	//   ....[10]....
        /*0120*/ 	.word	0xffffffff


	//   ....[11]....
        /*0124*/ 	.word	0xffffffff


	//   ....[12]....
        /*0128*/ 	.word	0xffffffff


	//   ....[13]....
        /*012c*/ 	.word	0xffffffff


	//   ....[14]....
        /*0130*/ 	.word	0x0500000f


	//   ....[15]....
        /*0134*/ 	.word	0x0500000f


	//   ....[16]....
        /*0138*/ 	.word	0x0500000f


	//   ....[17]....
        /*013c*/ 	.word	0x0500000f


	//----- nvinfo : EIATTR_COOP_GROUP_INSTR_OFFSETS
	.align		4
.L_244:
        /*0140*/ 	.byte	0x04, 0x28
        /*0142*/ 	.short	(.L_246 - .L_245)


	//   ....[0]....
.L_245:
        /*0144*/ 	.word	0x00000060


	//   ....[1]....
        /*0148*/ 	.word	0x000001f0


	//   ....[2]....
        /*014c*/ 	.word	0x00000280


	//   ....[3]....
        /*0150*/ 	.word	0x00000400


	//   ....[4]....
        /*0154*/ 	.word	0x00000650


	//   ....[5]....
        /*0158*/ 	.word	0x00000bb0


	//   ....[6]....
        /*015c*/ 	.word	0x00006be0


	//   ....[7]....
        /*0160*/ 	.word	0x000072f0


	//   ....[8]....
        /*0164*/ 	.word	0x00007800


	//   ....[9]....
        /*0168*/ 	.word	0x00007a90


	//   ....[10]....
        /*016c*/ 	.word	0x00007cd0


	//   ....[11]....
        /*0170*/ 	.word	0x00007f00


	//   ....[12]....
        /*0174*/ 	.word	0x000081b0


	//   ....[13]....
        /*0178*/ 	.word	0x000084e0


	//   ....[14]....
        /*017c*/ 	.word	0x0000a3b0


	//   ....[15]....
        /*0180*/ 	.word	0x0000a530


	//   ....[16]....
        /*0184*/ 	.word	0x0000a5a0


	//   ....[17]....
        /*0188*/ 	.word	0x0000a610


	//----- nvinfo : EIATTR_REG_RECONFIG
	.align		4
.L_246:
        /*018c*/ 	.byte	0x01, 0x54
	.zero		2


	//----- nvinfo : EIATTR_SYSCALL_OFFSETS
	.align		4
        /*0190*/ 	.byte	0x04, 0x46
        /*0192*/ 	.short	(.L_248 - .L_247)


	//   ....[0]....
.L_247:
        /*0194*/ 	.word	0x000007e0


	//   ....[1]....
        /*0198*/ 	.word	0x000008d0


	//   ....[2]....
        /*019c*/ 	.word	0x00000a40


	//   ....[3]....
        /*01a0*/ 	.word	0x00000b30


	//   ....[4]....
        /*01a4*/ 	.word	0x00006550


	//   ....[5]....
        /*01a8*/ 	.word	0x00006680


	//   ....[6]....
        /*01ac*/ 	.word	0x000067a0


	//   ....[7]....
        /*01b0*/ 	.word	0x000068c0


	//----- nvinfo : EIATTR_MBARRIER_INSTR_OFFSETS
	.align		4
.L_248:
        /*01b4*/ 	.byte	0x04, 0x39
        /*01b6*/ 	.short	(.L_250 - .L_249)


	//   ....[0]....
.L_249:
        /*01b8*/ 	.word	0x000002c0
        /*01bc*/ 	.word	0x000000ff
        /*01c0*/ 	.word	0x00038800
        /*01c4*/ 	.short	0x0100
        /*01c6*/ 	.byte	0x06
	.zero		1


	//   ....[1]....
        /*01c8*/ 	.word	0x000003b0
        /*01cc*/ 	.word	0x000000ff
        /*01d0*/ 	.word	0x00038810
        /*01d4*/ 	.short	0x0100
        /*01d6*/ 	.byte	0x08
	.zero		1


	//   ....[2]....
        /*01d8*/ 	.word	0x000003c0
        /*01dc*/ 	.word	0x000000ff
        /*01e0*/ 	.word	0x00038820
        /*01e4*/ 	.short	0x0100
        /*01e6*/ 	.byte	0x08
	.zero		1


	//   ....[3]....
        /*01e8*/ 	.word	0x000003d0
        /*01ec*/ 	.word	0x000000ff
        /*01f0*/ 	.word	0x00038818
        /*01f4*/ 	.short	0x0100
        /*01f6*/ 	.byte	0x08
	.zero		1


	//   ....[4]....
        /*01f8*/ 	.word	0x000003e0
        /*01fc*/ 	.word	0x000000ff
        /*0200*/ 	.word	0x00038828
        /*0204*/ 	.short	0x0100
        /*0206*/ 	.byte	0x08
	.zero		1


	//   ....[5]....
        /*0208*/ 	.word	0x00000510
        /*020c*/ 	.word	0x000000ff
        /*0210*/ 	.word	0x00038830
        /*0214*/ 	.short	0x0100
        /*0216*/ 	.byte	0x08
	.zero		1


	//   ....[6]....
        /*0218*/ 	.word	0x00000520
        /*021c*/ 	.word	0x000000ff
        /*0220*/ 	.word	0x00038840
        /*0224*/ 	.short	0x0100
        /*0226*/ 	.byte	0x08
	.zero		1


	//   ....[7]....
        /*0228*/ 	.word	0x00000530
        /*022c*/ 	.word	0x000000ff
        /*0230*/ 	.word	0x00038838
        /*0234*/ 	.short	0x0100
        /*0236*/ 	.byte	0x08
	.zero		1


	//   ....[8]....
        /*0238*/ 	.word	0x00000540
        /*023c*/ 	.word	0x000000ff
        /*0240*/ 	.word	0x00038848
        /*0244*/ 	.short	0x0100
        /*0246*/ 	.byte	0x08
	.zero		1


	//   ....[9]....
        /*0248*/ 	.word	0x00000be0
        /*024c*/ 	.word	0x00000010
        /*0250*/ 	.word	0x00038800
        /*0254*/ 	.short	0x010a
        /*0256*/ 	.byte	0x3f
	.zero		1


	//   ....[10]....
        /*0258*/ 	.word	0x00000c90
        /*025c*/ 	.word	0x00000010
        /*0260*/ 	.word	0x00038800
        /*0264*/ 	.short	0x010a
        /*0266*/ 	.byte	0x3f
	.zero		1


	//   ....[11]....
        /*0268*/ 	.word	0x000014e0
        /*026c*/ 	.word	0x00000003
        /*0270*/ 	.word	0x00038810
        /*0274*/ 	.short	0x010a
        /*0276*/ 	.byte	0x3f
	.zero		1


	//   ....[12]....
        /*0278*/ 	.word	0x00001520
        /*027c*/ 	.word	0x00000003
        /*0280*/ 	.word	0x00038810
        /*0284*/ 	.short	0x010a
        /*0286*/ 	.byte	0x3f
	.zero		1


	//   ....[13]....
        /*0288*/ 	.word	0x00002720
        /*028c*/ 	.word	0x00000003
        /*0290*/ 	.word	0x00038830
        /*0294*/ 	.short	0x010a
        /*0296*/ 	.byte	0x3f
	.zero		1


	//   ....[14]....
        /*0298*/ 	.word	0x000027a0
        /*029c*/ 	.word	0x00000003
        /*02a0*/ 	.word	0x00038830
        /*02a4*/ 	.short	0x010a
        /*02a6*/ 	.byte	0x3f
	.zero		1


	//   ....[15]....
        /*02a8*/ 	.word	0x00005c30
        /*02ac*/ 	.word	0x00000004
        /*02b0*/ 	.word	0x00000000
        /*02b4*/ 	.short	0x0101
        /*02b6*/ 	.byte	0x3f
	.zero		1


	//   ....[16]....
        /*02b8*/ 	.word	0x00005fb0
        /*02bc*/ 	.word	0x00000003
        /*02c0*/ 	.word	0x00000000
        /*02c4*/ 	.short	0x0101
        /*02c6*/ 	.byte	0x3f
	.zero		1


	//   ....[17]....
        /*02c8*/ 	.word	0x00008950
        /*02cc*/ 	.word	0x00000014
        /*02d0*/ 	.word	0x00038820
        /*02d4*/ 	.short	0x010a
        /*02d6*/ 	.byte	0x3f
	.zero		1


	//   ....[18]....
        /*02d8*/ 	.word	0x00008f60
        /*02dc*/ 	.word	0x00000014
        /*02e0*/ 	.word	0x00038840
        /*02e4*/ 	.short	0x010a
        /*02e6*/ 	.byte	0x3f
	.zero		1


	//   ....[19]....
        /*02e8*/ 	.word	0x00009200
        /*02ec*/ 	.word	0x00000014
        /*02f0*/ 	.word	0x00038828
        /*02f4*/ 	.short	0x010a
        /*02f6*/ 	.byte	0x3f
	.zero		1


	//   ....[20]....
        /*02f8*/ 	.word	0x00009410
        /*02fc*/ 	.word	0x00000014
        /*0300*/ 	.word	0x00038848
        /*0304*/ 	.short	0x010a
        /*0306*/ 	.byte	0x3f
	.zero		1


	//   ....[21]....
        /*0308*/ 	.word	0x00009690
        /*030c*/ 	.word	0x00000014
        /*0310*/ 	.word	0x00038820
        /*0314*/ 	.short	0x010a
        /*0316*/ 	.byte	0x3f
	.zero		1


	//   ....[22]....
        /*0318*/ 	.word	0x00009900
        /*031c*/ 	.word	0x00000014
        /*0320*/ 	.word	0x00038840
        /*0324*/ 	.short	0x010a
        /*0326*/ 	.byte	0x3f
	.zero		1


	//   ....[23]....
        /*0328*/ 	.word	0x00009b70
        /*032c*/ 	.word	0x00000014
        /*0330*/ 	.word	0x00038828
        /*0334*/ 	.short	0x010a
        /*0336*/ 	.byte	0x3f
	.zero		1


	//   ....[24]....
        /*0338*/ 	.word	0x00009dc0
        /*033c*/ 	.word	0x00000004
        /*0340*/ 	.word	0x00038840
        /*0344*/ 	.short	0x010a
        /*0346*/ 	.byte	0x3f
	.zero		1


	//   ....[25]....
        /*0348*/ 	.word	0x0000a230
        /*034c*/ 	.word	0x00000007
        /*0350*/ 	.word	0x00000000
        /*0354*/ 	.short	0x010a
        /*0356*/ 	.byte	0x3f
	.zero		1


	//   ....[26]....
        /*0358*/ 	.word	0x0000a280
        /*035c*/ 	.word	0x00000003
        /*0360*/ 	.word	0x00000000
        /*0364*/ 	.short	0x010a
        /*0366*/ 	.byte	0x3f
	.zero		1


	//   ....[27]....
        /*0368*/ 	.word	0x0000a2e0
        /*036c*/ 	.word	0x00000005
        /*0370*/ 	.word	0x00000000
        /*0374*/ 	.short	0x010a
        /*0376*/ 	.byte	0x3f
	.zero		1


	//   ....[28]....
        /*0378*/ 	.word	0x0000a310
        /*037c*/ 	.word	0x00000003
        /*0380*/ 	.word	0x00000000
        /*0384*/ 	.short	0x010a
        /*0386*/ 	.byte	0x3f
	.zero		1


	//   ....[29]....
        /*0388*/ 	.word	0x0000a410
        /*038c*/ 	.word	0x00000004
        /*0390*/ 	.word	0x00038800
        /*0394*/ 	.short	0x010a
        /*0396*/ 	.byte	0x3f
	.zero		1


	//   ....[30]....
        /*0398*/ 	.word	0x0000a460
        /*039c*/ 	.word	0x00000003
        /*03a0*/ 	.word	0x00038810
        /*03a4*/ 	.short	0x010a
        /*03a6*/ 	.byte	0x3f
	.zero		1


	//   ....[31]....
        /*03a8*/ 	.word	0x0000a4b0
        /*03ac*/ 	.word	0x00000003
        /*03b0*/ 	.word	0x00038830
        /*03b4*/ 	.short	0x010a
        /*03b6*/ 	.byte	0x3f
	.zero		1


	//   ....[32]....
        /*03b8*/ 	.word	0x0000a650
        /*03bc*/ 	.word	0x00000014
        /*03c0*/ 	.word	0x00038820
        /*03c4*/ 	.short	0x010a
        /*03c6*/ 	.byte	0x3f
	.zero		1


	//   ....[33]....
        /*03c8*/ 	.word	0x0000a6a0
        /*03cc*/ 	.word	0x00000014
        /*03d0*/ 	.word	0x00038840
        /*03d4*/ 	.short	0x010a
        /*03d6*/ 	.byte	0x3f
	.zero		1


	//   ....[34]....
        /*03d8*/ 	.word	0x0000a6f0
        /*03dc*/ 	.word	0x00000014
        /*03e0*/ 	.word	0x00038828
        /*03e4*/ 	.short	0x010a
        /*03e6*/ 	.byte	0x3f
	.zero		1


	//   ....[35]....
        /*03e8*/ 	.word	0x0000a740
        /*03ec*/ 	.word	0x00000014
        /*03f0*/ 	.word	0x00038848
        /*03f4*/ 	.short	0x010a
        /*03f6*/ 	.byte	0x3f
	.zero		1


	//   ....[36]....
        /*03f8*/ 	.word	0x0000a7a0
        /*03fc*/ 	.word	0x00000014
        /*0400*/ 	.word	0x00038820
        /*0404*/ 	.short	0x010a
        /*0406*/ 	.byte	0x3f
	.zero		1


	//   ....[37]....
        /*0408*/ 	.word	0x0000a7f0
        /*040c*/ 	.word	0x00000014
        /*0410*/ 	.word	0x00038840
        /*0414*/ 	.short	0x010a
        /*0416*/ 	.byte	0x3f
	.zero		1


	//   ....[38]....
        /*0418*/ 	.word	0x0000a840
        /*041c*/ 	.word	0x00000014
        /*0420*/ 	.word	0x00038828
        /*0424*/ 	.short	0x010a
        /*0426*/ 	.byte	0x3f
	.zero		1


	//   ....[39]....
        /*0428*/ 	.word	0x0000a890
        /*042c*/ 	.word	0x00000004
        /*0430*/ 	.word	0x00038840
        /*0434*/ 	.short	0x010a
        /*0436*/ 	.byte	0x3f
	.zero		1


	//   ....[40]....
        /*0438*/ 	.word	0x0000a970
        /*043c*/ 	.word	0x00000007
        /*0440*/ 	.word	0x00000000
        /*0444*/ 	.short	0x010a
        /*0446*/ 	.byte	0x3f
	.zero		1


	//   ....[41]....
        /*0448*/ 	.word	0x0000a9c0
        /*044c*/ 	.word	0x00000003
        /*0450*/ 	.word	0x00000000
        /*0454*/ 	.short	0x010a
        /*0456*/ 	.byte	0x3f
	.zero		1


	//   ....[42]....
        /*0458*/ 	.word	0x0000aa10
        /*045c*/ 	.word	0x00000005
        /*0460*/ 	.word	0x00000000
        /*0464*/ 	.short	0x010a
        /*0466*/ 	.byte	0x3f
	.zero		1


	//----- nvinfo : EIATTR_NUM_MBARRIERS
	.align		4
.L_250:
        /*0468*/ 	.byte	0x03, 0x38
        /*046a*/ 	.short	0x0009


	//----- nvinfo : EIATTR_EXIT_INSTR_OFFSETS
	.align		4
        /*046c*/ 	.byte	0x04, 0x1c
        /*046e*/ 	.short	(.L_252 - .L_251)


	//   ....[0]....
.L_251:
        /*0470*/ 	.word	0x0000a360


	//----- nvinfo : EIATTR_MAX_THREADS
	.align		4
.L_252:
        /*0474*/ 	.byte	0x04, 0x05
        /*0476*/ 	.short	(.L_254 - .L_253)
.L_253:
        /*0478*/ 	.word	0x00000180
        /*047c*/ 	.word	0x00000001
        /*0480*/ 	.word	0x00000001


	//----- nvinfo : EIATTR_CRS_STACK_SIZE
	.align		4
.L_254:
        /*0484*/ 	.byte	0x04, 0x1e
        /*0486*/ 	.short	(.L_256 - .L_255)
.L_255:
        /*0488*/ 	.word	0x00000000


	//----- nvinfo : EIATTR_CBANK_PARAM_SIZE
	.align		4
.L_256:
        /*048c*/ 	.byte	0x03, 0x19
        /*048e*/ 	.short	0x0970


	//----- nvinfo : EIATTR_PARAM_CBANK
	.align		4
        /*0490*/ 	.byte	0x04, 0x0a
        /*0492*/ 	.short	(.L_258 - .L_257)
	.align		4
.L_257:
        /*0494*/ 	.word	index@(.nv.constant0._ZN7cutlass13device_kernelIN5flash11enable_sm90INS1_16FlashAttnBwdSm90INS1_25CollectiveMainloopBwdSm90ILi2ELi2ELi2EN4cute5tupleIJNS5_1CILi1EEES8_S8_EEENS6_IJNS7_ILi80EEENS7_ILi128EEESB_EEENS_6half_tEfNS_4arch4Sm90ELb0ELb0ELb0ELb0ELb1ELb1ELb0ELb1ELi2ELi1ELi2ELi1ELb0EEENS1_21CollectiveEpilogueBwdISC_SD_SF_Li256ELb0ELb0ELi1EEENS1_19SingleTileSchedulerILb0ELb0ELb0ELi128EEEEEEEEEvNT_6ParamsE)
        /*0498*/ 	.short	0x0210
        /*049a*/ 	.short	0x0970


	//----- nvinfo : EIATTR_SW_WAR
	.align		4
.L_258:
        /*049c*/ 	.byte	0x04, 0x36
        /*049e*/ 	.short	(.L_260 - .L_259)
.L_259:
        /*04a0*/ 	.word	0x00000008
.L_260:


//--------------------- .nv.info._ZN7cutlass13device_kernelIN5flash11enable_sm90INS1_16FlashAttnBwdSm90INS1_25CollectiveMainloopBwdSm90ILi2ELi2ELi2EN4cute5tupleIJNS5_1CILi1EEES8_S8_EEENS6_IJNS7_ILi80EEENS7_ILi128EEESB_EEENS_6half_tEfNS_4arch4Sm90ELb0ELb0ELb0ELb0ELb0ELb1ELb0ELb1ELi2ELi1ELi2ELi1ELb0EEENS1_24CollectiveEpilogueBwdGQAISC_fSF_Li256ELb0ELb0EEENS1_19SingleTileSchedulerILb0ELb0ELb0ELi128EEEEEEEEEvNT_6ParamsE --------------------------
	.section	.nv.info._ZN7cutlass13device_kernelIN5flash11enable_sm90INS1_16FlashAttnBwdSm90INS1_25CollectiveMainloopBwdSm90ILi2ELi2ELi2EN4cute5tupleIJNS5_1CILi1EEES8_S8_EEENS6_IJNS7_ILi80EEENS7_ILi128EEESB_EEENS_6half_tEfNS_4arch4Sm90ELb0ELb0ELb0ELb0ELb0ELb1ELb0ELb1ELi2ELi1ELi2ELi1ELb0EEENS1_24CollectiveEpilogueBwdGQAISC_fSF_Li256ELb0ELb0EEENS1_19SingleTileSchedulerILb0ELb0ELb0ELi128EEEEEEEEEvNT_6ParamsE,"",@"SHT_CUDA_INFO"
	.sectionflags	@""
	.align	4


	//----- nvinfo : EIATTR_CUDA_API_VERSION
	.align		4
        /*0000*/ 	.byte	0x04, 0x37
        /*0002*/ 	.short	(.L_262 - .L_261)
.L_261:
        /*0004*/ 	.word	0x00000082


	//----- nvinfo : EIATTR_KPARAM_INFO
	.align		4
.L_262:
        /*0008*/ 	.byte	0x04, 0x17
        /*000a*/ 	.short	(.L_264 - .L_263)
.L_263:
        /*000c*/ 	.word	0x00000000
        /*0010*/ 	.short	0x0000
        /*0012*/ 	.short	0x0070
        /*0014*/ 	.byte	0x00, 0xf0, 0x01, 0x1a


	//----- nvinfo : EIATTR_SPARSE_MMA_MASK
	.align		4
.L_264:
        /*0018*/ 	.byte	0x03, 0x50
        /*001a*/ 	.short	0x0000


	//----- nvinfo : EIATTR_MAXREG_COUNT
	.align		4
        /*001c*/ 	.byte	0x03, 0x1b
        /*001e*/ 	.short	0x00a8


	//----- nvinfo : EIATTR_NUM_BARRIERS
	.align		4
        /*0020*/ 	.byte	0x02, 0x4c
        /*0022*/ 	.byte	0x10
	.zero		1


	//----- nvinfo : EIATTR_EXTERNS
	.align		4
        /*0024*/ 	.byte	0x04, 0x0f
        /*0026*/ 	.short	(.L_266 - .L_265)


	//   ....[0]....
	.align		4
.L_265:
        /*0028*/ 	.word	index@(__assertfail)


	//----- nvinfo : EIATTR_ANNOTATIONS
	.align		4
.L_266:
        /*002c*/ 	.byte	0x04, 0x55
        /*002e*/ 	.short	(.L_268 - .L_267)


	//   ....[0]....
.L_267:
        /* <DEDUP_REMOVED lines=12> */


	//----- nvinfo : EIATTR_MERCURY_ISA_VERSION
	.align		4
.L_268:
        /*00d8*/ 	.byte	0x03, 0x5f
        /*00da*/ 	.short	0x0101


	//----- nvinfo : EIATTR_INT_WARP_WIDE_INSTR_OFFSETS
	.align		4
        /*00dc*/ 	.byte	0x04, 0x31
        /*00de*/ 	.short	(.L_270 - .L_269)


	//   ....[0]....
.L_269:
        /*00e0*/ 	.word	0x00000180


	//   ....[1]....
        /*00e4*/ 	.word	0x00000240


	//----- nvinfo : EIATTR_COOP_GROUP_MASK_REGIDS
	.align		4
.L_270:
        /*00e8*/ 	.byte	0x04, 0x29
        /*00ea*/ 	.short	(.L_272 - .L_271)


	//   ....[0]....
.L_271:
        /*00ec*/ 	.word	0xffffffff


	//   ....[1]....
        /*00f0*/ 	.word	0xffffffff


	//   ....[2]....
        /*00f4*/ 	.word	0xffffffff


	//   ....[3]....
        /*00f8*/ 	.word	0xffffffff


	//   ....[4]....
        /*00fc*/ 	.word	0xffffffff


	//   ....[5]....
        /*0100*/ 	.word	0xffffffff


	//   ....[6]....
        /*0104*/ 	.word	0xffffffff


	//   ....[7]....
        /*0108*/ 	.word	0x0500000f


	//----- nvinfo : EIATTR_COOP_GROUP_INSTR_OFFSETS
	.align		4
.L_272:
        /*010c*/ 	.byte	0x04, 0x28
        /*010e*/ 	.short	(.L_274 - .L_273)


	//   ....[0]....
.L_273:
        /*0110*/ 	.word	0x00000060


	//   ....[1]....
        /*0114*/ 	.word	0x00000190


	//   ....[2]....
        /*0118*/ 	.word	0x00000220


	//   ....[3]....
        /*011c*/ 	.word	0x000003a0


	//   ....[4]....
        /*0120*/ 	.word	0x000005f0


	//   ....[5]....
        /*0124*/ 	.word	0x00000b50


	//   ....[6]....
        /*0128*/ 	.word	0x00007150


	//   ....[7]....
        /*012c*/ 	.word	0x00009a00


	//----- nvinfo : EIATTR_REG_RECONFIG
	.align		4
.L_274:
        /*0130*/ 	.byte	0x01, 0x54
	.zero		2


	//----- nvinfo : EIATTR_SYSCALL_OFFSETS
	.align		4
        /*0134*/ 	.byte	0x04, 0x46
        /*0136*/ 	.short	(.L_276 - .L_275)


	//   ....[0]....
.L_275:
        /*0138*/ 	.word	0x00000780


	//   ....[1]....
        /*013c*/ 	.word	0x00000870


	//   ....[2]....
        /*0140*/ 	.word	0x000009e0


	//   ....[3]....
        /*0144*/ 	.word	0x00000ad0


	//----- nvinfo : EIATTR_MBARRIER_INSTR_OFFSETS
	.align		4
.L_276:
        /*0148*/ 	.byte	0x04, 0x39
        /*014a*/ 	.short	(.L_278 - .L_277)


	//   ....[0]....
.L_277:
        /*014c*/ 	.word	0x00000260
        /*0150*/ 	.word	0x000000ff
        /*0154*/ 	.word	0x00038800
        /*0158*/ 	.short	0x0100
        /*015a*/ 	.byte	0x06
	.zero		1


	//   ....[1]....
        /*015c*/ 	.word	0x00000350
        /*0160*/ 	.word	0x000000ff
        /*0164*/ 	.word	0x00038810
        /*0168*/ 	.short	0x0100
        /*016a*/ 	.byte	0x08
	.zero		1


	//   ....[2]....
        /*016c*/ 	.word	0x00000360
        /*0170*/ 	.word	0x000000ff
        /*0174*/ 	.word	0x00038820
        /*0178*/ 	.short	0x0100
        /*017a*/ 	.byte	0x08
	.zero		1


	//   ....[3]....
        /*017c*/ 	.word	0x00000370
        /*0180*/ 	.word	0x000000ff
        /*0184*/ 	.word	0x00038818
        /*0188*/ 	.short	0x0100
        /*018a*/ 	.byte	0x08
	.zero		1


	//   ....[4]....
        /*018c*/ 	.word	0x00000380
        /*0190*/ 	.word	0x000000ff
        /*0194*/ 	.word	0x00038828
        /*0198*/ 	.short	0x0100
        /*019a*/ 	.byte	0x08
	.zero		1


	//   ....[5]....
        /*019c*/ 	.word	0x000004b0
        /*01a0*/ 	.word	0x000000ff
        /*01a4*/ 	.word	0x00038830
        /*01a8*/ 	.short	0x0100
        /*01aa*/ 	.byte	0x08
	.zero		1


	//   ....[6]....
        /*01ac*/ 	.word	0x000004c0
        /*01b0*/ 	.word	0x000000ff
        /*01b4*/ 	.word	0x00038840
        /*01b8*/ 	.short	0x0100
        /*01ba*/ 	.byte	0x08
	.zero		1


	//   ....[7]....
        /*01bc*/ 	.word	0x000004d0
        /*01c0*/ 	.word	0x000000ff
        /*01c4*/ 	.word	0x00038838
        /*01c8*/ 	.short	0x0100
        /*01ca*/ 	.byte	0x08
	.zero		1


	//   ....[8]....
        /*01cc*/ 	.word	0x000004e0
        /*01d0*/ 	.word	0x000000ff
        /*01d4*/ 	.word	0x00038848
        /*01d8*/ 	.short	0x0100
        /*01da*/ 	.byte	0x08
	.zero		1


	//   ....[9]....
        /*01dc*/ 	.word	0x00000bb0
        /*01e0*/ 	.word	0x00000010
        /*01e4*/ 	.word	0x00038800
        /*01e8*/ 	.short	0x010a
        /*01ea*/ 	.byte	0x3f
	.zero		1


	//   ....[10]....
        /*01ec*/ 	.word	0x00000cf0
        /*01f0*/ 	.word	0x00000010
        /*01f4*/ 	.word	0x00038800
        /*01f8*/ 	.short	0x010a
        /*01fa*/ 	.byte	0x3f
	.zero		1


	//   ....[11]....
        /*01fc*/ 	.word	0x00001860
        /*0200*/ 	.word	0x00000002
        /*0204*/ 	.word	0x00038810
        /*0208*/ 	.short	0x010a
        /*020a*/ 	.byte	0x3f
	.zero		1


	//   ....[12]....
        /*020c*/ 	.word	0x000018a0
        /*0210*/ 	.word	0x00000002
        /*0214*/ 	.word	0x00038810
        /*0218*/ 	.short	0x010a
        /*021a*/ 	.byte	0x3f
	.zero		1


	//   ....[13]....
        /*021c*/ 	.word	0x00002aa0
        /*0220*/ 	.word	0x00000002
        /*0224*/ 	.word	0x00038830
        /*0228*/ 	.short	0x010a
        /*022a*/ 	.byte	0x3f
	.zero		1


	//   ....[14]....
        /*022c*/ 	.word	0x00002b20
        /*0230*/ 	.word	0x00000002
        /*0234*/ 	.word	0x00038830
        /*0238*/ 	.short	0x010a
        /*023a*/ 	.byte	0x3f
	.zero		1


	//   ....[15]....
        /*023c*/ 	.word	0x00005fc0
        /*0240*/ 	.word	0x00000003
        /*0244*/ 	.word	0x00000000
        /*0248*/ 	.short	0x0101
        /*024a*/ 	.byte	0x3f
	.zero		1


	//   ....[16]....
        /*024c*/ 	.word	0x000063a0
        /*0250*/ 	.word	0x00000002
        /*0254*/ 	.word	0x00000000
        /*0258*/ 	.short	0x0101
        /*025a*/ 	.byte	0x3f
	.zero		1


	//   ....[17]....
        /*025c*/ 	.word	0x00007f90
        /*0260*/ 	.word	0x00000014
        /*0264*/ 	.word	0x00038820
        /*0268*/ 	.short	0x010a
        /*026a*/ 	.byte	0x3f
	.zero		1


	//   ....[18]....
        /*026c*/ 	.word	0x000085a0
        /*0270*/ 	.word	0x00000014
        /*0274*/ 	.word	0x00038840
        /*0278*/ 	.short	0x010a
        /*027a*/ 	.byte	0x3f
	.zero		1


	//   ....[19]....
        /*027c*/ 	.word	0x00008840
        /*0280*/ 	.word	0x00000014
        /*0284*/ 	.word	0x00038828
        /*0288*/ 	.short	0x010a
        /*028a*/ 	.byte	0x3f
	.zero		1


	//   ....[20]....
        /*028c*/ 	.word	0x00008a50
        /*0290*/ 	.word	0x00000014
        /*0294*/ 	.word	0x00038848
        /*0298*/ 	.short	0x010a
        /*029a*/ 	.byte	0x3f
	.zero		1


	//   ....[21]....
        /*029c*/ 	.word	0x00008cd0
        /*02a0*/ 	.word	0x00000014
        /*02a4*/ 	.word	0x00038820
        /*02a8*/ 	.short	0x010a
        /*02aa*/ 	.byte	0x3f
	.zero		1


	//   ....[22]....
        /*02ac*/ 	.word	0x00008f40
        /*02b0*/ 	.word	0x00000014
        /*02b4*/ 	.word	0x00038840
        /*02b8*/ 	.short	0x010a
        /*02ba*/ 	.byte	0x3f
	.zero		1


	//   ....[23]....
        /*02bc*/ 	.word	0x000091b0
        /*02c0*/ 	.word	0x00000014
        /*02c4*/ 	.word	0x00038828
        /*02c8*/ 	.short	0x010a
        /*02ca*/ 	.byte	0x3f
	.zero		1


	//   ....[24]....
        /*02cc*/ 	.word	0x00009400
        /*02d0*/ 	.word	0x00000004
        /*02d4*/ 	.word	0x00038840
        /*02d8*/ 	.short	0x010a
        /*02da*/ 	.byte	0x3f
	.zero		1


	//   ....[25]....
        /*02dc*/ 	.word	0x00009870
        /*02e0*/ 	.word	0x00000007
        /*02e4*/ 	.word	0x00000000
        /*02e8*/ 	.short	0x010a
        /*02ea*/ 	.byte	0x3f
	.zero		1


	//   ....[26]....
        /*02ec*/ 	.word	0x000098c0
        /*02f0*/ 	.word	0x00000003
        /*02f4*/ 	.word	0x00000000
        /*02f8*/ 	.short	0x010a
        /*02fa*/ 	.byte	0x3f
	.zero		1


	//   ....[27]....
        /*02fc*/ 	.word	0x00009920
        /*0300*/ 	.word	0x00000005
        /*0304*/ 	.word	0x00000000
        /*0308*/ 	.short	0x010a
        /*030a*/ 	.byte	0x3f
	.zero		1


	//   ....[28]....
        /*030c*/ 	.word	0x00009950
        /*0310*/ 	.word	0x00000003
        /*0314*/ 	.word	0x00000000
        /*0318*/ 	.short	0x010a
        /*031a*/ 	.byte	0x3f
	.zero		1


	//   ....[29]....
        /*031c*/ 	.word	0x00009a60
        /*0320*/ 	.word	0x00000000
        /*0324*/ 	.word	0x00038800
        /*0328*/ 	.short	0x010a
        /*032a*/ 	.byte	0x3f
	.zero		1


	//   ....[30]....
        /*032c*/ 	.word	0x00009ab0
        /*0330*/ 	.word	0x00000002
        /*0334*/ 	.word	0x00038810
        /*0338*/ 	.short	0x010a
        /*033a*/ 	.byte	0x3f
	.zero		1


	//   ....[31]....
        /*033c*/ 	.word	0x00009b00
        /*0340*/ 	.word	0x00000002
        /*0344*/ 	.word	0x00038830
        /*0348*/ 	.short	0x010a
        /*034a*/ 	.byte	0x3f
	.zero		1


	//   ....[32]....
        /*034c*/ 	.word	0x00009b50
        /*0350*/ 	.word	0x00000014
        /*0354*/ 	.word	0x00038820
        /*0358*/ 	.short	0x010a
        /*035a*/ 	.byte	0x3f
	.zero		1


	//   ....[33]....
        /*035c*/ 	.word	0x00009ba0
        /*0360*/ 	.word	0x00000014
        /*0364*/ 	.word	0x00038840
        /*0368*/ 	.short	0x010a
        /*036a*/ 	.byte	0x3f
	.zero		1


	//   ....[34]....
        /*036c*/ 	.word	0x00009bf0
        /*0370*/ 	.word	0x00000014
        /*0374*/ 	.word	0x00038828
        /*0378*/ 	.short	0x010a
        /*037a*/ 	.byte	0x3f
	.zero		1


	//   ....[35]....
        /*037c*/ 	.word	0x00009c40
        /*0380*/ 	.word	0x00000014
        /*0384*/ 	.word	0x00038848
        /*0388*/ 	.short	0x010a
        /*038a*/ 	.byte	0x3f
	.zero		1


	//   ....[36]....
        /*038c*/ 	.word	0x00009ca0
        /*0390*/ 	.word	0x00000014
        /*0394*/ 	.word	0x00038820
        /*0398*/ 	.short	0x010a
        /*039a*/ 	.byte	0x3f
	.zero		1


	//   ....[37]....
        /*039c*/ 	.word	0x00009cf0
        /*03a0*/ 	.word	0x00000014
        /*03a4*/ 	.word	0x00038840
        /*03a8*/ 	.short	0x010a
        /*03aa*/ 	.byte	0x3f
	.zero		1


	//   ....[38]....
        /*03ac*/ 	.word	0x00009d40
        /*03b0*/ 	.word	0x00000014
        /*03b4*/ 	.word	0x00038828
        /*03b8*/ 	.short	0x010a
        /*03ba*/ 	.byte	0x3f
	.zero		1


	//   ....[39]....
        /*03bc*/ 	.word	0x00009d90
        /*03c0*/ 	.word	0x00000004
        /*03c4*/ 	.word	0x00038840
        /*03c8*/ 	.short	0x010a
        /*03ca*/ 	.byte	0x3f
	.zero		1


	//   ....[40]....
        /*03cc*/ 	.word	0x00009e70
        /*03d0*/ 	.word	0x00000007
        /*03d4*/ 	.word	0x00000000
        /*03d8*/ 	.short	0x010a
        /*03da*/ 	.byte	0x3f
	.zero		1


	//   ....[41]....
        /*03dc*/ 	.word	0x00009ec0
        /*03e0*/ 	.word	0x00000003
        /*03e4*/ 	.word	0x00000000
        /*03e8*/ 	.short	0x010a
        /*03ea*/ 	.byte	0x3f
	.zero		1


	//   ....[42]....
        /*03ec*/ 	.word	0x00009f10
        /*03f0*/ 	.word	0x00000005
        /*03f4*/ 	.word	0x00000000
        /*03f8*/ 	.short	0x010a
        /*03fa*/ 	.byte	0x3f
	.zero		1


	//----- nvinfo : EIATTR_NUM_MBARRIERS
	.align		4
.L_278:
        /*03fc*/ 	.byte	0x03, 0x38
        /*03fe*/ 	.short	0x0009


	//----- nvinfo : EIATTR_EXIT_INSTR_OFFSETS
	.align		4
        /*0400*/ 	.byte	0x04, 0x1c
        /*0402*/ 	.short	(.L_280 - .L_279)


	//   ....[0]....
.L_279:
        /*0404*/ 	.word	0x000099a0


	//----- nvinfo : EIATTR_MAX_THREADS
	.align		4
.L_280:
        /*0408*/ 	.byte	0x04, 0x05
        /*040a*/ 	.short	(.L_282 - .L_281)
.L_281:
        /*040c*/ 	.word	0x00000180
        /*0410*/ 	.word	0x00000001
        /*0414*/ 	.word	0x00000001


	//----- nvinfo : EIATTR_CRS_STACK_SIZE
	.align		4
.L_282:
        /*0418*/ 	.byte	0x04, 0x1e
        /*041a*/ 	.short	(.L_284 - .L_283)
.L_283:
        /*041c*/ 	.word	0x00000000


	//----- nvinfo : EIATTR_CBANK_PARAM_SIZE
	.align		4
.L_284:
        /*0420*/ 	.byte	0x03, 0x19
        /*0422*/ 	.short	0x06f0


	//----- nvinfo : EIATTR_PARAM_CBANK
	.align		4
        /*0424*/ 	.byte	0x04, 0x0a
        /*0426*/ 	.short	(.L_286 - .L_285)
	.align		4
.L_285:
        /*0428*/ 	.word	index@(.nv.constant0._ZN7cutlass13device_kernelIN5flash11enable_sm90INS1_16FlashAttnBwdSm90INS1_25CollectiveMainloopBwdSm90ILi2ELi2ELi2EN4cute5tupleIJNS5_1CILi1EEES8_S8_EEENS6_IJNS7_ILi80EEENS7_ILi128EEESB_EEENS_6half_tEfNS_4arch4Sm90ELb0ELb0ELb0ELb0ELb0ELb1ELb0ELb1ELi2ELi1ELi2ELi1ELb0EEENS1_24CollectiveEpilogueBwdGQAISC_fSF_Li256ELb0ELb0EEENS1_19SingleTileSchedulerILb0ELb0ELb0ELi128EEEEEEEEEvNT_6ParamsE)
        /*042c*/ 	.short	0x0210
        /*042e*/ 	.short	0x06f0


	//----- nvinfo : EIATTR_SW_WAR
	.align		4
.L_286:
        /*0430*/ 	.byte	0x04, 0x36
        /*0432*/ 	.short	(.L_288 - .L_287)
.L_287:
        /*0434*/ 	.word	0x00000008
.L_288:


//--------------------- .nv.info._ZN7cutlass13device_kernelIN5flash11enable_sm90INS1_16FlashAttnBwdSm90INS1_25CollectiveMainloopBwdSm90ILi2ELi2ELi2EN4cute5tupleIJNS5_1CILi1EEES8_S8_EEENS6_IJNS7_ILi80EEENS7_ILi128EEESB_EEENS_6half_tEfNS_4arch4Sm90ELb0ELb0ELb0ELb0ELb1ELb1ELb0ELb1ELi2ELi1ELi2ELi1ELb0EEENS1_24CollectiveEpilogueBwdGQAISC_fSF_Li256ELb0ELb1EEENS1_19SingleTileSchedulerILb0ELb0ELb0ELi128EEEEEEEEEvNT_6ParamsE --------------------------
	.section	.nv.info._ZN7cutlass13device_kernelIN5flash11enable_sm90INS1_16FlashAttnBwdSm90INS1_25CollectiveMainloopBwdSm90ILi2ELi2ELi2EN4cute5tupleIJNS5_1CILi1EEES8_S8_EEENS6_IJNS7_ILi80EEENS7_ILi128EEESB_EEENS_6half_tEfNS_4arch4Sm90ELb0ELb0ELb0ELb0ELb1ELb1ELb0ELb1ELi2ELi1ELi2ELi1ELb0EEENS1_24CollectiveEpilogueBwdGQAISC_fSF_Li256ELb0ELb1EEENS1_19SingleTileSchedulerILb0ELb0ELb0ELi128EEEEEEEEEvNT_6ParamsE,"",@"SHT_CUDA_INFO"
	.sectionflags	@""
	.align	4


	//----- nvinfo : EIATTR_CUDA_API_VERSION
	.align		4
        /*0000*/ 	.byte	0x04, 0x37
        /*0002*/ 	.short	(.L_290 - .L_289)
.L_289:
        /*0004*/ 	.word	0x00000082


	//----- nvinfo : EIATTR_KPARAM_INFO
	.align		4
.L_290:
        /*0008*/ 	.byte	0x04, 0x17
        /*000a*/ 	.short	(.L_292 - .L_291)
.L_291:
        /*000c*/ 	.word	0x00000000
        /*0010*/ 	.short	0x0000
        /*0012*/ 	.short	0x0070
        /*0014*/ 	.byte	0x00, 0xf0, 0x01, 0x1a


	//----- nvinfo : EIATTR_SPARSE_MMA_MASK
	.align		4
.L_292:
        /*0018*/ 	.byte	0x03, 0x50
        /*001a*/ 	.short	0x0000


	//----- nvinfo : EIATTR_MAXREG_COUNT
	.align		4
        /*001c*/ 	.byte	0x03, 0x1b
        /*001e*/ 	.short	0x00a8


	//----- nvinfo : EIATTR_NUM_BARRIERS
	.align		4
        /*0020*/ 	.byte	0x02, 0x4c
        /*0022*/ 	.byte	0x10
	.zero		1


	//----- nvinfo : EIATTR_EXTERNS
	.align		4
        /*0024*/ 	.byte	0x04, 0x0f
        /*0026*/ 	.short	(.L_294 - .L_293)


	//   ....[0]....
	.align		4
.L_293:
        /*0028*/ 	.word	index@(__assertfail)


	//----- nvinfo : EIATTR_ANNOTATIONS
	.align		4
.L_294:
        /*002c*/ 	.byte	0x04, 0x55
        /*002e*/ 	.short	(.L_296 - .L_295)


	//   ....[0]....
.L_295:
        /* <DEDUP_REMOVED lines=11> */


	//----- nvinfo : EIATTR_MERCURY_ISA_VERSION
	.align		4
.L_296:
        /*00c8*/ 	.byte	0x03, 0x5f
        /*00ca*/ 	.short	0x0101


	//----- nvinfo : EIATTR_INT_WARP_WIDE_INSTR_OFFSETS
	.align		4
        /*00cc*/ 	.byte	0x04, 0x31
        /*00ce*/ 	.short	(.L_298 - .L_297)


	//   ....[0]....
.L_297:
        /*00d0*/ 	.word	0x00000180


	//   ....[1]....
        /*00d4*/ 	.word	0x00000240


	//   ....[2]....
        /*00d8*/ 	.word	0x00007e20


	//   ....[3]....
        /*00dc*/ 	.word	0x00008290


	//   ....[4]....
        /*00e0*/ 	.word	0x00008860


	//----- nvinfo : EIATTR_COOP_GROUP_MASK_REGIDS
	.align		4
.L_298:
        /*00e4*/ 	.byte	0x04, 0x29
        /*00e6*/ 	.short	(.L_300 - .L_299)


	//   ....[0]....
.L_299:
        /*00e8*/ 	.word	0xffffffff


	//   ....[1]....
        /*00ec*/ 	.word	0xffffffff


	//   ....[2]....
        /*00f0*/ 	.word	0xffffffff


	//   ....[3]....
        /*00f4*/ 	.word	0xffffffff


	//   ....[4]....
        /*00f8*/ 	.word	0xffffffff


	//   ....[5]....
        /*00fc*/ 	.word	0xffffffff


	//   ....[6]....
        /*0100*/ 	.word	0xffffffff


	//   ....[7]....
        /*0104*/ 	.word	0xffffffff


	//   ....[8]....
        /*0108*/ 	.word	0xffffffff


	//   ....[9]....
        /*010c*/ 	.word	0xffffffff


	//   ....[10]....
        /*0110*/ 	.word	0xffffffff


	//   ....[11]....
        /*0114*/ 	.word	0xffffffff


	//   ....[12]....
        /*0118*/ 	.word	0xffffffff


	//   ....[13]....
        /*011c*/ 	.word	0xffffffff


	//   ....[14]....
        /*0120*/ 	.word	0xffffffff


	//   ....[15]....
        /*0124*/ 	.word	0xffffffff


	//   ....[16]....
        /*0128*/ 	.word	0xffffffff


	//   ....[17]....
        /*012c*/ 	.word	0x0500000f


	//   ....[18]....
        /*0130*/ 	.word	0x0500000f


	//   ....[19]....
        /*0134*/ 	.word	0x0500000f


	//   ....[20]....
        /*0138*/ 	.word	0x0500000f


	//   ....[21]....
        /*013c*/ 	.word	0x0500000f


	//   ....[22]....
        /*0140*/ 	.word	0x0500000f


	//----- nvinfo : EIATTR_COOP_GROUP_INSTR_OFFSETS
	.align		4
.L_300:
        /*0144*/ 	.byte	0x04, 0x28
        /*0146*/ 	.short	(.L_302 - .L_301)


	//   ....[0]....
.L_301:
        /*0148*/ 	.word	0x00000060


	//   ....[1]....
        /*014c*/ 	.word	0x00000190


	//   ....[2]....
        /*0150*/ 	.word	0x00000220


	//   ....[3]....
        /*0154*/ 	.word	0x000003a0


	//   ....[4]....
        /*0158*/ 	.word	0x00000600


	//   ....[5]....
        /*015c*/ 	.word	0x00000b60


	//   ....[6]....
        /*0160*/ 	.word	0x00006e30


	//   ....[7]....
        /*0164*/ 	.word	0x00007000


	//   ....[8]....
        /*0168*/ 	.word	0x000072d0


	//   ....[9]....
        /*016c*/ 	.word	0x000074a0


	//   ....[10]....
        /*0170*/ 	.word	0x000075c0


	//   ....[11]....
        /*0174*/ 	.word	0x00007ac0


	//   ....[12]....
        /*0178*/ 	.word	0x00007d50


	//   ....[13]....
        /*017c*/ 	.word	0x00007f90


	//   ....[14]....
        /*0180*/ 	.word	0x000081c0


	//   ....[15]....
        /*0184*/ 	.word	0x00008470


	//   ....[16]....
        /*0188*/ 	.word	0x000087a0


	//   ....[17]....
        /*018c*/ 	.word	0x0000a680


	//   ....[18]....
        /*0190*/ 	.word	0x0000a800


	//   ....[19]....
        /*0194*/ 	.word	0x0000a870


	//   ....[20]....
        /*0198*/ 	.word	0x0000a8e0


	//   ....[21]....
        /*019c*/ 	.word	0x0000a950


	//   ....[22]....
        /*01a0*/ 	.word	0x0000a9c0


	//----- nvinfo : EIATTR_REG_RECONFIG
	.align		4
.L_302:
        /*01a4*/ 	.byte	0x01, 0x54
	.zero		2


	//----- nvinfo : EIATTR_SYSCALL_OFFSETS
	.align		4
        /*01a8*/ 	.byte	0x04, 0x46
        /*01aa*/ 	.short	(.L_304 - .L_303)


	//   ....[0]....
.L_303:
        /*01ac*/ 	.word	0x00000790


	//   ....[1]....
        /*01b0*/ 	.word	0x00000880


	//   ....[2]....
        /*01b4*/ 	.word	0x000009f0


	//   ....[3]....
        /*01b8*/ 	.word	0x00000ae0


	//----- nvinfo : EIATTR_MBARRIER_INSTR_OFFSETS
	.align		4
.L_304:
        /*01bc*/ 	.byte	0x04, 0x39
        /*01be*/ 	.short	(.L_306 - .L_305)


	//   ....[0]....
.L_305:
        /*01c0*/ 	.word	0x00000260
        /*01c4*/ 	.word	0x000000ff
        /*01c8*/ 	.word	0x00038800
        /*01cc*/ 	.short	0x0100
        /*01ce*/ 	.byte	0x06
	.zero		1


	//   ....[1]....
        /*01d0*/ 	.word	0x00000350
        /*01d4*/ 	.word	0x000000ff
        /*01d8*/ 	.word	0x00038810
        /*01dc*/ 	.short	0x0100
        /*01de*/ 	.byte	0x08
	.zero		1


	//   ....[2]....
        /*01e0*/ 	.word	0x00000360
        /*01e4*/ 	.word	0x000000ff
        /*01e8*/ 	.word	0x00038820
        /*01ec*/ 	.short	0x0100
        /*01ee*/ 	.byte	0x08
	.zero		1


	//   ....[3]....
        /*01f0*/ 	.word	0x00000370
        /*01f4*/ 	.word	0x000000ff
        /*01f8*/ 	.word	0x00038818
        /*01fc*/ 	.short	0x0100
        /*01fe*/ 	.byte	0x08
	.zero		1


	//   ....[4]....
        /*0200*/ 	.word	0x00000380
        /*0204*/ 	.word	0x000000ff
        /*0208*/ 	.word	0x00038828
        /*020c*/ 	.short	0x0100
        /*020e*/ 	.byte	0x08
	.zero		1


	//   ....[5]....
        /*0210*/ 	.word	0x000004b0
        /*0214*/ 	.word	0x000000ff
        /*0218*/ 	.word	0x00038830
        /*021c*/ 	.short	0x0100
        /*021e*/ 	.byte	0x08
	.zero		1


	//   ....[6]....
        /*0220*/ 	.word	0x000004c0
        /*0224*/ 	.word	0x000000ff
        /*0228*/ 	.word	0x00038840
        /*022c*/ 	.short	0x0100
        /*022e*/ 	.byte	0x08
	.zero		1


	//   ....[7]....
        /*0230*/ 	.word	0x000004d0
        /*0234*/ 	.word	0x000000ff
        /*0238*/ 	.word	0x00038838
        /*023c*/ 	.short	0x0100
        /*023e*/ 	.byte	0x08
	.zero		1


	//   ....[8]....
        /*0240*/ 	.word	0x000004e0
        /*0244*/ 	.word	0x000000ff
        /*0248*/ 	.word	0x00038848
        /*024c*/ 	.short	0x0100
        /*024e*/ 	.byte	0x08
	.zero		1


	//   ....[9]....
        /*0250*/ 	.word	0x00000bc0
        /*0254*/ 	.word	0x00000010
        /*0258*/ 	.word	0x00038800
        /*025c*/ 	.short	0x010a
        /*025e*/ 	.byte	0x3f
	.zero		1


	//   ....[10]....
        /*0260*/ 	.word	0x00000d00
        /*0264*/ 	.word	0x00000010
        /*0268*/ 	.word	0x00038800
        /*026c*/ 	.short	0x010a
        /*026e*/ 	.byte	0x3f
	.zero		1


	//   ....[11]....
        /*0270*/ 	.word	0x00001860
        /*0274*/ 	.word	0x00000002
        /*0278*/ 	.word	0x00038810
        /*027c*/ 	.short	0x010a
        /*027e*/ 	.byte	0x3f
	.zero		1


	//   ....[12]....
        /*0280*/ 	.word	0x000018a0
        /*0284*/ 	.word	0x00000002
        /*0288*/ 	.word	0x00038810
        /*028c*/ 	.short	0x010a
        /*028e*/ 	.byte	0x3f
	.zero		1


	//   ....[13]....
        /*0290*/ 	.word	0x00002aa0
        /*0294*/ 	.word	0x00000002
        /*0298*/ 	.word	0x00038830
        /*029c*/ 	.short	0x010a
        /*029e*/ 	.byte	0x3f
	.zero		1


	//   ....[14]....
        /*02a0*/ 	.word	0x00002b20
        /*02a4*/ 	.word	0x00000002
        /*02a8*/ 	.word	0x00038830
        /*02ac*/ 	.short	0x010a
        /*02ae*/ 	.byte	0x3f
	.zero		1


	//   ....[15]....
        /*02b0*/ 	.word	0x00005fc0
        /*02b4*/ 	.word	0x00000003
        /*02b8*/ 	.word	0x00000000
        /*02bc*/ 	.short	0x0101
        /*02be*/ 	.byte	0x3f
	.zero		1


	//   ....[16]....
        /*02c0*/ 	.word	0x000063b0
        /*02c4*/ 	.word	0x00000002
        /*02c8*/ 	.word	0x00000000
        /*02cc*/ 	.short	0x0101
        /*02ce*/ 	.byte	0x3f
	.zero		1


	//   ....[17]....
        /*02d0*/ 	.word	0x00008c10
        /*02d4*/ 	.word	0x00000014
        /*02d8*/ 	.word	0x00038820
        /*02dc*/ 	.short	0x010a
        /*02de*/ 	.byte	0x3f
	.zero		1


	//   ....[18]....
        /*02e0*/ 	.word	0x00009220
        /*02e4*/ 	.word	0x00000014
        /*02e8*/ 	.word	0x00038840
        /*02ec*/ 	.short	0x010a
        /*02ee*/ 	.byte	0x3f
	.zero		1


	//   ....[19]....
        /*02f0*/ 	.word	0x000094c0
        /*02f4*/ 	.word	0x00000014
        /*02f8*/ 	.word	0x00038828
        /*02fc*/ 	.short	0x010a
        /*02fe*/ 	.byte	0x3f
	.zero		1


	//   ....[20]....
        /*0300*/ 	.word	0x000096d0
        /*0304*/ 	.word	0x00000014
        /*0308*/ 	.word	0x00038848
        /*030c*/ 	.short	0x010a
        /*030e*/ 	.byte	0x3f
	.zero		1


	//   ....[21]....
        /*0310*/ 	.word	0x00009950
        /*0314*/ 	.word	0x00000014
        /*0318*/ 	.word	0x00038820
        /*031c*/ 	.short	0x010a
        /*031e*/ 	.byte	0x3f
	.zero		1


	//   ....[22]....
        /*0320*/ 	.word	0x00009bc0
        /*0324*/ 	.word	0x00000014
        /*0328*/ 	.word	0x00038840
        /*032c*/ 	.short	0x010a
        /*032e*/ 	.byte	0x3f
	.zero		1


	//   ....[23]....
        /*0330*/ 	.word	0x00009e30
        /*0334*/ 	.word	0x00000014
        /*0338*/ 	.word	0x00038828
        /*033c*/ 	.short	0x010a
        /*033e*/ 	.byte	0x3f
	.zero		1


	//   ....[24]....
        /*0340*/ 	.word	0x0000a080
        /*0344*/ 	.word	0x00000004
        /*0348*/ 	.word	0x00038840
        /*034c*/ 	.short	0x010a
        /*034e*/ 	.byte	0x3f
	.zero		1


	//   ....[25]....
        /*0350*/ 	.word	0x0000a4f0
        /*0354*/ 	.word	0x00000007
        /*0358*/ 	.word	0x00000000
        /*035c*/ 	.short	0x010a
        /*035e*/ 	.byte	0x3f
	.zero		1


	//   ....[26]....
        /*0360*/ 	.word	0x0000a540
        /*0364*/ 	.word	0x00000003
        /*0368*/ 	.word	0x00000000
        /*036c*/ 	.short	0x010a
        /*036e*/ 	.byte	0x3f
	.zero		1


	//   ....[27]....
        /*0370*/ 	.word	0x0000a5a0
        /*0374*/ 	.word	0x00000005
        /*0378*/ 	.word	0x00000000
        /*037c*/ 	.short	0x010a
        /*037e*/ 	.byte	0x3f
	.zero		1


	//   ....[28]....
        /*0380*/ 	.word	0x0000a5d0
        /*0384*/ 	.word	0x00000003
        /*0388*/ 	.word	0x00000000
        /*038c*/ 	.short	0x010a
        /*038e*/ 	.byte	0x3f
	.zero		1


	//   ....[29]....
        /*0390*/ 	.word	0x0000a6e0
        /*0394*/ 	.word	0x00000000
        /*0398*/ 	.word	0x00038800
        /*039c*/ 	.short	0x010a
        /*039e*/ 	.byte	0x3f
	.zero		1


	//   ....[30]....
        /*03a0*/ 	.word	0x0000a730
        /*03a4*/ 	.word	0x00000002
        /*03a8*/ 	.word	0x00038810
        /*03ac*/ 	.short	0x010a
        /*03ae*/ 	.byte	0x3f
	.zero		1


	//   ....[31]....
        /*03b0*/ 	.word	0x0000a780
        /*03b4*/ 	.word	0x00000002
        /*03b8*/ 	.word	0x00038830
        /*03bc*/ 	.short	0x010a
        /*03be*/ 	.byte	0x3f
	.zero		1


	//   ....[32]....
        /*03c0*/ 	.word	0x0000aa00
        /*03c4*/ 	.word	0x00000014
        /*03c8*/ 	.word	0x00038820
        /*03cc*/ 	.short	0x010a
        /*03ce*/ 	.byte	0x3f
	.zero		1


	//   ....[33]....
        /*03d0*/ 	.word	0x0000aa50
        /*03d4*/ 	.word	0x00000014
        /*03d8*/ 	.word	0x00038840
        /*03dc*/ 	.short	0x010a
        /*03de*/ 	.byte	0x3f
	.zero		1


	//   ....[34]....
        /*03e0*/ 	.word	0x0000aaa0
        /*03e4*/ 	.word	0x00000014
        /*03e8*/ 	.word	0x00038828
        /*03ec*/ 	.short	0x010a
        /*03ee*/ 	.byte	0x3f
	.zero		1


	//   ....[35]....
        /*03f0*/ 	.word	0x0000aaf0
        /*03f4*/ 	.word	0x00000014
        /*03f8*/ 	.word	0x00038848
        /*03fc*/ 	.short	0x010a
        /*03fe*/ 	.byte	0x3f
	.zero		1


	//   ....[36]....
        /*0400*/ 	.word	0x0000ab50
        /*0404*/ 	.word	0x00000014
        /*0408*/ 	.word	0x00038820
        /*040c*/ 	.short	0x010a
        /*040e*/ 	.byte	0x3f
	.zero		1


	//   ....[37]....
        /*0410*/ 	.word	0x0000aba0
        /*0414*/ 	.word	0x00000014
        /*0418*/ 	.word	0x00038840
        /*041c*/ 	.short	0x010a
        /*041e*/ 	.byte	0x3f
	.zero		1


	//   ....[38]....
        /*0420*/ 	.word	0x0000abf0
        /*0424*/ 	.word	0x00000014
        /*0428*/ 	.word	0x00038828
        /*042c*/ 	.short	0x010a
        /*042e*/ 	.byte	0x3f
	.zero		1


	//   ....[39]....
        /*0430*/ 	.word	0x0000ac40
        /*0434*/ 	.word	0x00000004
        /*0438*/ 	.word	0x00038840
        /*043c*/ 	.short	0x010a
        /*043e*/ 	.byte	0x3f
	.zero		1


	//   ....[40]....
        /*0440*/ 	.word	0x0000ad20
        /*0444*/ 	.word	0x00000007
        /*0448*/ 	.word	0x00000000
        /*044c*/ 	.short	0x010a
        /*044e*/ 	.byte	0x3f
	.zero		1


	//   ....[41]....
        /*0450*/ 	.word	0x0000ad70
        /*0454*/ 	.word	0x00000003
        /*0458*/ 	.word	0x00000000
        /*045c*/ 	.short	0x010a
        /*045e*/ 	.byte	0x3f
	.zero		1


	//   ....[42]....
        /*0460*/ 	.word	0x0000adc0
        /*0464*/ 	.word	0x00000005
        /*0468*/ 	.word	0x00000000
        /*046c*/ 	.short	0x010a
        /*046e*/ 	.byte	0x3f
	.zero		1


	//----- nvinfo : EIATTR_NUM_MBARRIERS
	.align		4
.L_306:
        /*0470*/ 	.byte	0x03, 0x38
        /*0472*/ 	.short	0x0009


	//----- nvinfo : EIATTR_EXIT_INSTR_OFFSETS
	.align		4
        /*0474*/ 	.byte	0x04, 0x1c
        /*0476*/ 	.short	(.L_308 - .L_307)


	//   ....[0]....
.L_307:
        /*0478*/ 	.word	0x0000a620


	//----- nvinfo : EIATTR_MAX_THREADS
	.align		4
.L_308:
        /*047c*/ 	.byte	0x04, 0x05
        /*047e*/ 	.short	(.L_310 - .L_309)
.L_309:
        /*0480*/ 	.word	0x00000180
        /*0484*/ 	.word	0x00000001
        /*0488*/ 	.word	0x00000001


	//----- nvinfo : EIATTR_CRS_STACK_SIZE
	.align		4
.L_310:
        /*048c*/ 	.byte	0x04, 0x1e
        /*048e*/ 	.short	(.L_312 - .L_311)
.L_311:
        /*0490*/ 	.word	0x00000000


	//----- nvinfo : EIATTR_CBANK_PARAM_SIZE
	.align		4
.L_312:
        /*0494*/ 	.byte	0x03, 0x19
        /*0496*/ 	.short	0x06f0


	//----- nvinfo : EIATTR_PARAM_CBANK
	.align		4
        /*0498*/ 	.byte	0x04, 0x0a
        /*049a*/ 	.short	(.L_314 - .L_313)
	.align		4
.L_313:
        /*049c*/ 	.word	index@(.nv.constant0._ZN7cutlass13device_kernelIN5flash11enable_sm90INS1_16FlashAttnBwdSm90INS1_25CollectiveMainloopBwdSm90ILi2ELi2ELi2EN4cute5tupleIJNS5_1CILi1EEES8_S8_EEENS6_IJNS7_ILi80EEENS7_ILi128EEESB_EEENS_6half_tEfNS_4arch4Sm90ELb0ELb0ELb0ELb0ELb1ELb1ELb0ELb1ELi2ELi1ELi2ELi1ELb0EEENS1_24CollectiveEpilogueBwdGQAISC_fSF_Li256ELb0ELb1EEENS1_19SingleTileSchedulerILb0ELb0ELb0ELi128EEEEEEEEEvNT_6ParamsE)
        /*04a0*/ 	.short	0x0210
        /*04a2*/ 	.short	0x06f0


	//----- nvinfo : EIATTR_SW_WAR
	.align		4
.L_314:
        /*04a4*/ 	.byte	0x04, 0x36
        /*04a6*/ 	.short	(.L_316 - .L_315)
.L_315:
        /*04a8*/ 	.word	0x00000008
.L_316:


//--------------------- .nv.info._ZN7cutlass13device_kernelIN5flash22FlashAttnBwdPreprocessIN4cute5tupleIJNS3_1CILi80EEENS5_ILi128EEEEEENS_6half_tEfNS_4arch4Sm90ELb1ELb0EEEEEvNT_6ParamsE --------------------------
	.section	.nv.info._ZN7cutlass13device_kernelIN5flash22FlashAttnBwdPreprocessIN4cute5tupleIJNS3_1CILi80EEENS5_ILi128EEEEEENS_6half_tEfNS_4arch4Sm90ELb1ELb0EEEEEvNT_6ParamsE,"",@"SHT_CUDA_INFO"
	.sectionflags	@""
	.align	4


	//----- nvinfo : EIATTR_CUDA_API_VERSION
	.align		4
        /*0000*/ 	.byte	0x04, 0x37
        /*0002*/ 	.short	(.L_318 - .L_317)
.L_317:
        /*0004*/ 	.word	0x00000082


	//----- nvinfo : EIATTR_KPARAM_INFO
	.align		4
.L_318:
        /*0008*/ 	.byte	0x04, 0x17
        /*000a*/ 	.short	(.L_320 - .L_319)
.L_319:
        /*000c*/ 	.word	0x00000000
        /*0010*/ 	.short	0x0000
        /*0012*/ 	.short	0x0000
        /*0014*/ 	.byte	0x00, 0xf0, 0xc1, 0x03


	//----- nvinfo : EIATTR_SPARSE_MMA_MASK
	.align		4
.L_320:
        /*0018*/ 	.byte	0x03, 0x50
        /*001a*/ 	.short	0x0000


	//----- nvinfo : EIATTR_MAXREG_COUNT
	.align		4
        /*001c*/ 	.byte	0x03, 0x1b
        /*001e*/ 	.short	0x0080


	//----- nvinfo : EIATTR_MERCURY_ISA_VERSION
	.align		4
        /*0020*/ 	.byte	0x03, 0x5f
        /*0022*/ 	.short	0x0101


	//----- nvinfo : EIATTR_COOP_GROUP_MASK_REGIDS
	.align		4
        /*0024*/ 	.byte	0x04, 0x29
        /*0026*/ 	.short	(.L_322 - .L_321)


	//   ....[0]....
.L_321:
        /*0028*/ 	.word	0xffffffff


	//   ....[1]....
        /*002c*/ 	.word	0xffffffff


	//   ....[2]....
        /*0030*/ 	.word	0xffffffff


	//   ....[3]....
        /*0034*/ 	.word	0xffffffff


	//   ....[4]....
        /*0038*/ 	.word	0xffffffff


	//   ....[5]....
        /*003c*/ 	.word	0xffffffff


	//   ....[6]....
        /*0040*/ 	.word	0xffffffff


	//   ....[7]....
        /*0044*/ 	.word	0xffffffff


	//   ....[8]....
        /*0048*/ 	.word	0xffffffff


	//   ....[9]....
        /*004c*/ 	.word	0xffffffff


	//   ....[10]....
        /*0050*/ 	.word	0xffffffff


	//   ....[11]....
        /*0054*/ 	.word	0xffffffff


	//   ....[12]....
        /*0058*/ 	.word	0xffffffff


	//   ....[13]....
        /*005c*/ 	.word	0xffffffff


	//   ....[14]....
        /*0060*/ 	.word	0xffffffff


	//   ....[15]....
        /*0064*/ 	.word	0xffffffff


	//   ....[16]....
        /*0068*/ 	.word	0xffffffff


	//   ....[17]....
        /*006c*/ 	.word	0xffffffff


	//   ....[18]....
        /*0070*/ 	.word	0xffffffff


	//   ....[19]....
        /*0074*/ 	.word	0xffffffff


	//----- nvinfo : EIATTR_COOP_GROUP_INSTR_OFFSETS
	.align		4
.L_322:
        /*0078*/ 	.byte	0x04, 0x28
        /*007a*/ 	.short	(.L_324 - .L_323)


	//   ....[0]....
.L_323:
        /*007c*/ 	.word	0x000014b0


	//   ....[1]....
        /*0080*/ 	.word	0x000014d0


	//   ....[2]....
        /*0084*/ 	.word	0x000014e0


	//   ....[3]....
        /*0088*/ 	.word	0x000014f0


	//   ....[4]....
        /*008c*/ 	.word	0x00001500


	//   ....[5]....
        /*0090*/ 	.word	0x00001540


	//   ....[6]....
        /*0094*/ 	.word	0x00001560


	//   ....[7]....
        /*0098*/ 	.word	0x00001580


	//   ....[8]....
        /*009c*/ 	.word	0x00001590


	//   ....[9]....
        /*00a0*/ 	.word	0x000015a0


	//   ....[10]....
        /*00a4*/ 	.word	0x000015f0


	//   ....[11]....
        /*00a8*/ 	.word	0x00001610


	//   ....[12]....
        /*00ac*/ 	.word	0x00001630


	//   ....[13]....
        /*00b0*/ 	.word	0x00001650


	//   ....[14]....
        /*00b4*/ 	.word	0x00001660


	//   ....[15]....
        /*00b8*/ 	.word	0x00001740


	//   ....[16]....
        /*00bc*/ 	.word	0x00001760


	//   ....[17]....
        /*00c0*/ 	.word	0x00001770


	//   ....[18]....
        /*00c4*/ 	.word	0x00001780


	//   ....[19]....
        /*00c8*/ 	.word	0x00001790


	//----- nvinfo : EIATTR_EXIT_INSTR_OFFSETS
	.align		4
.L_324:
        /*00cc*/ 	.byte	0x04, 0x1c
        /*00ce*/ 	.short	(.L_326 - .L_325)


	//   ....[0]....
.L_325:
        /*00d0*/ 	.word	0x00001d60


	//   ....[1]....
        /*00d4*/ 	.word	0x00001de0


	//----- nvinfo : EIATTR_MAX_THREADS
	.align		4
.L_326:
        /*00d8*/ 	.byte	0x04, 0x05
        /*00da*/ 	.short	(.L_328 - .L_327)
.L_327:
        /*00dc*/ 	.word	0x00000100
        /*00e0*/ 	.word	0x00000001
        /*00e4*/ 	.word	0x00000001


	//----- nvinfo : EIATTR_CRS_STACK_SIZE
	.align		4
.L_328:
        /*00e8*/ 	.byte	0x04, 0x1e
        /*00ea*/ 	.short	(.L_330 - .L_329)
.L_329:
        /*00ec*/ 	.word	0x00000000


	//----- nvinfo : EIATTR_CBANK_PARAM_SIZE
	.align		4
.L_330:
        /*00f0*/ 	.byte	0x03, 0x19
        /*00f2*/ 	.short	0x00f0


	//----- nvinfo : EIATTR_PARAM_CBANK
	.align		4
        /*00f4*/ 	.byte	0x04, 0x0a
        /*00f6*/ 	.short	(.L_332 - .L_331)
	.align		4
.L_331:
        /*00f8*/ 	.word	index@(.nv.constant0._ZN7cutlass13device_kernelIN5flash22FlashAttnBwdPreprocessIN4cute5tupleIJNS3_1CILi80EEENS5_ILi128EEEEEENS_6half_tEfNS_4arch4Sm90ELb1ELb0EEEEEvNT_6ParamsE)
        /*00fc*/ 	.short	0x0210
        /*00fe*/ 	.short	0x00f0


	//----- nvinfo : EIATTR_SW_WAR
	.align		4
.L_332:
        /*0100*/ 	.byte	0x04, 0x36
        /*0102*/ 	.short	(.L_334 - .L_333)
.L_333:
        /*0104*/ 	.word	0x00000008
.L_334:


//--------------------- .nv.info._ZN7cutlass13device_kernelIN5flash11enable_sm90INS1_16FlashAttnBwdSm90INS1_25CollectiveMainloopBwdSm90ILi2ELi2ELi2EN4cute5tupleIJNS5_1CILi1EEES8_S8_EEENS6_IJNS7_ILi80EEENS7_ILi128EEESB_EEENS_6half_tEfNS_4arch4Sm90ELb0ELb0ELb0ELb1ELb0ELb1ELb0ELb1ELi2ELi1ELi2ELi1ELb0EEENS1_21CollectiveEpilogueBwdISC_SD_SF_Li256ELb1ELb0ELi1EEENS1_19SingleTileSchedulerILb1ELb0ELb0ELi128EEEEEEEEEvNT_6ParamsE --------------------------
	.section	.nv.info._ZN7cutlass13device_kernelIN5flash11enable_sm90INS1_16FlashAttnBwdSm90INS1_25CollectiveMainloopBwdSm90ILi2ELi2ELi2EN4cute5tupleIJNS5_1CILi1EEES8_S8_EEENS6_IJNS7_ILi80EEENS7_ILi128EEESB_EEENS_6half_tEfNS_4arch4Sm90ELb0ELb0ELb0ELb1ELb0ELb1ELb0ELb1ELi2ELi1ELi2ELi1ELb0EEENS1_21CollectiveEpilogueBwdISC_SD_SF_Li256ELb1ELb0ELi1EEENS1_19SingleTileSchedulerILb1ELb0ELb0ELi128EEEEEEEEEvNT_6ParamsE,"",@"SHT_CUDA_INFO"
	.sectionflags	@""
	.align	4


	//----- nvinfo : EIATTR_CUDA_API_VERSION
	.align		4
        /*0000*/ 	.byte	0x04, 0x37
        /*0002*/ 	.short	(.L_336 - .L_335)
.L_335:
        /*0004*/ 	.word	0x00000082


	//----- nvinfo : EIATTR_KPARAM_INFO
	.align		4
.L_336:
        /*0008*/ 	.byte	0x04, 0x17
        /*000a*/ 	.short	(.L_338 - .L_337)
.L_337:
        /*000c*/ 	.word	0x00000000
        /*0010*/ 	.short	0x0000
        /*0012*/ 	.short	0x0070
        /*0014*/ 	.byte	0x00, 0xf0, 0x01, 0x1a


	//----- nvinfo : EIATTR_SPARSE_MMA_MASK
	.align		4
.L_338:
        /*0018*/ 	.byte	0x03, 0x50
        /*001a*/ 	.short	0x0000


	//----- nvinfo : EIATTR_MAXREG_COUNT
	.align		4
        /*001c*/ 	.byte	0x03, 0x1b
        /*001e*/ 	.short	0x00a8


	//----- nvinfo : EIATTR_NUM_BARRIERS
	.align		4
        /*0020*/ 	.byte	0x02, 0x4c
        /*0022*/ 	.byte	0x10
	.zero		1


	//----- nvinfo : EIATTR_EXTERNS
	.align		4
        /*0024*/ 	.byte	0x04, 0x0f
        /*0026*/ 	.short	(.L_340 - .L_339)


	//   ....[0]....
	.align		4
.L_339:
        /*0028*/ 	.word	index@(__assertfail)


	//----- nvinfo : EIATTR_ANNOTATIONS
	.align		4
.L_340:
        /*002c*/ 	.byte	0x04, 0x55
        /*002e*/ 	.short	(.L_342 - .L_341)


	//   ....[0]....
.L_341:
        /* <DEDUP_REMOVED lines=14> */


	//----- nvinfo : EIATTR_MERCURY_ISA_VERSION
	.align		4
.L_342:
        /*00f8*/ 	.byte	0x03, 0x5f
        /*00fa*/ 	.short	0x0101


	//----- nvinfo : EIATTR_INT_WARP_WIDE_INSTR_OFFSETS
	.align		4
        /*00fc*/ 	.byte	0x04, 0x31
        /*00fe*/ 	.short	(.L_344 - .L_343)


	//   ....[0]....
.L_343:
        /*0100*/ 	.word	0x00000180


	//   ....[1]....
        /*0104*/ 	.word	0x00000240


	//   ....[2]....
        /*0108*/ 	.word	0x0000b300


	//----- nvinfo : EIATTR_COOP_GROUP_MASK_REGIDS
	.align		4
.L_344:
        /*010c*/ 	.byte	0x04, 0x29
        /*010e*/ 	.short	(.L_346 - .L_345)


	//   ....[0]....
.L_345:
        /*0110*/ 	.word	0xffffffff


	//   ....[1]....
        /*0114*/ 	.word	0xffffffff


	//   ....[2]....
        /*0118*/ 	.word	0xffffffff


	//   ....[3]....
        /*011c*/ 	.word	0xffffffff


	//   ....[4]....
        /*0120*/ 	.word	0xffffffff


	//   ....[5]....
        /*0124*/ 	.word	0xffffffff


	//   ....[6]....
        /*0128*/ 	.word	0xffffffff


	//   ....[7]....
        /*012c*/ 	.word	0x0500000f


	//----- nvinfo : EIATTR_COOP_GROUP_INSTR_OFFSETS
	.align		4
.L_346:
        /*0130*/ 	.byte	0x04, 0x28
        /*0132*/ 	.short	(.L_348 - .L_347)


	//   ....[0]....
.L_347:
        /*0134*/ 	.word	0x00000060


	//   ....[1]....
        /*0138*/ 	.word	0x00000190


	//   ....[2]....
        /*013c*/ 	.word	0x00000220


	//   ....[3]....
        /*0140*/ 	.word	0x000003a0


	//   ....[4]....
        /*0144*/ 	.word	0x00000610


	//   ....[5]....
        /*0148*/ 	.word	0x00001390


	//   ....[6]....
        /*014c*/ 	.word	0x0000a060


	//   ....[7]....
        /*0150*/ 	.word	0x0000d2e0


	//----- nvinfo : EIATTR_REG_RECONFIG
	.align		4
.L_348:
        /*0154*/ 	.byte	0x01, 0x54
	.zero		2


	//----- nvinfo : EIATTR_SYSCALL_OFFSETS
	.align		4
        /*0158*/ 	.byte	0x04, 0x46
        /*015a*/ 	.short	(.L_350 - .L_349)


	//   ....[0]....
.L_349:
        /*015c*/ 	.word	0x00000fc0


	//   ....[1]....
        /*0160*/ 	.word	0x000010b0


	//   ....[2]....
        /*0164*/ 	.word	0x00001220


	//   ....[3]....
        /*0168*/ 	.word	0x00001310


	//----- nvinfo : EIATTR_MBARRIER_INSTR_OFFSETS
	.align		4
.L_350:
        /*016c*/ 	.byte	0x04, 0x39
        /*016e*/ 	.short	(.L_352 - .L_351)


	//   ....[0]....
.L_351:
        /*0170*/ 	.word	0x00000260
        /*0174*/ 	.word	0x000000ff
        /*0178*/ 	.word	0x00038800
        /*017c*/ 	.short	0x0100
        /*017e*/ 	.byte	0x06
	.zero		1


	//   ....[1]....
        /*0180*/ 	.word	0x00000350
        /*0184*/ 	.word	0x000000ff
        /*0188*/ 	.word	0x00038810
        /*018c*/ 	.short	0x0100
        /*018e*/ 	.byte	0x08
	.zero		1


	//   ....[2]....
        /*0190*/ 	.word	0x00000360
        /*0194*/ 	.word	0x000000ff
        /*0198*/ 	.word	0x00038820
        /*019c*/ 	.short	0x0100
        /*019e*/ 	.byte	0x08
	.zero		1


	//   ....[3]....
        /*01a0*/ 	.word	0x00000370
        /*01a4*/ 	.word	0x000000ff
        /*01a8*/ 	.word	0x00038818
        /*01ac*/ 	.short	0x0100
        /*01ae*/ 	.byte	0x08
	.zero		1


	//   ....[4]....
        /*01b0*/ 	.word	0x00000380
        /*01b4*/ 	.word	0x000000ff
        /*01b8*/ 	.word	0x00038828
        /*01bc*/ 	.short	0x0100
        /*01be*/ 	.byte	0x08
	.zero		1


	//   ....[5]....
        /*01c0*/ 	.word	0x000004b0
        /*01c4*/ 	.word	0x000000ff
        /*01c8*/ 	.word	0x00038830
        /*01cc*/ 	.short	0x0100
        /*01ce*/ 	.byte	0x08
	.zero		1


	//   ....[6]....
        /*01d0*/ 	.word	0x000004c0
        /*01d4*/ 	.word	0x000000ff
        /*01d8*/ 	.word	0x00038840
        /*01dc*/ 	.short	0x0100
        /*01de*/ 	.byte	0x08
	.zero		1


	//   ....[7]....
        /*01e0*/ 	.word	0x000004d0
        /*01e4*/ 	.word	0x000000ff
        /*01e8*/ 	.word	0x00038838
        /*01ec*/ 	.short	0x0100
        /*01ee*/ 	.byte	0x08
	.zero		1


	//   ....[8]....
        /*01f0*/ 	.word	0x000004e0
        /*01f4*/ 	.word	0x000000ff
        /*01f8*/ 	.word	0x00038848
        /*01fc*/ 	.short	0x0100
        /*01fe*/ 	.byte	0x08
	.zero		1


	//   ....[9]....
        /*0200*/ 	.word	0x000013e0
        /*0204*/ 	.word	0x00000013
        /*0208*/ 	.word	0x00038800
        /*020c*/ 	.short	0x010a
        /*020e*/ 	.byte	0x3f
	.zero		1


	//   ....[10]....
        /*0210*/ 	.word	0x00001680
        /*0214*/ 	.word	0x00000013
        /*0218*/ 	.word	0x00038800
        /*021c*/ 	.short	0x010a
        /*021e*/ 	.byte	0x3f
	.zero		1


	//   ....[11]....
        /*0220*/ 	.word	0x00001c20
        /*0224*/ 	.word	0x00000003
        /*0228*/ 	.word	0x00038810
        /*022c*/ 	.short	0x010a
        /*022e*/ 	.byte	0x3f
	.zero		1


	//   ....[12]....
        /*0230*/ 	.word	0x00001c60
        /*0234*/ 	.word	0x00000003
        /*0238*/ 	.word	0x00038810
        /*023c*/ 	.short	0x010a
        /*023e*/ 	.byte	0x3f
	.zero		1


	//   ....[13]....
        /*0240*/ 	.word	0x00002e60
        /*0244*/ 	.word	0x00000003
        /*0248*/ 	.word	0x00038830
        /*024c*/ 	.short	0x010a
        /*024e*/ 	.byte	0x3f
	.zero		1


	//   ....[14]....
        /*0250*/ 	.word	0x00002ee0
        /*0254*/ 	.word	0x00000003
        /*0258*/ 	.word	0x00038830
        /*025c*/ 	.short	0x010a
        /*025e*/ 	.byte	0x3f
	.zero		1


	//   ....[15]....
        /*0260*/ 	.word	0x00006370
        /*0264*/ 	.word	0x00000005
        /*0268*/ 	.word	0x00000000
        /*026c*/ 	.short	0x0101
        /*026e*/ 	.byte	0x3f
	.zero		1


	//   ....[16]....
        /*0270*/ 	.word	0x000066e0
        /*0274*/ 	.word	0x00000003
        /*0278*/ 	.word	0x00000000
        /*027c*/ 	.short	0x0101
        /*027e*/ 	.byte	0x3f
	.zero		1


	//   ....[17]....
        /*0280*/ 	.word	0x0000b810
        /*0284*/ 	.word	0x0000000c
        /*0288*/ 	.word	0x00038820
        /*028c*/ 	.short	0x010a
        /*028e*/ 	.byte	0x3f
	.zero		1


	//   ....[18]....
        /*0290*/ 	.word	0x0000be10
        /*0294*/ 	.word	0x0000000c
        /*0298*/ 	.word	0x00038840
        /*029c*/ 	.short	0x010a
        /*029e*/ 	.byte	0x3f
	.zero		1


	//   ....[19]....
        /*02a0*/ 	.word	0x0000c0c0
        /*02a4*/ 	.word	0x0000000c
        /*02a8*/ 	.word	0x00038828
        /*02ac*/ 	.short	0x010a
        /*02ae*/ 	.byte	0x3f
	.zero		1


	//   ....[20]....
        /*02b0*/ 	.word	0x0000c2f0
        /*02b4*/ 	.word	0x0000000c
        /*02b8*/ 	.word	0x00038848
        /*02bc*/ 	.short	0x010a
        /*02be*/ 	.byte	0x3f
	.zero		1


	//   ....[21]....
        /*02c0*/ 	.word	0x0000c570
        /*02c4*/ 	.word	0x0000000c
        /*02c8*/ 	.word	0x00038820
        /*02cc*/ 	.short	0x010a
        /*02ce*/ 	.byte	0x3f
	.zero		1


	//   ....[22]....
        /*02d0*/ 	.word	0x0000c800
        /*02d4*/ 	.word	0x0000000c
        /*02d8*/ 	.word	0x00038840
        /*02dc*/ 	.short	0x010a
        /*02de*/ 	.byte	0x3f
	.zero		1


	//   ....[23]....
        /*02e0*/ 	.word	0x0000ca80
        /*02e4*/ 	.word	0x0000000c
        /*02e8*/ 	.word	0x00038828
        /*02ec*/ 	.short	0x010a
        /*02ee*/ 	.byte	0x3f
	.zero		1


	//   ....[24]....
        /*02f0*/ 	.word	0x0000cce0
        /*02f4*/ 	.word	0x00000004
        /*02f8*/ 	.word	0x00038840
        /*02fc*/ 	.short	0x010a
        /*02fe*/ 	.byte	0x3f
	.zero		1


	//   ....[25]....
        /*0300*/ 	.word	0x0000d160
        /*0304*/ 	.word	0x00000007
        /*0308*/ 	.word	0x00000000
        /*030c*/ 	.short	0x010a
        /*030e*/ 	.byte	0x3f
	.zero		1


	//   ....[26]....
        /*0310*/ 	.word	0x0000d1b0
        /*0314*/ 	.word	0x0000000b
        /*0318*/ 	.word	0x00000000
        /*031c*/ 	.short	0x010a
        /*031e*/ 	.byte	0x3f
	.zero		1


	//   ....[27]....
        /*0320*/ 	.word	0x0000d210
        /*0324*/ 	.word	0x00000009
        /*0328*/ 	.word	0x00000000
        /*032c*/ 	.short	0x010a
        /*032e*/ 	.byte	0x3f
	.zero		1


	//   ....[28]....
        /*0330*/ 	.word	0x0000d240
        /*0334*/ 	.word	0x00000003
        /*0338*/ 	.word	0x00000000
        /*033c*/ 	.short	0x010a
        /*033e*/ 	.byte	0x3f
	.zero		1


	//   ....[29]....
        /*0340*/ 	.word	0x0000d340
        /*0344*/ 	.word	0x00000003
        /*0348*/ 	.word	0x00038800
        /*034c*/ 	.short	0x010a
        /*034e*/ 	.byte	0x3f
	.zero		1


	//   ....[30]....
        /*0350*/ 	.word	0x0000d390
        /*0354*/ 	.word	0x00000003
        /*0358*/ 	.word	0x00038810
        /*035c*/ 	.short	0x010a
        /*035e*/ 	.byte	0x3f
	.zero		1


	//   ....[31]....
        /*0360*/ 	.word	0x0000d3e0
        /*0364*/ 	.word	0x00000003
        /*0368*/ 	.word	0x00038830
        /*036c*/ 	.short	0x010a
        /*036e*/ 	.byte	0x3f
	.zero		1


	//   ....[32]....
        /*0370*/ 	.word	0x0000d430
        /*0374*/ 	.word	0x0000000c
        /*0378*/ 	.word	0x00038820
        /*037c*/ 	.short	0x010a
        /*037e*/ 	.byte	0x3f
	.zero		1


	//   ....[33]....
        /*0380*/ 	.word	0x0000d480
        /*0384*/ 	.word	0x0000000c
        /*0388*/ 	.word	0x00038840
        /*038c*/ 	.short	0x010a
        /*038e*/ 	.byte	0x3f
	.zero		1


	//   ....[34]....
        /*0390*/ 	.word	0x0000d4d0
        /*0394*/ 	.word	0x0000000c
        /*0398*/ 	.word	0x00038828
        /*039c*/ 	.short	0x010a
        /*039e*/ 	.byte	0x3f
	.zero		1


	//   ....[35]....
        /*03a0*/ 	.word	0x0000d520
        /*03a4*/ 	.word	0x0000000c
        /*03a8*/ 	.word	0x00038848
        /*03ac*/ 	.short	0x010a
        /*03ae*/ 	.byte	0x3f
	.zero		1


	//   ....[36]....
        /*03b0*/ 	.word	0x0000d580
        /*03b4*/ 	.word	0x0000000c
        /*03b8*/ 	.word	0x00038820
        /*03bc*/ 	.short	0x010a
        /*03be*/ 	.byte	0x3f
	.zero		1


	//   ....[37]....
        /*03c0*/ 	.word	0x0000d5d0
        /*03c4*/ 	.word	0x0000000c
        /*03c8*/ 	.word	0x00038840
        /*03cc*/ 	.short	0x010a
        /*03ce*/ 	.byte	0x3f
	.zero		1


	//   ....[38]....
        /*03d0*/ 	.word	0x0000d620
        /*03d4*/ 	.word	0x0000000c
        /*03d8*/ 	.word	0x00038828
        /*03dc*/ 	.short	0x010a
        /*03de*/ 	.byte	0x3f
	.zero		1


	//   ....[39]....
        /*03e0*/ 	.word	0x0000d670
        /*03e4*/ 	.word	0x00000004
        /*03e8*/ 	.word	0x00038840
        /*03ec*/ 	.short	0x010a
        /*03ee*/ 	.byte	0x3f
	.zero		1


	//   ....[40]....
        /*03f0*/ 	.word	0x0000d740
        /*03f4*/ 	.word	0x00000007
        /*03f8*/ 	.word	0x00000000
        /*03fc*/ 	.short	0x010a
        /*03fe*/ 	.byte	0x3f
	.zero		1


	//   ....[41]....
        /*0400*/ 	.word	0x0000d790
        /*0404*/ 	.word	0x0000000b
        /*0408*/ 	.word	0x00000000
        /*040c*/ 	.short	0x010a
        /*040e*/ 	.byte	0x3f
	.zero		1


	//   ....[42]....
        /*0410*/ 	.word	0x0000d7e0
        /*0414*/ 	.word	0x00000009
        /*0418*/ 	.word	0x00000000
        /*041c*/ 	.short	0x010a
        /*041e*/ 	.byte	0x3f
	.zero		1


	//----- nvinfo : EIATTR_NUM_MBARRIERS
	.align		4
.L_352:
        /*0420*/ 	.byte	0x03, 0x38
        /*0422*/ 	.short	0x0009


	//----- nvinfo : EIATTR_EXIT_INSTR_OFFSETS
	.align		4
        /*0424*/ 	.byte	0x04, 0x1c
        /*0426*/ 	.short	(.L_354 - .L_353)


	//   ....[0]....
.L_353:
        /*0428*/ 	.word	0x0000d290


	//----- nvinfo : EIATTR_MAX_THREADS
	.align		4
.L_354:
        /*042c*/ 	.byte	0x04, 0x05
        /*042e*/ 	.short	(.L_356 - .L_355)
.L_355:
        /*0430*/ 	.word	0x00000180
        /*0434*/ 	.word	0x00000001
        /*0438*/ 	.word	0x00000001


	//----- nvinfo : EIATTR_CRS_STACK_SIZE
	.align		4
.L_356:
        /*043c*/ 	.byte	0x04, 0x1e
        /*043e*/ 	.short	(.L_358 - .L_357)
.L_357:
        /*0440*/ 	.word	0x00000000


	//----- nvinfo : EIATTR_CBANK_PARAM_SIZE
	.align		4
.L_358:
        /*0444*/ 	.byte	0x03, 0x19
        /*0446*/ 	.short	0x06f0


	//----- nvinfo : EIATTR_PARAM_CBANK
	.align		4
        /*0448*/ 	.byte	0x04, 0x0a
        /*044a*/ 	.short	(.L_360 - .L_359)
	.align		4
.L_359:
        /*044c*/ 	.word	index@(.nv.constant0._ZN7cutlass13device_kernelIN5flash11enable_sm90INS1_16FlashAttnBwdSm90INS1_25CollectiveMainloopBwdSm90ILi2ELi2ELi2EN4cute5tupleIJNS5_1CILi1EEES8_S8_EEENS6_IJNS7_ILi80EEENS7_ILi128EEESB_EEENS_6half_tEfNS_4arch4Sm90ELb0ELb0ELb0ELb1ELb0ELb1ELb0ELb1ELi2ELi1ELi2ELi1ELb0EEENS1_21CollectiveEpilogueBwdISC_SD_SF_Li256ELb1ELb0ELi1EEENS1_19SingleTileSchedulerILb1ELb0ELb0ELi128EEEEEEEEEvNT_6ParamsE)
        /*0450*/ 	.short	0x0210
        /*0452*/ 	.short	0x06f0


	//----- nvinfo : EIATTR_SW_WAR
	.align		4
.L_360:
        /*0454*/ 	.byte	0x04, 0x36
        /*0456*/ 	.short	(.L_362 - .L_361)
.L_361:
        /*0458*/ 	.word	0x00000008
.L_362:


//--------------------- .nv.info._ZN7cutlass13device_kernelIN5flash11enable_sm90INS1_16FlashAttnBwdSm90INS1_25CollectiveMainloopBwdSm90ILi2ELi2ELi2EN4cute5tupleIJNS5_1CILi1EEES8_S8_EEENS6_IJNS7_ILi80EEENS7_ILi128EEESB_EEENS_6half_tEfNS_4arch4Sm90ELb0ELb0ELb0ELb1ELb1ELb1ELb0ELb1ELi2ELi1ELi2ELi1ELb0EEENS1_21CollectiveEpilogueBwdISC_SD_SF_Li256ELb1ELb0ELi1EEENS1_19SingleTileSchedulerILb1ELb0ELb0ELi128EEEEEEEEEvNT_6ParamsE --------------------------
	.section	.nv.info._ZN7cutlass13device_kernelIN5flash11enable_sm90INS1_16FlashAttnBwdSm90INS1_25CollectiveMainloopBwdSm90ILi2ELi2ELi2EN4cute5tupleIJNS5_1CILi1EEES8_S8_EEENS6_IJNS7_ILi80EEENS7_ILi128EEESB_EEENS_6half_tEfNS_4arch4Sm90ELb0ELb0ELb0ELb1ELb1ELb1ELb0ELb1ELi2ELi1ELi2ELi1ELb0EEENS1_21CollectiveEpilogueBwdISC_SD_SF_Li256ELb1ELb0ELi1EEENS1_19SingleTileSchedulerILb1ELb0ELb0ELi128EEEEEEEEEvNT_6ParamsE,"",@"SHT_CUDA_INFO"
	.sectionflags	@""
	.align	4


	//----- nvinfo : EIATTR_CUDA_API_VERSION
	.align		4
        /*0000*/ 	.byte	0x04, 0x37
        /*0002*/ 	.short	(.L_364 - .L_363)
.L_363:
        /*0004*/ 	.word	0x00000082


	//----- nvinfo : EIATTR_KPARAM_INFO
	.align		4
.L_364:
        /*0008*/ 	.byte	0x04, 0x17
        /*000a*/ 	.short	(.L_366 - .L_365)
.L_365:
        /*000c*/ 	.word	0x00000000
        /*0010*/ 	.short	0x0000
        /*0012*/ 	.short	0x0070
        /*0014*/ 	.byte	0x00, 0xf0, 0x01, 0x1a


	//----- nvinfo : EIATTR_SPARSE_MMA_MASK
	.align		4
.L_366:
        /*0018*/ 	.byte	0x03, 0x50
        /*001a*/ 	.short	0x0000


	//----- nvinfo : EIATTR_MAXREG_COUNT
	.align		4
        /*001c*/ 	.byte	0x03, 0x1b
        /*001e*/ 	.short	0x00a8


	//----- nvinfo : EIATTR_NUM_BARRIERS
	.align		4
        /*0020*/ 	.byte	0x02, 0x4c
        /*0022*/ 	.byte	0x10
	.zero		1


	//----- nvinfo : EIATTR_EXTERNS
	.align		4
        /*0024*/ 	.byte	0x04, 0x0f
        /*0026*/ 	.short	(.L_368 - .L_367)


	//   ....[0]....
	.align		4
.L_367:
        /*0028*/ 	.word	index@(__assertfail)


	//----- nvinfo : EIATTR_ANNOTATIONS
	.align		4
.L_368:
        /*002c*/ 	.byte	0x04, 0x55
        /*002e*/ 	.short	(.L_370 - .L_369)


	//   ....[0]....
.L_369:
        /* <DEDUP_REMOVED lines=14> */


	//----- nvinfo : EIATTR_MERCURY_ISA_VERSION
	.align		4
.L_370:
        /*00f8*/ 	.byte	0x03, 0x5f
        /*00fa*/ 	.short	0x0101


	//----- nvinfo : EIATTR_INT_WARP_WIDE_INSTR_OFFSETS
	.align		4
        /*00fc*/ 	.byte	0x04, 0x31
        /*00fe*/ 	.short	(.L_372 - .L_371)


	//   ....[0]....
.L_371:
        /*0100*/ 	.word	0x00000180


	//   ....[1]....
        /*0104*/ 	.word	0x00000240


	//   ....[2]....
        /*0108*/ 	.word	0x0000ad40


	//   ....[3]....
        /*010c*/ 	.word	0x0000b1b0


	//   ....[4]....
        /*0110*/ 	.word	0x0000b780


	//   ....[5]....
        /*0114*/ 	.word	0x0000bb00


	//----- nvinfo : EIATTR_COOP_GROUP_MASK_REGIDS
	.align		4
.L_372:
        /*0118*/ 	.byte	0x04, 0x29
        /*011a*/ 	.short	(.L_374 - .L_373)


	//   ....[0]....
.L_373:
        /*011c*/ 	.word	0xffffffff


	//   ....[1]....
        /*0120*/ 	.word	0xffffffff


	//   ....[2]....
        /*0124*/ 	.word	0xffffffff


	//   ....[3]....
        /*0128*/ 	.word	0xffffffff


	//   ....[4]....
        /*012c*/ 	.word	0xffffffff


	//   ....[5]....
        /*0130*/ 	.word	0xffffffff


	//   ....[6]....
        /*0134*/ 	.word	0xffffffff


	//   ....[7]....
        /*0138*/ 	.word	0xffffffff


	//   ....[8]....
        /*013c*/ 	.word	0xffffffff


	//   ....[9]....
        /*0140*/ 	.word	0xffffffff


	//   ....[10]....
        /*0144*/ 	.word	0xffffffff


	//   ....[11]....
        /*0148*/ 	.word	0xffffffff


	//   ....[12]....
        /*014c*/ 	.word	0xffffffff


	//   ....[13]....
        /*0150*/ 	.word	0x0500000f


	//   ....[14]....
        /*0154*/ 	.word	0x0500000f


	//   ....[15]....
        /*0158*/ 	.word	0x0500000f


	//   ....[16]....
        /*015c*/ 	.word	0x0500000f


	//----- nvinfo : EIATTR_COOP_GROUP_INSTR_OFFSETS
	.align		4
.L_374:
        /*0160*/ 	.byte	0x04, 0x28
        /*0162*/ 	.short	(.L_376 - .L_375)


	//   ....[0]....
.L_375:
        /*0164*/ 	.word	0x00000060


	//   ....[1]....
        /*0168*/ 	.word	0x00000190


	//   ....[2]....
        /*016c*/ 	.word	0x00000220


	//   ....[3]....
        /*0170*/ 	.word	0x000003a0


	//   ....[4]....
        /*0174*/ 	.word	0x00000610


	//   ....[5]....
        /*0178*/ 	.word	0x00001390


	//   ....[6]....
        /*017c*/ 	.word	0x0000a060


	//   ....[7]....
        /*0180*/ 	.word	0x0000a9e0


	//   ....[8]....
        /*0184*/ 	.word	0x0000ac70


	//   ....[9]....
        /*0188*/ 	.word	0x0000aeb0


	//   ....[10]....
        /*018c*/ 	.word	0x0000b0e0


	//   ....[11]....
        /*0190*/ 	.word	0x0000b390


	//   ....[12]....
        /*0194*/ 	.word	0x0000b6c0


	//   ....[13]....
        /*0198*/ 	.word	0x0000dae0


	//   ....[14]....
        /*019c*/ 	.word	0x0000dc60


	//   ....[15]....
        /*01a0*/ 	.word	0x0000dcd0


	//   ....[16]....
        /*01a4*/ 	.word	0x0000dd40


	//----- nvinfo : EIATTR_REG_RECONFIG
	.align		4
.L_376:
        /*01a8*/ 	.byte	0x01, 0x54
	.zero		2


	//----- nvinfo : EIATTR_SYSCALL_OFFSETS
	.align		4
        /*01ac*/ 	.byte	0x04, 0x46
        /*01ae*/ 	.short	(.L_378 - .L_377)


	//   ....[0]....
.L_377:
        /*01b0*/ 	.word	0x00000fc0


	//   ....[1]....
        /*01b4*/ 	.word	0x000010b0


	//   ....[2]....
        /*01b8*/ 	.word	0x00001220


	//   ....[3]....
        /*01bc*/ 	.word	0x00001310


	//----- nvinfo : EIATTR_MBARRIER_INSTR_OFFSETS
	.align		4
.L_378:
        /*01c0*/ 	.byte	0x04, 0x39
        /*01c2*/ 	.short	(.L_380 - .L_379)


	//   ....[0]....
.L_379:
        /*01c4*/ 	.word	0x00000260
        /*01c8*/ 	.word	0x000000ff
        /*01cc*/ 	.word	0x00038800
        /*01d0*/ 	.short	0x0100
        /*01d2*/ 	.byte	0x06
	.zero		1


	//   ....[1]....
        /*01d4*/ 	.word	0x00000350
        /*01d8*/ 	.word	0x000000ff
        /*01dc*/ 	.word	0x00038810
        /*01e0*/ 	.short	0x0100
        /*01e2*/ 	.byte	0x08
	.zero		1


	//   ....[2]....
        /*01e4*/ 	.word	0x00000360
        /*01e8*/ 	.word	0x000000ff
        /*01ec*/ 	.word	0x00038820
        /*01f0*/ 	.short	0x0100
        /*01f2*/ 	.byte	0x08
	.zero		1


	//   ....[3]....
        /*01f4*/ 	.word	0x00000370
        /*01f8*/ 	.word	0x000000ff
        /*01fc*/ 	.word	0x00038818
        /*0200*/ 	.short	0x0100
        /*0202*/ 	.byte	0x08
	.zero		1


	//   ....[4]....
        /*0204*/ 	.word	0x00000380
        /*0208*/ 	.word	0x000000ff
        /*020c*/ 	.word	0x00038828
        /*0210*/ 	.short	0x0100
        /*0212*/ 	.byte	0x08
	.zero		1


	//   ....[5]....
        /*0214*/ 	.word	0x000004b0
        /*0218*/ 	.word	0x000000ff
        /*021c*/ 	.word	0x00038830
        /*0220*/ 	.short	0x0100
        /*0222*/ 	.byte	0x08
	.zero		1


	//   ....[6]....
        /*0224*/ 	.word	0x000004c0
        /*0228*/ 	.word	0x000000ff
        /*022c*/ 	.word	0x00038840
        /*0230*/ 	.short	0x0100
        /*0232*/ 	.byte	0x08
	.zero		1


	//   ....[7]....
        /*0234*/ 	.word	0x000004d0
        /*0238*/ 	.word	0x000000ff
        /*023c*/ 	.word	0x00038838
        /*0240*/ 	.short	0x0100
        /*0242*/ 	.byte	0x08
	.zero		1


	//   ....[8]....
        /*0244*/ 	.word	0x000004e0
        /*0248*/ 	.word	0x000000ff
        /*024c*/ 	.word	0x00038848
        /*0250*/ 	.short	0x0100
        /*0252*/ 	.byte	0x08
	.zero		1


	//   ....[9]....
        /*0254*/ 	.word	0x000013e0
        /*0258*/ 	.word	0x00000013
        /*025c*/ 	.word	0x00038800
        /*0260*/ 	.short	0x010a
        /*0262*/ 	.byte	0x3f
	.zero		1


	//   ....[10]....
        /*0264*/ 	.word	0x00001680
        /*0268*/ 	.word	0x00000013
        /*026c*/ 	.word	0x00038800
        /*0270*/ 	.short	0x010a
        /*0272*/ 	.byte	0x3f
	.zero		1


	//   ....[11]....
        /*0274*/ 	.word	0x00001c20
        /*0278*/ 	.word	0x00000003
        /*027c*/ 	.word	0x00038810
        /*0280*/ 	.short	0x010a
        /*0282*/ 	.byte	0x3f
	.zero		1


	//   ....[12]....
        /*0284*/ 	.word	0x00001c60
        /*0288*/ 	.word	0x00000003
        /*028c*/ 	.word	0x00038810
        /*0290*/ 	.short	0x010a
        /*0292*/ 	.byte	0x3f
	.zero		1


	//   ....[13]....
        /*0294*/ 	.word	0x00002e60
        /*0298*/ 	.word	0x00000003
        /*029c*/ 	.word	0x00038830
        /*02a0*/ 	.short	0x010a
        /*02a2*/ 	.byte	0x3f
	.zero		1


	//   ....[14]....
        /*02a4*/ 	.word	0x00002ee0
        /*02a8*/ 	.word	0x00000003
        /*02ac*/ 	.word	0x00038830
        /*02b0*/ 	.short	0x010a
        /*02b2*/ 	.byte	0x3f
	.zero		1


	//   ....[15]....
        /*02b4*/ 	.word	0x00006370
        /*02b8*/ 	.word	0x00000005
        /*02bc*/ 	.word	0x00000000
        /*02c0*/ 	.short	0x0101
        /*02c2*/ 	.byte	0x3f
	.zero		1


	//   ....[16]....
        /*02c4*/ 	.word	0x000066e0
        /*02c8*/ 	.word	0x00000003
        /*02cc*/ 	.word	0x00000000
        /*02d0*/ 	.short	0x0101
        /*02d2*/ 	.byte	0x3f
	.zero		1


	//   ....[17]....
        /*02d4*/ 	.word	0x0000c010
        /*02d8*/ 	.word	0x0000000c
        /*02dc*/ 	.word	0x00038820
        /*02e0*/ 	.short	0x010a
        /*02e2*/ 	.byte	0x3f
	.zero		1


	//   ....[18]....
        /*02e4*/ 	.word	0x0000c610
        /*02e8*/ 	.word	0x0000000c
        /*02ec*/ 	.word	0x00038840
        /*02f0*/ 	.short	0x010a
        /*02f2*/ 	.byte	0x3f
	.zero		1


	//   ....[19]....
        /*02f4*/ 	.word	0x0000c8c0
        /*02f8*/ 	.word	0x0000000c
        /*02fc*/ 	.word	0x00038828
        /*0300*/ 	.short	0x010a
        /*0302*/ 	.byte	0x3f
	.zero		1


	//   ....[20]....
        /*0304*/ 	.word	0x0000caf0
        /*0308*/ 	.word	0x0000000c
        /*030c*/ 	.word	0x00038848
        /*0310*/ 	.short	0x010a
        /*0312*/ 	.byte	0x3f
	.zero		1


	//   ....[21]....
        /*0314*/ 	.word	0x0000cd70
        /*0318*/ 	.word	0x0000000c
        /*031c*/ 	.word	0x00038820
        /*0320*/ 	.short	0x010a
        /*0322*/ 	.byte	0x3f
	.zero		1


	//   ....[22]....
        /*0324*/ 	.word	0x0000d000
        /*0328*/ 	.word	0x0000000c
        /*032c*/ 	.word	0x00038840
        /*0330*/ 	.short	0x010a
        /*0332*/ 	.byte	0x3f
	.zero		1


	//   ....[23]....
        /*0334*/ 	.word	0x0000d280
        /*0338*/ 	.word	0x0000000c
        /*033c*/ 	.word	0x00038828
        /*0340*/ 	.short	0x010a
        /*0342*/ 	.byte	0x3f
	.zero		1


	//   ....[24]....
        /*0344*/ 	.word	0x0000d4e0
        /*0348*/ 	.word	0x00000004
        /*034c*/ 	.word	0x00038840
        /*0350*/ 	.short	0x010a
        /*0352*/ 	.byte	0x3f
	.zero		1


	//   ....[25]....
        /*0354*/ 	.word	0x0000d960
        /*0358*/ 	.word	0x00000007
        /*035c*/ 	.word	0x00000000
        /*0360*/ 	.short	0x010a
        /*0362*/ 	.byte	0x3f
	.zero		1


	//   ....[26]....
        /*0364*/ 	.word	0x0000d9b0
        /*0368*/ 	.word	0x0000000b
        /*036c*/ 	.word	0x00000000
        /*0370*/ 	.short	0x010a
        /*0372*/ 	.byte	0x3f
	.zero		1


	//   ....[27]....
        /*0374*/ 	.word	0x0000da10
        /*0378*/ 	.word	0x00000009
        /*037c*/ 	.word	0x00000000
        /*0380*/ 	.short	0x010a
        /*0382*/ 	.byte	0x3f
	.zero		1


	//   ....[28]....
        /*0384*/ 	.word	0x0000da40
        /*0388*/ 	.word	0x00000003
        /*038c*/ 	.word	0x00000000
        /*0390*/ 	.short	0x010a
        /*0392*/ 	.byte	0x3f
	.zero		1


	//   ....[29]....
        /*0394*/ 	.word	0x0000db40
        /*0398*/ 	.word	0x00000003
        /*039c*/ 	.word	0x00038800
        /*03a0*/ 	.short	0x010a
        /*03a2*/ 	.byte	0x3f
	.zero		1


	//   ....[30]....
        /*03a4*/ 	.word	0x0000db90
        /*03a8*/ 	.word	0x00000003
        /*03ac*/ 	.word	0x00038810
        /*03b0*/ 	.short	0x010a
        /*03b2*/ 	.byte	0x3f
	.zero		1


	//   ....[31]....
        /*03b4*/ 	.word	0x0000dbe0
        /*03b8*/ 	.word	0x00000003
        /*03bc*/ 	.word	0x00038830
        /*03c0*/ 	.short	0x010a
        /*03c2*/ 	.byte	0x3f
	.zero		1


	//   ....[32]....
        /*03c4*/ 	.word	0x0000dd80
        /*03c8*/ 	.word	0x0000000c
        /*03cc*/ 	.word	0x00038820
        /*03d0*/ 	.short	0x010a
        /*03d2*/ 	.byte	0x3f
	.zero		1


	//   ....[33]....
        /*03d4*/ 	.word	0x0000ddd0
        /*03d8*/ 	.word	0x0000000c
        /*03dc*/ 	.word	0x00038840
        /*03e0*/ 	.short	0x010a
        /*03e2*/ 	.byte	0x3f
	.zero		1


	//   ....[34]....
        /*03e4*/ 	.word	0x0000de20
        /*03e8*/ 	.word	0x0000000c
        /*03ec*/ 	.word	0x00038828
        /*03f0*/ 	.short	0x010a
        /*03f2*/ 	.byte	0x3f
	.zero		1


	//   ....[35]....
        /*03f4*/ 	.word	0x0000de70
        /*03f8*/ 	.word	0x0000000c
        /*03fc*/ 	.word	0x00038848
        /*0400*/ 	.short	0x010a
        /*0402*/ 	.byte	0x3f
	.zero		1


	//   ....[36]....
        /*0404*/ 	.word	0x0000ded0
        /*0408*/ 	.word	0x0000000c
        /*040c*/ 	.word	0x00038820
        /*0410*/ 	.short	0x010a
        /*0412*/ 	.byte	0x3f
	.zero		1


	//   ....[37]....
        /*0414*/ 	.word	0x0000df20
        /*0418*/ 	.word	0x0000000c
        /*041c*/ 	.word	0x00038840
        /*0420*/ 	.short	0x010a
        /*0422*/ 	.byte	0x3f
	.zero		1


	//   ....[38]....
        /*0424*/ 	.word	0x0000df70
        /*0428*/ 	.word	0x0000000c
        /*042c*/ 	.word	0x00038828
        /*0430*/ 	.short	0x010a
        /*0432*/ 	.byte	0x3f
	.zero		1


	//   ....[39]....
        /*0434*/ 	.word	0x0000dfc0
        /*0438*/ 	.word	0x00000004
        /*043c*/ 	.word	0x00038840
        /*0440*/ 	.short	0x010a
        /*0442*/ 	.byte	0x3f
	.zero		1


	//   ....[40]....
        /*0444*/ 	.word	0x0000e090
        /*0448*/ 	.word	0x00000007
        /*044c*/ 	.word	0x00000000
        /*0450*/ 	.short	0x010a
        /*0452*/ 	.byte	0x3f
	.zero		1


	//   ....[41]....
        /*0454*/ 	.word	0x0000e0e0
        /*0458*/ 	.word	0x0000000b
        /*045c*/ 	.word	0x00000000
        /*0460*/ 	.short	0x010a
        /*0462*/ 	.byte	0x3f
	.zero		1


	//   ....[42]....
        /*0464*/ 	.word	0x0000e130
        /*0468*/ 	.word	0x00000009
        /*046c*/ 	.word	0x00000000
        /*0470*/ 	.short	0x010a
        /*0472*/ 	.byte	0x3f
	.zero		1


	//----- nvinfo : EIATTR_NUM_MBARRIERS
	.align		4
.L_380:
        /*0474*/ 	.byte	0x03, 0x38
        /*0476*/ 	.short	0x0009


	//----- nvinfo : EIATTR_EXIT_INSTR_OFFSETS
	.align		4
        /*0478*/ 	.byte	0x04, 0x1c
        /*047a*/ 	.short	(.L_382 - .L_381)


	//   ....[0]....
.L_381:
        /*047c*/ 	.word	0x0000da90


	//----- nvinfo : EIATTR_MAX_THREADS
	.align		4
.L_382:
        /*0480*/ 	.byte	0x04, 0x05
        /*0482*/ 	.short	(.L_384 - .L_383)
.L_383:
        /*0484*/ 	.word	0x00000180
        /*0488*/ 	.word	0x00000001
        /*048c*/ 	.word	0x00000001


	//----- nvinfo : EIATTR_CRS_STACK_SIZE
	.align		4
.L_384:
        /*0490*/ 	.byte	0x04, 0x1e
        /*0492*/ 	.short	(.L_386 - .L_385)
.L_385:
        /*0494*/ 	.word	0x00000000


	//----- nvinfo : EIATTR_CBANK_PARAM_SIZE
	.align		4
.L_386:
        /*0498*/ 	.byte	0x03, 0x19
        /*049a*/ 	.short	0x06f0


	//----- nvinfo : EIATTR_PARAM_CBANK
	.align		4
        /*049c*/ 	.byte	0x04, 0x0a
        /*049e*/ 	.short	(.L_388 - .L_387)
	.align		4
.L_387:
        /*04a0*/ 	.word	index@(.nv.constant0._ZN7cutlass13device_kernelIN5flash11enable_sm90INS1_16FlashAttnBwdSm90INS1_25CollectiveMainloopBwdSm90ILi2ELi2ELi2EN4cute5tupleIJNS5_1CILi1EEES8_S8_EEENS6_IJNS7_ILi80EEENS7_ILi128EEESB_EEENS_6half_tEfNS_4arch4Sm90ELb0ELb0ELb0ELb1ELb1ELb1ELb0ELb1ELi2ELi1ELi2ELi1ELb0EEENS1_21CollectiveEpilogueBwdISC_SD_SF_Li256ELb1ELb0ELi1EEENS1_19SingleTileSchedulerILb1ELb0ELb0ELi128EEEEEEEEEvNT_6ParamsE)
        /*04a4*/ 	.short	0x0210
        /*04a6*/ 	.short	0x06f0


	//----- nvinfo : EIATTR_SW_WAR
	.align		4
.L_388:
        /*04a8*/ 	.byte	0x04, 0x36
        /*04aa*/ 	.short	(.L_390 - .L_389)
.L_389:
        /*04ac*/ 	.word	0x00000008
.L_390:


//--------------------- .nv.info._ZN7cutlass13device_kernelIN5flash11enable_sm90INS1_16FlashAttnBwdSm90INS1_25CollectiveMainloopBwdSm90ILi2ELi2ELi2EN4cute5tupleIJNS5_1CILi1EEES8_S8_EEENS6_IJNS7_ILi80EEENS7_ILi128EEESB_EEENS_6half_tEfNS_4arch4Sm90ELb0ELb0ELb0ELb1ELb0ELb1ELb0ELb1ELi2ELi1ELi2ELi1ELb0EEENS1_24CollectiveEpilogueBwdGQAISC_fSF_Li256ELb1ELb0EEENS1_19SingleTileSchedulerILb1ELb0ELb0ELi128EEEEEEEEEvNT_6ParamsE --------------------------
	.section	.nv.info._ZN7cutlass13device_kernelIN5flash11enable_sm90INS1_16FlashAttnBwdSm90INS1_25CollectiveMainloopBwdSm90ILi2ELi2ELi2EN4cute5tupleIJNS5_1CILi1EEES8_S8_EEENS6_IJNS7_ILi80EEENS7_ILi128EEESB_EEENS_6half_tEfNS_4arch4Sm90ELb0ELb0ELb0ELb1ELb0ELb1ELb0ELb1ELi2ELi1ELi2ELi1ELb0EEENS1_24CollectiveEpilogueBwdGQAISC_fSF_Li256ELb1ELb0EEENS1_19SingleTileSchedulerILb1ELb0ELb0ELi128EEEEEEEEEvNT_6ParamsE,"",@"SHT_CUDA_INFO"
	.sectionflags	@""
	.align	4


	//----- nvinfo : EIATTR_CUDA_API_VERSION
	.align		4
        /*0000*/ 	.byte	0x04, 0x37
        /*0002*/ 	.short	(.L_392 - .L_391)
.L_391:
        /*0004*/ 	.word	0x00000082


	//----- nvinfo : EIATTR_KPARAM_INFO
	.align		4
.L_392:
        /*0008*/ 	.byte	0x04, 0x17
        /*000a*/ 	.short	(.L_394 - .L_393)
.L_393:
        /*000c*/ 	.word	0x00000000
        /*0010*/ 	.short	0x0000
        /*0012*/ 	.short	0x0070
        /*0014*/ 	.byte	0x00, 0xf0, 0x01, 0x1a


	//----- nvinfo : EIATTR_SPARSE_MMA_MASK
	.align		4
.L_394:
        /*0018*/ 	.byte	0x03, 0x50
        /*001a*/ 	.short	0x0000


	//----- nvinfo : EIATTR_MAXREG_COUNT
	.align		4
        /*001c*/ 	.byte	0x03, 0x1b
        /*001e*/ 	.short	0x00a8


	//----- nvinfo : EIATTR_NUM_BARRIERS
	.align		4
        /*0020*/ 	.byte	0x02, 0x4c
        /*0022*/ 	.byte	0x10
	.zero		1


	//----- nvinfo : EIATTR_EXTERNS
	.align		4
        /*0024*/ 	.byte	0x04, 0x0f
        /*0026*/ 	.short	(.L_396 - .L_395)


	//   ....[0]....
	.align		4
.L_395:
        /*0028*/ 	.word	index@(__assertfail)


	//----- nvinfo : EIATTR_ANNOTATIONS
	.align		4
.L_396:
        /*002c*/ 	.byte	0x04, 0x55
        /*002e*/ 	.short	(.L_398 - .L_397)


	//   ....[0]....
.L_397:
        /* <DEDUP_REMOVED lines=12> */
        /*00e4*/ 	.byte	0x30, 0x9c, 0x00, 0x00, 0x01, 0x00, 0x00, 0x00, 0xe0, 0xa4, 0x00, 0x00


	//----- nvinfo : EIATTR_MERCURY_ISA_VERSION
	.align		4
.L_398:
        /*00f0*/ 	.byte	0x03, 0x5f
        /*00f2*/ 	.short	0x0101


	//----- nvinfo : EIATTR_INT_WARP_WIDE_INSTR_OFFSETS
	.align		4
        /*00f4*/ 	.byte	0x04, 0x31
        /*00f6*/ 	.short	(.L_400 - .L_399)


	//   ....[0]....
.L_399:
        /*00f8*/ 	.word	0x00000180


	//   ....[1]....
        /*00fc*/ 	.word	0x00000240


	//   ....[2]....
        /*0100*/ 	.word	0x00008770


	//----- nvinfo : EIATTR_COOP_GROUP_MASK_REGIDS
	.align		4
.L_400:
        /*0104*/ 	.byte	0x04, 0x29
        /*0106*/ 	.short	(.L_402 - .L_401)


	//   ....[0]....
.L_401:
        /*0108*/ 	.word	0xffffffff


	//   ....[1]....
        /*010c*/ 	.word	0xffffffff


	//   ....[2]....
        /*0110*/ 	.word	0xffffffff


	//   ....[3]....
        /*0114*/ 	.word	0xffffffff


	//   ....[4]....
        /*0118*/ 	.word	0xffffffff


	//   ....[5]....
        /*011c*/ 	.word	0xffffffff


	//   ....[6]....
        /*0120*/ 	.word	0xffffffff


	//   ....[7]....
        /*0124*/ 	.word	0x0500000f


	//----- nvinfo : EIATTR_COOP_GROUP_INSTR_OFFSETS
	.align		4
.L_402:
        /*0128*/ 	.byte	0x04, 0x28
        /*012a*/ 	.short	(.L_404 - .L_403)


	//   ....[0]....
.L_403:
        /*012c*/ 	.word	0x00000060


	//   ....[1]....
        /*0130*/ 	.word	0x00000190


	//   ....[2]....
        /*0134*/ 	.word	0x00000220


	//   ....[3]....
        /*0138*/ 	.word	0x000003a0


	//   ....[4]....
        /*013c*/ 	.word	0x00000610


	//   ....[5]....
        /*0140*/ 	.word	0x00001370


	//   ....[6]....
        /*0144*/ 	.word	0x000074d0


	//   ....[7]....
        /*0148*/ 	.word	0x0000a750


	//----- nvinfo : EIATTR_REG_RECONFIG
	.align		4
.L_404:
        /*014c*/ 	.byte	0x01, 0x54
	.zero		2


	//----- nvinfo : EIATTR_SYSCALL_OFFSETS
	.align		4
        /*0150*/ 	.byte	0x04, 0x46
        /*0152*/ 	.short	(.L_406 - .L_405)


	//   ....[0]....
.L_405:
        /*0154*/ 	.word	0x00000fa0


	//   ....[1]....
        /*0158*/ 	.word	0x00001090


	//   ....[2]....
        /*015c*/ 	.word	0x00001200


	//   ....[3]....
        /*0160*/ 	.word	0x000012f0


	//----- nvinfo : EIATTR_MBARRIER_INSTR_OFFSETS
	.align		4
.L_406:
        /*0164*/ 	.byte	0x04, 0x39
        /*0166*/ 	.short	(.L_408 - .L_407)


	//   ....[0]....
.L_407:
        /*0168*/ 	.word	0x00000260
        /*016c*/ 	.word	0x000000ff
        /*0170*/ 	.word	0x00038800
        /*0174*/ 	.short	0x0100
        /*0176*/ 	.byte	0x06
	.zero		1


	//   ....[1]....
        /*0178*/ 	.word	0x00000350
        /*017c*/ 	.word	0x000000ff
        /*0180*/ 	.word	0x00038810
        /*0184*/ 	.short	0x0100
        /*0186*/ 	.byte	0x08
	.zero		1


	//   ....[2]....
        /*0188*/ 	.word	0x00000360
        /*018c*/ 	.word	0x000000ff
        /*0190*/ 	.word	0x00038820
        /*0194*/ 	.short	0x0100
        /*0196*/ 	.byte	0x08
	.zero		1


	//   ....[3]....
        /*0198*/ 	.word	0x00000370
        /*019c*/ 	.word	0x000000ff
        /*01a0*/ 	.word	0x00038818
        /*01a4*/ 	.short	0x0100
        /*01a6*/ 	.byte	0x08
	.zero		1


	//   ....[4]....
        /*01a8*/ 	.word	0x00000380
        /*01ac*/ 	.word	0x000000ff
        /*01b0*/ 	.word	0x00038828
        /*01b4*/ 	.short	0x0100
        /*01b6*/ 	.byte	0x08
	.zero		1


	//   ....[5]....
        /*01b8*/ 	.word	0x000004b0
        /*01bc*/ 	.word	0x000000ff
        /*01c0*/ 	.word	0x00038830
        /*01c4*/ 	.short	0x0100
        /*01c6*/ 	.byte	0x08
	.zero		1


	//   ....[6]....
        /*01c8*/ 	.word	0x000004c0
        /*01cc*/ 	.word	0x000000ff
        /*01d0*/ 	.word	0x00038840
        /*01d4*/ 	.short	0x0100
        /*01d6*/ 	.byte	0x08
	.zero		1


	//   ....[7]....
        /*01d8*/ 	.word	0x000004d0
        /*01dc*/ 	.word	0x000000ff
        /*01e0*/ 	.word	0x00038838
        /*01e4*/ 	.short	0x0100
        /*01e6*/ 	.byte	0x08
	.zero		1


	//   ....[8]....
        /*01e8*/ 	.word	0x000004e0
        /*01ec*/ 	.word	0x000000ff
        /*01f0*/ 	.word	0x00038848
        /*01f4*/ 	.short	0x0100
        /*01f6*/ 	.byte	0x08
	.zero		1


	//   ....[9]....
        /*01f8*/ 	.word	0x000013c0
        /*01fc*/ 	.word	0x00000013
        /*0200*/ 	.word	0x00038800
        /*0204*/ 	.short	0x010a
        /*0206*/ 	.byte	0x3f
	.zero		1


	//   ....[10]....
        /*0208*/ 	.word	0x00001660
        /*020c*/ 	.word	0x00000013
        /*0210*/ 	.word	0x00038800
        /*0214*/ 	.short	0x010a
        /*0216*/ 	.byte	0x3f
	.zero		1


	//   ....[11]....
        /*0218*/ 	.word	0x00001c00
        /*021c*/ 	.word	0x00000003
        /*0220*/ 	.word	0x00038810
        /*0224*/ 	.short	0x010a
        /*0226*/ 	.byte	0x3f
	.zero		1


	//   ....[12]....
        /*0228*/ 	.word	0x00001c40
        /*022c*/ 	.word	0x00000003
        /*0230*/ 	.word	0x00038810
        /*0234*/ 	.short	0x010a
        /*0236*/ 	.byte	0x3f
	.zero		1


	//   ....[13]....
        /*0238*/ 	.word	0x00002e40
        /*023c*/ 	.word	0x00000003
        /*0240*/ 	.word	0x00038830
        /*0244*/ 	.short	0x010a
        /*0246*/ 	.byte	0x3f
	.zero		1


	//   ....[14]....
        /*0248*/ 	.word	0x00002ec0
        /*024c*/ 	.word	0x00000003
        /*0250*/ 	.word	0x00038830
        /*0254*/ 	.short	0x010a
        /*0256*/ 	.byte	0x3f
	.zero		1


	//   ....[15]....
        /*0258*/ 	.word	0x00006350
        /*025c*/ 	.word	0x00000005
        /*0260*/ 	.word	0x00000000
        /*0264*/ 	.short	0x0101
        /*0266*/ 	.byte	0x3f
	.zero		1


	//   ....[16]....
        /*0268*/ 	.word	0x000066c0
        /*026c*/ 	.word	0x00000003
        /*0270*/ 	.word	0x00000000
        /*0274*/ 	.short	0x0101
        /*0276*/ 	.byte	0x3f
	.zero		1


	//   ....[17]....
        /*0278*/ 	.word	0x00008c80
        /*027c*/ 	.word	0x0000000c
        /*0280*/ 	.word	0x00038820
        /*0284*/ 	.short	0x010a
        /*0286*/ 	.byte	0x3f
	.zero		1


	//   ....[18]....
        /*0288*/ 	.word	0x00009280
        /*028c*/ 	.word	0x0000000c
        /*0290*/ 	.word	0x00038840
        /*0294*/ 	.short	0x010a
        /*0296*/ 	.byte	0x3f
	.zero		1


	//   ....[19]....
        /*0298*/ 	.word	0x00009530
        /*029c*/ 	.word	0x0000000c
        /*02a0*/ 	.word	0x00038828
        /*02a4*/ 	.short	0x010a
        /*02a6*/ 	.byte	0x3f
	.zero		1


	//   ....[20]....
        /*02a8*/ 	.word	0x00009760
        /*02ac*/ 	.word	0x0000000c
        /*02b0*/ 	.word	0x00038848
        /*02b4*/ 	.short	0x010a
        /*02b6*/ 	.byte	0x3f
	.zero		1


	//   ....[21]....
        /*02b8*/ 	.word	0x000099e0
        /*02bc*/ 	.word	0x0000000c
        /*02c0*/ 	.word	0x00038820
        /*02c4*/ 	.short	0x010a
        /*02c6*/ 	.byte	0x3f
	.zero		1


	//   ....[22]....
        /*02c8*/ 	.word	0x00009c70
        /*02cc*/ 	.word	0x0000000c
        /*02d0*/ 	.word	0x00038840
        /*02d4*/ 	.short	0x010a
        /*02d6*/ 	.byte	0x3f
	.zero		1


	//   ....[23]....
        /*02d8*/ 	.word	0x00009ef0
        /*02dc*/ 	.word	0x0000000c
        /*02e0*/ 	.word	0x00038828
        /*02e4*/ 	.short	0x010a
        /*02e6*/ 	.byte	0x3f
	.zero		1


	//   ....[24]....
        /*02e8*/ 	.word	0x0000a150
        /*02ec*/ 	.word	0x00000004
        /*02f0*/ 	.word	0x00038840
        /*02f4*/ 	.short	0x010a
        /*02f6*/ 	.byte	0x3f
	.zero		1


	//   ....[25]....
        /*02f8*/ 	.word	0x0000a5d0
        /*02fc*/ 	.word	0x00000007
        /*0300*/ 	.word	0x00000000
        /*0304*/ 	.short	0x010a
        /*0306*/ 	.byte	0x3f
	.zero		1


	//   ....[26]....
        /*0308*/ 	.word	0x0000a620
        /*030c*/ 	.word	0x0000000b
        /*0310*/ 	.word	0x00000000
        /*0314*/ 	.short	0x010a
        /*0316*/ 	.byte	0x3f
	.zero		1


	//   ....[27]....
        /*0318*/ 	.word	0x0000a680
        /*031c*/ 	.word	0x00000009
        /*0320*/ 	.word	0x00000000
        /*0324*/ 	.short	0x010a
        /*0326*/ 	.byte	0x3f
	.zero		1


	//   ....[28]....
        /*0328*/ 	.word	0x0000a6b0
        /*032c*/ 	.word	0x00000003
        /*0330*/ 	.word	0x00000000
        /*0334*/ 	.short	0x010a
        /*0336*/ 	.byte	0x3f
	.zero		1


	//   ....[29]....
        /*0338*/ 	.word	0x0000a7b0
        /*033c*/ 	.word	0x00000003
        /*0340*/ 	.word	0x00038800
        /*0344*/ 	.short	0x010a
        /*0346*/ 	.byte	0x3f
	.zero		1


	//   ....[30]....
        /*0348*/ 	.word	0x0000a800
        /*034c*/ 	.word	0x00000003
        /*0350*/ 	.word	0x00038810
        /*0354*/ 	.short	0x010a
        /*0356*/ 	.byte	0x3f
	.zero		1


	//   ....[31]....
        /*0358*/ 	.word	0x0000a850
        /*035c*/ 	.word	0x00000003
        /*0360*/ 	.word	0x00038830
        /*0364*/ 	.short	0x010a
        /*0366*/ 	.byte	0x3f
	.zero		1


	//   ....[32]....
        /*0368*/ 	.word	0x0000a8a0
        /*036c*/ 	.word	0x0000000c
        /*0370*/ 	.word	0x00038820
        /*0374*/ 	.short	0x010a
        /*0376*/ 	.byte	0x3f
	.zero		1


	//   ....[33]....
        /*0378*/ 	.word	0x0000a8f0
        /*037c*/ 	.word	0x0000000c
        /*0380*/ 	.word	0x00038840
        /*0384*/ 	.short	0x010a
        /*0386*/ 	.byte	0x3f
	.zero		1


	//   ....[34]....
        /*0388*/ 	.word	0x0000a940
        /*038c*/ 	.word	0x0000000c
        /*0390*/ 	.word	0x00038828
        /*0394*/ 	.short	0x010a
        /*0396*/ 	.byte	0x3f
	.zero		1


	//   ....[35]....
        /*0398*/ 	.word	0x0000a990
        /*039c*/ 	.word	0x0000000c
        /*03a0*/ 	.word	0x00038848
        /*03a4*/ 	.short	0x010a
        /*03a6*/ 	.byte	0x3f
	.zero		1


	//   ....[36]....
        /*03a8*/ 	.word	0x0000a9f0
        /*03ac*/ 	.word	0x0000000c
        /*03b0*/ 	.word	0x00038820
        /*03b4*/ 	.short	0x010a
        /*03b6*/ 	.byte	0x3f
	.zero		1


	//   ....[37]....
        /*03b8*/ 	.word	0x0000aa40
        /*03bc*/ 	.word	0x0000000c
        /*03c0*/ 	.word	0x00038840
        /*03c4*/ 	.short	0x010a
        /*03c6*/ 	.byte	0x3f
	.zero		1


	//   ....[38]....
        /*03c8*/ 	.word	0x0000aa90
        /*03cc*/ 	.word	0x0000000c
        /*03d0*/ 	.word	0x00038828
        /*03d4*/ 	.short	0x010a
        /*03d6*/ 	.byte	0x3f
	.zero		1


	//   ....[39]....
        /*03d8*/ 	.word	0x0000aae0
        /*03dc*/ 	.word	0x00000004
        /*03e0*/ 	.word	0x00038840
        /*03e4*/ 	.short	0x010a
        /*03e6*/ 	.byte	0x3f
	.zero		1


	//   ....[40]....
        /*03e8*/ 	.word	0x0000abc0
        /*03ec*/ 	.word	0x00000007
        /*03f0*/ 	.word	0x00000000
        /*03f4*/ 	.short	0x010a
        /*03f6*/ 	.byte	0x3f
	.zero		1


	//   ....[41]....
        /*03f8*/ 	.word	0x0000ac10
        /*03fc*/ 	.word	0x0000000b
        /*0400*/ 	.word	0x00000000
        /*0404*/ 	.short	0x010a
        /*0406*/ 	.byte	0x3f
	.zero		1


	//   ....[42]....
        /*0408*/ 	.word	0x0000ac60
        /*040c*/ 	.word	0x00000009
        /*0410*/ 	.word	0x00000000
        /*0414*/ 	.short	0x010a
        /*0416*/ 	.byte	0x3f
	.zero		1


	//----- nvinfo : EIATTR_NUM_MBARRIERS
	.align		4
.L_408:
        /*0418*/ 	.byte	0x03, 0x38
        /*041a*/ 	.short	0x0009


	//----- nvinfo : EIATTR_EXIT_INSTR_OFFSETS
	.align		4
        /*041c*/ 	.byte	0x04, 0x1c
        /*041e*/ 	.short	(.L_410 - .L_409)


	//   ....[0]....
.L_409:
        /*0420*/ 	.word	0x0000a700


	//----- nvinfo : EIATTR_MAX_THREADS
	.align		4
.L_410:
        /*0424*/ 	.byte	0x04, 0x05
        /*0426*/ 	.short	(.L_412 - .L_411)
.L_411:
        /*0428*/ 	.word	0x00000180
        /*042c*/ 	.word	0x00000001
        /*0430*/ 	.word	0x00000001


	//----- nvinfo : EIATTR_CRS_STACK_SIZE
	.align		4
.L_412:
        /*0434*/ 	.byte	0x04, 0x1e
        /*0436*/ 	.short	(.L_414 - .L_413)
.L_413:
        /*0438*/ 	.word	0x00000000


	//----- nvinfo : EIATTR_CBANK_PARAM_SIZE
	.align		4
.L_414:
        /*043c*/ 	.byte	0x03, 0x19
        /*043e*/ 	.short	0x06f0


	//----- nvinfo : EIATTR_PARAM_CBANK
	.align		4
        /*0440*/ 	.byte	0x04, 0x0a
        /*0442*/ 	.short	(.L_416 - .L_415)
	.align		4
.L_415:
        /*0444*/ 	.word	index@(.nv.constant0._ZN7cutlass13device_kernelIN5flash11enable_sm90INS1_16FlashAttnBwdSm90INS1_25CollectiveMainloopBwdSm90ILi2ELi2ELi2EN4cute5tupleIJNS5_1CILi1EEES8_S8_EEENS6_IJNS7_ILi80EEENS7_ILi128EEESB_EEENS_6half_tEfNS_4arch4Sm90ELb0ELb0ELb0ELb1ELb0ELb1ELb0ELb1ELi2ELi1ELi2ELi1ELb0EEENS1_24CollectiveEpilogueBwdGQAISC_fSF_Li256ELb1ELb0EEENS1_19SingleTileSchedulerILb1ELb0ELb0ELi128EEEEEEEEEvNT_6ParamsE)
        /*0448*/ 	.short	0x0210
        /*044a*/ 	.short	0x06f0


	//----- nvinfo : EIATTR_SW_WAR
	.align		4
.L_416:
        /*044c*/ 	.byte	0x04, 0x36
        /*044e*/ 	.short	(.L_418 - .L_417)
.L_417:
        /*0450*/ 	.word	0x00000008
.L_418:


//--------------------- .nv.info._ZN7cutlass13device_kernelIN5flash32FlashAttnBwdPostprocessConvertdQIN4cute5tupleIJNS3_1CILi80EEENS5_ILi128EEEEEENS_6half_tEfNS_4arch4Sm90ELi256ENS3_8TiledMMAINS3_8MMA_AtomIJNS3_4SM904GMMA25MMA_64x16x16_F32F16F16_SSILNSF_5MajorE1ELSH_0ELNSF_7ScaleInE1ELSI_1EEEEEENS3_6LayoutINS4_IJNS5_ILi2EEENS5_ILi1EEESN_EEENS4_IJSN_NS5_ILi0EEESP_EEEEENS4_IJNS3_10UnderscoreESS_SS_EEEEELb1EEEEEvNT_6ParamsE --------------------------
	.section	.nv.info._ZN7cutlass13device_kernelIN5flash32FlashAttnBwdPostprocessConvertdQIN4cute5tupleIJNS3_1CILi80EEENS5_ILi128EEEEEENS_6half_tEfNS_4arch4Sm90ELi256ENS3_8TiledMMAINS3_8MMA_AtomIJNS3_4SM904GMMA25MMA_64x16x16_F32F16F16_SSILNSF_5MajorE1ELSH_0ELNSF_7ScaleInE1ELSI_1EEEEEENS3_6LayoutINS4_IJNS5_ILi2EEENS5_ILi1EEESN_EEENS4_IJSN_NS5_ILi0EEESP_EEEEENS4_IJNS3_10UnderscoreESS_SS_EEEEELb1EEEEEvNT_6ParamsE,"",@"SHT_CUDA_INFO"
	.sectionflags	@""
	.align	4


	//----- nvinfo : EIATTR_CUDA_API_VERSION
	.align		4
        /*0000*/ 	.byte	0x04, 0x37
        /*0002*/ 	.short	(.L_420 - .L_419)
.L_419:
        /*0004*/ 	.word	0x00000082


	//----- nvinfo : EIATTR_KPARAM_INFO
	.align		4
.L_420:
        /*0008*/ 	.byte	0x04, 0x17
        /*000a*/ 	.short	(.L_422 - .L_421)
.L_421:
        /*000c*/ 	.word	0x00000000
        /*0010*/ 	.short	0x0000
        /*0012*/ 	.short	0x0000
        /*0014*/ 	.byte	0x00, 0xf0, 0xc1, 0x01


	//----- nvinfo : EIATTR_SPARSE_MMA_MASK
	.align		4
.L_422:
        /*0018*/ 	.byte	0x03, 0x50
        /*001a*/ 	.short	0x0000


	//----- nvinfo : EIATTR_MAXREG_COUNT
	.align		4
        /*001c*/ 	.byte	0x03, 0x1b
        /*001e*/ 	.short	0x0080


	//----- nvinfo : EIATTR_NUM_BARRIERS
	.align		4
        /*0020*/ 	.byte	0x02, 0x4c
        /*0022*/ 	.byte	0x01
	.zero		1


	//----- nvinfo : EIATTR_MERCURY_ISA_VERSION
	.align		4
        /*0024*/ 	.byte	0x03, 0x5f
        /*0026*/ 	.short	0x0101


	//----- nvinfo : EIATTR_MBARRIER_INSTR_OFFSETS
	.align		4
        /*0028*/ 	.byte	0x04, 0x39
        /*002a*/ 	.short	(.L_424 - .L_423)


	//   ....[0]....
.L_423:
        /*002c*/ 	.word	0x00000490
        /*0030*/ 	.word	0x000000ff
        /*0034*/ 	.word	0x0000f000
        /*0038*/ 	.short	0x0100
        /*003a*/ 	.byte	0x06
	.zero		1


	//   ....[1]....
        /*003c*/ 	.word	0x000005a0
        /*0040*/ 	.word	0x00000002
        /*0044*/ 	.word	0x0000f000
        /*0048*/ 	.short	0x010a
        /*004a*/ 	.byte	0x3f
	.zero		1


	//----- nvinfo : EIATTR_NUM_MBARRIERS
	.align		4
.L_424:
        /*004c*/ 	.byte	0x03, 0x38
        /*004e*/ 	.short	0x0001


	//----- nvinfo : EIATTR_EXIT_INSTR_OFFSETS
	.align		4
        /*0050*/ 	.byte	0x04, 0x1c
        /*0052*/ 	.short	(.L_426 - .L_425)


	//   ....[0]....
.L_425:
        /*0054*/ 	.word	0x000001a0


	//   ....[1]....
        /*0058*/ 	.word	0x000013c0


	//   ....[2]....
        /*005c*/ 	.word	0x000014a0


	//----- nvinfo : EIATTR_MAX_THREADS
	.align		4
.L_426:
        /*0060*/ 	.byte	0x04, 0x05
        /*0062*/ 	.short	(.L_428 - .L_427)
.L_427:
        /*0064*/ 	.word	0x00000100
        /*0068*/ 	.word	0x00000001
        /*006c*/ 	.word	0x00000001


	//----- nvinfo : EIATTR_CRS_STACK_SIZE
	.align		4
.L_428:
        /*0070*/ 	.byte	0x04, 0x1e
        /*0072*/ 	.short	(.L_430 - .L_429)
.L_429:
        /*0074*/ 	.word	0x00000000


	//----- nvinfo : EIATTR_CBANK_PARAM_SIZE
	.align		4
.L_430:
        /*0078*/ 	.byte	0x03, 0x19
        /*007a*/ 	.short	0x0070


	//----- nvinfo : EIATTR_PARAM_CBANK
	.align		4
        /*007c*/ 	.byte	0x04, 0x0a
        /*007e*/ 	.short	(.L_432 - .L_431)
	.align		4
.L_431:
        /*0080*/ 	.word	index@(.nv.constant0._ZN7cutlass13device_kernelIN5flash32FlashAttnBwdPostprocessConvertdQIN4cute5tupleIJNS3_1CILi80EEENS5_ILi128EEEEEENS_6half_tEfNS_4arch4Sm90ELi256ENS3_8TiledMMAINS3_8MMA_AtomIJNS3_4SM904GMMA25MMA_64x16x16_F32F16F16_SSILNSF_5MajorE1ELSH_0ELNSF_7ScaleInE1ELSI_1EEEEEENS3_6LayoutINS4_IJNS5_ILi2EEENS5_ILi1EEESN_EEENS4_IJSN_NS5_ILi0EEESP_EEEEENS4_IJNS3_10UnderscoreESS_SS_EEEEELb1EEEEEvNT_6ParamsE)
        /*0084*/ 	.short	0x0210
        /*0086*/ 	.short	0x0070


	//----- nvinfo : EIATTR_SW_WAR
	.align		4
.L_432:
        /*0088*/ 	.byte	0x04, 0x36
        /*008a*/ 	.short	(.L_434 - .L_433)
.L_433:
        /*008c*/ 	.word	0x00000008
.L_434:


//--------------------- .nv.info._ZN7cutlass13device_kernelIN5flash11enable_sm90INS1_16FlashAttnBwdSm90INS1_25CollectiveMainloopBwdSm90ILi2ELi2ELi2EN4cute5tupleIJNS5_1CILi1EEES8_S8_EEENS6_IJNS7_ILi80EEENS7_ILi128EEESB_EEENS_6half_tEfNS_4arch4Sm90ELb0ELb0ELb0ELb1ELb1ELb1ELb0ELb1ELi2ELi1ELi2ELi1ELb0EEENS1_24CollectiveEpilogueBwdGQAISC_fSF_Li256ELb1ELb1EEENS1_19SingleTileSchedulerILb1ELb0ELb0ELi128EEEEEEEEEvNT_6ParamsE --------------------------
	.section	.nv.info._ZN7cutlass13device_kernelIN5flash11enable_sm90INS1_16FlashAttnBwdSm90INS1_25CollectiveMainloopBwdSm90ILi2ELi2ELi2EN4cute5tupleIJNS5_1CILi1EEES8_S8_EEENS6_IJNS7_ILi80EEENS7_ILi128EEESB_EEENS_6half_tEfNS_4arch4Sm90ELb0ELb0ELb0ELb1ELb1ELb1ELb0ELb1ELi2ELi1ELi2ELi1ELb0EEENS1_24CollectiveEpilogueBwdGQAISC_fSF_Li256ELb1ELb1EEENS1_19SingleTileSchedulerILb1ELb0ELb0ELi128EEEEEEEEEvNT_6ParamsE,"",@"SHT_CUDA_INFO"
	.sectionflags	@""
	.align	4


	//----- nvinfo : EIATTR_CUDA_API_VERSION
	.align		4
        /*0000*/ 	.byte	0x04, 0x37
        /*0002*/ 	.short	(.L_436 - .L_435)
.L_435:
        /*0004*/ 	.word	0x00000082


	//----- nvinfo : EIATTR_KPARAM_INFO
	.align		4
.L_436:
        /*0008*/ 	.byte	0x04, 0x17
        /*000a*/ 	.short	(.L_438 - .L_437)
.L_437:
        /*000c*/ 	.word	0x00000000
        /*0010*/ 	.short	0x0000
        /*0012*/ 	.short	0x0070
        /*0014*/ 	.byte	0x00, 0xf0, 0x01, 0x1a


	//----- nvinfo : EIATTR_SPARSE_MMA_MASK
	.align		4
.L_438:
        /*0018*/ 	.byte	0x03, 0x50
        /*001a*/ 	.short	0x0000


	//----- nvinfo : EIATTR_MAXREG_COUNT
	.align		4
        /*001c*/ 	.byte	0x03, 0x1b
        /*001e*/ 	.short	0x00a8


	//----- nvinfo : EIATTR_NUM_BARRIERS
	.align		4
        /*0020*/ 	.byte	0x02, 0x4c
        /*0022*/ 	.byte	0x10
	.zero		1


	//----- nvinfo : EIATTR_EXTERNS
	.align		4
        /*0024*/ 	.byte	0x04, 0x0f
        /*0026*/ 	.short	(.L_440 - .L_439)


	//   ....[0]....
	.align		4
.L_439:
        /*0028*/ 	.word	index@(__assertfail)


	//----- nvinfo : EIATTR_ANNOTATIONS
	.align		4
.L_440:
        /*002c*/ 	.byte	0x04, 0x55
        /*002e*/ 	.short	(.L_442 - .L_441)


	//   ....[0]....
.L_441:
        /* <DEDUP_REMOVED lines=13> */


	//----- nvinfo : EIATTR_MERCURY_ISA_VERSION
	.align		4
.L_442:
        /*00f0*/ 	.byte	0x03, 0x5f
        /*00f2*/ 	.short	0x0101


	//----- nvinfo : EIATTR_INT_WARP_WIDE_INSTR_OFFSETS
	.align		4
        /*00f4*/ 	.byte	0x04, 0x31
        /*00f6*/ 	.short	(.L_444 - .L_443)


	//   ....[0]....
.L_443:
        /*00f8*/ 	.word	0x00000180


	//   ....[1]....
        /*00fc*/ 	.word	0x00000240


	//   ....[2]....
        /*0100*/ 	.word	0x00008660


	//   ....[3]....
        /*0104*/ 	.word	0x00008ad0


	//   ....[4]....
        /*0108*/ 	.word	0x000090a0


	//   ....[5]....
        /*010c*/ 	.word	0x00009420


	//----- nvinfo : EIATTR_COOP_GROUP_MASK_REGIDS
	.align		4
.L_444:
        /*0110*/ 	.byte	0x04, 0x29
        /*0112*/ 	.short	(.L_446 - .L_445)


	//   ....[0]....
.L_445:
        /*0114*/ 	.word	0xffffffff


	//   ....[1]....
        /*0118*/ 	.word	0xffffffff


	//   ....[2]....
        /*011c*/ 	.word	0xffffffff


	//   ....[3]....
        /*0120*/ 	.word	0xffffffff


	//   ....[4]....
        /*0124*/ 	.word	0xffffffff


	//   ....[5]....
        /*0128*/ 	.word	0xffffffff


	//   ....[6]....
        /*012c*/ 	.word	0xffffffff


	//   ....[7]....
        /*0130*/ 	.word	0xffffffff


	//   ....[8]....
        /*0134*/ 	.word	0xffffffff


	//   ....[9]....
        /*0138*/ 	.word	0xffffffff


	//   ....[10]....
        /*013c*/ 	.word	0xffffffff


	//   ....[11]....
        /*0140*/ 	.word	0xffffffff


	//   ....[12]....
        /*0144*/ 	.word	0xffffffff


	//   ....[13]....
        /*0148*/ 	.word	0xffffffff


	//   ....[14]....
        /*014c*/ 	.word	0xffffffff


	//   ....[15]....
        /*0150*/ 	.word	0xffffffff


	//   ....[16]....
        /*0154*/ 	.word	0xffffffff


	//   ....[17]....
        /*0158*/ 	.word	0x0500000f


	//   ....[18]....
        /*015c*/ 	.word	0x0500000f


	//   ....[19]....
        /*0160*/ 	.word	0x0500000f


	//   ....[20]....
        /*0164*/ 	.word	0x0500000f


	//   ....[21]....
        /*0168*/ 	.word	0x0500000f


	//   ....[22]....
        /*016c*/ 	.word	0x0500000f


	//----- nvinfo : EIATTR_COOP_GROUP_INSTR_OFFSETS
	.align		4
.L_446:
        /*0170*/ 	.byte	0x04, 0x28
        /*0172*/ 	.short	(.L_448 - .L_447)


	//   ....[0]....
.L_447:
        /*0174*/ 	.word	0x00000060


	//   ....[1]....
        /*0178*/ 	.word	0x00000190


	//   ....[2]....
        /*017c*/ 	.word	0x00000220


	//   ....[3]....
        /*0180*/ 	.word	0x000003a0


	//   ....[4]....
        /*0184*/ 	.word	0x00000610


	//   ....[5]....
        /*0188*/ 	.word	0x00001370


	//   ....[6]....
        /*018c*/ 	.word	0x00007270


	//   ....[7]....
        /*0190*/ 	.word	0x00007400


	//   ....[8]....
        /*0194*/ 	.word	0x000076d0


	//   ....[9]....
        /*0198*/ 	.word	0x00007860


	//   ....[10]....
        /*019c*/ 	.word	0x00007970


	//   ....[11]....
        /*01a0*/ 	.word	0x00008300


	//   ....[12]....
        /*01a4*/ 	.word	0x00008590


	//   ....[13]....
        /*01a8*/ 	.word	0x000087d0


	//   ....[14]....
        /*01ac*/ 	.word	0x00008a00


	//   ....[15]....
        /*01b0*/ 	.word	0x00008cb0


	//   ....[16]....
        /*01b4*/ 	.word	0x00008fe0


	//   ....[17]....
        /*01b8*/ 	.word	0x0000b400


	//   ....[18]....
        /*01bc*/ 	.word	0x0000b580


	//   ....[19]....
        /*01c0*/ 	.word	0x0000b5f0


	//   ....[20]....
        /*01c4*/ 	.word	0x0000b660


	//   ....[21]....
        /*01c8*/ 	.word	0x0000b6d0


	//   ....[22]....
        /*01cc*/ 	.word	0x0000b740


	//----- nvinfo : EIATTR_REG_RECONFIG
	.align		4
.L_448:
        /*01d0*/ 	.byte	0x01, 0x54
	.zero		2


	//----- nvinfo : EIATTR_SYSCALL_OFFSETS
	.align		4
        /*01d4*/ 	.byte	0x04, 0x46
        /*01d6*/ 	.short	(.L_450 - .L_449)


	//   ....[0]....
.L_449:
        /*01d8*/ 	.word	0x00000fa0


	//   ....[1]....
        /*01dc*/ 	.word	0x00001090


	//   ....[2]....
        /*01e0*/ 	.word	0x00001200


	//   ....[3]....
        /*01e4*/ 	.word	0x000012f0


	//----- nvinfo : EIATTR_MBARRIER_INSTR_OFFSETS
	.align		4
.L_450:
        /*01e8*/ 	.byte	0x04, 0x39
        /*01ea*/ 	.short	(.L_452 - .L_451)


	//   ....[0]....
.L_451:
        /*01ec*/ 	.word	0x00000260
        /*01f0*/ 	.word	0x000000ff
        /*01f4*/ 	.word	0x00038800
        /*01f8*/ 	.short	0x0100
        /*01fa*/ 	.byte	0x06
	.zero		1


	//   ....[1]....
        /*01fc*/ 	.word	0x00000350
        /*0200*/ 	.word	0x000000ff
        /*0204*/ 	.word	0x00038810
        /*0208*/ 	.short	0x0100
        /*020a*/ 	.byte	0x08
	.zero		1


	//   ....[2]....
        /*020c*/ 	.word	0x00000360
        /*0210*/ 	.word	0x000000ff
        /*0214*/ 	.word	0x00038820
        /*0218*/ 	.short	0x0100
        /*021a*/ 	.byte	0x08
	.zero		1


	//   ....[3]....
        /*021c*/ 	.word	0x00000370
        /*0220*/ 	.word	0x000000ff
        /*0224*/ 	.word	0x00038818
        /*0228*/ 	.short	0x0100
        /*022a*/ 	.byte	0x08
	.zero		1


	//   ....[4]....
        /*022c*/ 	.word	0x00000380
        /*0230*/ 	.word	0x000000ff
        /*0234*/ 	.word	0x00038828
        /*0238*/ 	.short	0x0100
        /*023a*/ 	.byte	0x08
	.zero		1


	//   ....[5]....
        /*023c*/ 	.word	0x000004b0
        /*0240*/ 	.word	0x000000ff
        /*0244*/ 	.word	0x00038830
        /*0248*/ 	.short	0x0100
        /*024a*/ 	.byte	0x08
	.zero		1


	//   ....[6]....
        /*024c*/ 	.word	0x000004c0
        /*0250*/ 	.word	0x000000ff
        /*0254*/ 	.word	0x00038840
        /*0258*/ 	.short	0x0100
        /*025a*/ 	.byte	0x08
	.zero		1


	//   ....[7]....
        /*025c*/ 	.word	0x000004d0
        /*0260*/ 	.word	0x000000ff
        /*0264*/ 	.word	0x00038838
        /*0268*/ 	.short	0x0100
        /*026a*/ 	.byte	0x08
	.zero		1


	//   ....[8]....
        /*026c*/ 	.word	0x000004e0
        /*0270*/ 	.word	0x000000ff
        /*0274*/ 	.word	0x00038848
        /*0278*/ 	.short	0x0100
        /*027a*/ 	.byte	0x08
	.zero		1


	//   ....[9]....
        /*027c*/ 	.word	0x000013c0
        /*0280*/ 	.word	0x00000013
        /*0284*/ 	.word	0x00038800
        /*0288*/ 	.short	0x010a
        /*028a*/ 	.byte	0x3f
	.zero		1


	//   ....[10]....
        /*028c*/ 	.word	0x00001660
        /*0290*/ 	.word	0x00000013
        /*0294*/ 	.word	0x00038800
        /*0298*/ 	.short	0x010a
        /*029a*/ 	.byte	0x3f
	.zero		1


	//   ....[11]....
        /*029c*/ 	.word	0x00001c00
        /*02a0*/ 	.word	0x00000003
        /*02a4*/ 	.word	0x00038810
        /*02a8*/ 	.short	0x010a
        /*02aa*/ 	.byte	0x3f
	.zero		1


	//   ....[12]....
        /*02ac*/ 	.word	0x00001c40
        /*02b0*/ 	.word	0x00000003
        /*02b4*/ 	.word	0x00038810
        /*02b8*/ 	.short	0x010a
        /*02ba*/ 	.byte	0x3f
	.zero		1


	//   ....[13]....
        /*02bc*/ 	.word	0x00002e40
        /*02c0*/ 	.word	0x00000003
        /*02c4*/ 	.word	0x00038830
        /*02c8*/ 	.short	0x010a
        /*02ca*/ 	.byte	0x3f
	.zero		1


	//   ....[14]....
        /*02cc*/ 	.word	0x00002ec0
        /*02d0*/ 	.word	0x00000003
        /*02d4*/ 	.word	0x00038830
        /*02d8*/ 	.short	0x010a
        /*02da*/ 	.byte	0x3f
	.zero		1


	//   ....[15]....
        /*02dc*/ 	.word	0x00006350
        /*02e0*/ 	.word	0x00000005
        /*02e4*/ 	.word	0x00000000
        /*02e8*/ 	.short	0x0101
        /*02ea*/ 	.byte	0x3f
	.zero		1


	//   ....[16]....
        /*02ec*/ 	.word	0x000066c0
        /*02f0*/ 	.word	0x00000003
        /*02f4*/ 	.word	0x00000000
        /*02f8*/ 	.short	0x0101
        /*02fa*/ 	.byte	0x3f
	.zero		1


	//   ....[17]....
        /*02fc*/ 	.word	0x00009930
        /*0300*/ 	.word	0x0000000c
        /*0304*/ 	.word	0x00038820
        /*0308*/ 	.short	0x010a
        /*030a*/ 	.byte	0x3f
	.zero		1


	//   ....[18]....
        /*030c*/ 	.word	0x00009f30
        /*0310*/ 	.word	0x0000000c
        /*0314*/ 	.word	0x00038840
        /*0318*/ 	.short	0x010a
        /*031a*/ 	.byte	0x3f
	.zero		1


	//   ....[19]....
        /*031c*/ 	.word	0x0000a1e0
        /*0320*/ 	.word	0x0000000c
        /*0324*/ 	.word	0x00038828
        /*0328*/ 	.short	0x010a
        /*032a*/ 	.byte	0x3f
	.zero		1


	//   ....[20]....
        /*032c*/ 	.word	0x0000a410
        /*0330*/ 	.word	0x0000000c
        /*0334*/ 	.word	0x00038848
        /*0338*/ 	.short	0x010a
        /*033a*/ 	.byte	0x3f
	.zero		1


	//   ....[21]....
        /*033c*/ 	.word	0x0000a690
        /*0340*/ 	.word	0x0000000c
        /*0344*/ 	.word	0x00038820
        /*0348*/ 	.short	0x010a
        /*034a*/ 	.byte	0x3f
	.zero		1


	//   ....[22]....
        /*034c*/ 	.word	0x0000a920
        /*0350*/ 	.word	0x0000000c
        /*0354*/ 	.word	0x00038840
        /*0358*/ 	.short	0x010a
        /*035a*/ 	.byte	0x3f
	.zero		1


	//   ....[23]....
        /*035c*/ 	.word	0x0000aba0
        /*0360*/ 	.word	0x0000000c
        /*0364*/ 	.word	0x00038828
        /*0368*/ 	.short	0x010a
        /*036a*/ 	.byte	0x3f
	.zero		1


	//   ....[24]....
        /*036c*/ 	.word	0x0000ae00
        /*0370*/ 	.word	0x00000004
        /*0374*/ 	.word	0x00038840
        /*0378*/ 	.short	0x010a
        /*037a*/ 	.byte	0x3f
	.zero		1


	//   ....[25]....
        /*037c*/ 	.word	0x0000b280
        /*0380*/ 	.word	0x00000007
        /*0384*/ 	.word	0x00000000
        /*0388*/ 	.short	0x010a
        /*038a*/ 	.byte	0x3f
	.zero		1


	//   ....[26]....
        /*038c*/ 	.word	0x0000b2d0
        /*0390*/ 	.word	0x0000000b
        /*0394*/ 	.word	0x00000000
        /*0398*/ 	.short	0x010a
        /*039a*/ 	.byte	0x3f
	.zero		1


	//   ....[27]....
        /*039c*/ 	.word	0x0000b330
        /*03a0*/ 	.word	0x00000009
        /*03a4*/ 	.word	0x00000000
        /*03a8*/ 	.short	0x010a
        /*03aa*/ 	.byte	0x3f
	.zero		1


	//   ....[28]....
        /*03ac*/ 	.word	0x0000b360
        /*03b0*/ 	.word	0x00000003
        /*03b4*/ 	.word	0x00000000
        /*03b8*/ 	.short	0x010a
        /*03ba*/ 	.byte	0x3f
	.zero		1


	//   ....[29]....
        /*03bc*/ 	.word	0x0000b460
        /*03c0*/ 	.word	0x00000003
        /*03c4*/ 	.word	0x00038800
        /*03c8*/ 	.short	0x010a
        /*03ca*/ 	.byte	0x3f
	.zero		1


	//   ....[30]....
        /*03cc*/ 	.word	0x0000b4b0
        /*03d0*/ 	.word	0x00000003
        /*03d4*/ 	.word	0x00038810
        /*03d8*/ 	.short	0x010a
        /*03da*/ 	.byte	0x3f
	.zero		1


	//   ....[31]....
        /*03dc*/ 	.word	0x0000b500
        /*03e0*/ 	.word	0x00000003
        /*03e4*/ 	.word	0x00038830
        /*03e8*/ 	.short	0x010a
        /*03ea*/ 	.byte	0x3f
	.zero		1


	//   ....[32]....
        /*03ec*/ 	.word	0x0000b780
        /*03f0*/ 	.word	0x0000000c
        /*03f4*/ 	.word	0x00038820
        /*03f8*/ 	.short	0x010a
        /*03fa*/ 	.byte	0x3f
	.zero		1


	//   ....[33]....
        /*03fc*/ 	.word	0x0000b7d0
        /*0400*/ 	.word	0x0000000c
        /*0404*/ 	.word	0x00038840
        /*0408*/ 	.short	0x010a
        /*040a*/ 	.byte	0x3f
	.zero		1


	//   ....[34]....
        /*040c*/ 	.word	0x0000b820
        /*0410*/ 	.word	0x0000000c
        /*0414*/ 	.word	0x00038828
        /*0418*/ 	.short	0x010a
        /*041a*/ 	.byte	0x3f
	.zero		1


	//   ....[35]....
        /*041c*/ 	.word	0x0000b870
        /*0420*/ 	.word	0x0000000c
        /*0424*/ 	.word	0x00038848
        /*0428*/ 	.short	0x010a
        /*042a*/ 	.byte	0x3f
	.zero		1


	//   ....[36]....
        /*042c*/ 	.word	0x0000b8d0
        /*0430*/ 	.word	0x0000000c
        /*0434*/ 	.word	0x00038820
        /*0438*/ 	.short	0x010a
        /*043a*/ 	.byte	0x3f
	.zero		1


	//   ....[37]....
        /*043c*/ 	.word	0x0000b920
        /*0440*/ 	.word	0x0000000c
        /*0444*/ 	.word	0x00038840
        /*0448*/ 	.short	0x010a
        /*044a*/ 	.byte	0x3f
	.zero		1


	//   ....[38]....
        /*044c*/ 	.word	0x0000b970
        /*0450*/ 	.word	0x0000000c
        /*0454*/ 	.word	0x00038828
        /*0458*/ 	.short	0x010a
        /*045a*/ 	.byte	0x3f
	.zero		1


	//   ....[39]....
        /*045c*/ 	.word	0x0000b9c0
        /*0460*/ 	.word	0x00000004
        /*0464*/ 	.word	0x00038840
        /*0468*/ 	.short	0x010a
        /*046a*/ 	.byte	0x3f
	.zero		1


	//   ....[40]....
        /*046c*/ 	.word	0x0000baa0
        /*0470*/ 	.word	0x00000007
        /*0474*/ 	.word	0x00000000
        /*0478*/ 	.short	0x010a
        /*047a*/ 	.byte	0x3f
	.zero		1


	//   ....[41]....
        /*047c*/ 	.word	0x0000baf0
        /*0480*/ 	.word	0x0000000b
        /*0484*/ 	.word	0x00000000
        /*0488*/ 	.short	0x010a
        /*048a*/ 	.byte	0x3f
	.zero		1


	//   ....[42]....
        /*048c*/ 	.word	0x0000bb40
        /*0490*/ 	.word	0x00000009
        /*0494*/ 	.word	0x00000000
        /*0498*/ 	.short	0x010a
        /*049a*/ 	.byte	0x3f
	.zero		1


	//----- nvinfo : EIATTR_NUM_MBARRIERS
	.align		4
.L_452:
        /*049c*/ 	.byte	0x03, 0x38
        /*049e*/ 	.short	0x0009


	//----- nvinfo : EIATTR_EXIT_INSTR_OFFSETS
	.align		4
        /*04a0*/ 	.byte	0x04, 0x1c
        /*04a2*/ 	.short	(.L_454 - .L_453)


	//   ....[0]....
.L_453:
        /*04a4*/ 	.word	0x0000b3b0


	//----- nvinfo : EIATTR_MAX_THREADS
	.align		4
.L_454:
        /*04a8*/ 	.byte	0x04, 0x05
        /*04aa*/ 	.short	(.L_456 - .L_455)
.L_455:
        /*04ac*/ 	.word	0x00000180
        /*04b0*/ 	.word	0x00000001
        /*04b4*/ 	.word	0x00000001


	//----- nvinfo : EIATTR_CRS_STACK_SIZE
	.align		4
.L_456:
        /*04b8*/ 	.byte	0x04, 0x1e
        /*04ba*/ 	.short	(.L_458 - .L_457)
.L_457:
        /*04bc*/ 	.word	0x00000000


	//----- nvinfo : EIATTR_CBANK_PARAM_SIZE
	.align		4
.L_458:
        /*04c0*/ 	.byte	0x03, 0x19
        /*04c2*/ 	.short	0x06f0


	//----- nvinfo : EIATTR_PARAM_CBANK
	.align		4
        /*04c4*/ 	.byte	0x04, 0x0a
        /*04c6*/ 	.short	(.L_460 - .L_459)
	.align		4
.L_459:
        /*04c8*/ 	.word	index@(.nv.constant0._ZN7cutlass13device_kernelIN5flash11enable_sm90INS1_16FlashAttnBwdSm90INS1_25CollectiveMainloopBwdSm90ILi2ELi2ELi2EN4cute5tupleIJNS5_1CILi1EEES8_S8_EEENS6_IJNS7_ILi80EEENS7_ILi128EEESB_EEENS_6half_tEfNS_4arch4Sm90ELb0ELb0ELb0ELb1ELb1ELb1ELb0ELb1ELi2ELi1ELi2ELi1ELb0EEENS1_24CollectiveEpilogueBwdGQAISC_fSF_Li256ELb1ELb1EEENS1_19SingleTileSchedulerILb1ELb0ELb0ELi128EEEEEEEEEvNT_6ParamsE)
        /*04cc*/ 	.short	0x0210
        /*04ce*/ 	.short	0x06f0


	//----- nvinfo : EIATTR_SW_WAR
	.align		4
.L_460:
        /*04d0*/ 	.byte	0x04, 0x36
        /*04d2*/ 	.short	(.L_462 - .L_461)
.L_461:
        /*04d4*/ 	.word	0x00000008
.L_462:


//--------------------- .nv.info._ZN7cutlass13device_kernelIN5flash22FlashAttnBwdPreprocessIN4cute5tupleIJNS3_1CILi80EEENS5_ILi128EEEEEENS_6half_tEfNS_4arch4Sm90ELb1ELb1EEEEEvNT_6ParamsE --------------------------
	.section	.nv.info._ZN7cutlass13device_kernelIN5flash22FlashAttnBwdPreprocessIN4cute5tupleIJNS3_1CILi80EEENS5_ILi128EEEEEENS_6half_tEfNS_4arch4Sm90ELb1ELb1EEEEEvNT_6ParamsE,"",@"SHT_CUDA_INFO"
	.sectionflags	@""
	.align	4


	//----- nvinfo : EIATTR_CUDA_API_VERSION
	.align		4
        /*0000*/ 	.byte	0x04, 0x37
        /*0002*/ 	.short	(.L_464 - .L_463)
.L_463:
        /*0004*/ 	.word	0x00000082


	//----- nvinfo : EIATTR_KPARAM_INFO
	.align		4
.L_464:
        /*0008*/ 	.byte	0x04, 0x17
        /*000a*/ 	.short	(.L_466 - .L_465)
.L_465:
        /*000c*/ 	.word	0x00000000
        /*0010*/ 	.short	0x0000
        /*0012*/ 	.short	0x0000
        /*0014*/ 	.byte	0x00, 0xf0, 0xc1, 0x03


	//----- nvinfo : EIATTR_SPARSE_MMA_MASK
	.align		4
.L_466:
        /*0018*/ 	.byte	0x03, 0x50
        /*001a*/ 	.short	0x0000


	//----- nvinfo : EIATTR_MAXREG_COUNT
	.align		4
        /*001c*/ 	.byte	0x03, 0x1b
        /*001e*/ 	.short	0x0080


	//----- nvinfo : EIATTR_MERCURY_ISA_VERSION
	.align		4
        /*0020*/ 	.byte	0x03, 0x5f
        /*0022*/ 	.short	0x0101


	//----- nvinfo : EIATTR_COOP_GROUP_MASK_REGIDS
	.align		4
        /*0024*/ 	.byte	0x04, 0x29
        /*0026*/ 	.short	(.L_468 - .L_467)


	//   ....[0]....
.L_467:
        /*0028*/ 	.word	0xffffffff


	//   ....[1]....
        /*002c*/ 	.word	0xffffffff


	//   ....[2]....
        /*0030*/ 	.word	0xffffffff


	//   ....[3]....
        /*0034*/ 	.word	0xffffffff


	//   ....[4]....
        /*0038*/ 	.word	0xffffffff


	//   ....[5]....
        /*003c*/ 	.word	0xffffffff


	//   ....[6]....
        /*0040*/ 	.word	0xffffffff


	//   ....[7]....
        /*0044*/ 	.word	0xffffffff


	//   ....[8]....
        /*0048*/ 	.word	0xffffffff


	//   ....[9]....
        /*004c*/ 	.word	0xffffffff


	//   ....[10]....
        /*0050*/ 	.word	0xffffffff


	//   ....[11]....
        /*0054*/ 	.word	0xffffffff


	//   ....[12]....
        /*0058*/ 	.word	0xffffffff


	//   ....[13]....
        /*005c*/ 	.word	0xffffffff


	//   ....[14]....
        /*0060*/ 	.word	0xffffffff


	//   ....[15]....
        /*0064*/ 	.word	0xffffffff


	//   ....[16]....
        /*0068*/ 	.word	0xffffffff


	//   ....[17]....
        /*006c*/ 	.word	0xffffffff


	//   ....[18]....
        /*0070*/ 	.word	0xffffffff


	//   ....[19]....
        /*0074*/ 	.word	0xffffffff


	//----- nvinfo : EIATTR_COOP_GROUP_INSTR_OFFSETS
	.align		4
.L_468:
        /*0078*/ 	.byte	0x04, 0x28
        /*007a*/ 	.short	(.L_470 - .L_469)


	//   ....[0]....
.L_469:
        /*007c*/ 	.word	0x00001680


	//   ....[1]....
        /*0080*/ 	.word	0x00001690


	//   ....[2]....
        /*0084*/ 	.word	0x000016a0


	//   ....[3]....
        /*0088*/ 	.word	0x000016b0


	//   ....[4]....
        /*008c*/ 	.word	0x000016c0


	//   ....[5]....
        /*0090*/ 	.word	0x00001720


	//   ....[6]....
        /*0094*/ 	.word	0x00001730


	//   ....[7]....
        /*0098*/ 	.word	0x00001740


	//   ....[8]....
        /*009c*/ 	.word	0x00001750


	//   ....[9]....
        /*00a0*/ 	.word	0x00001760


	//   ....[10]....
        /*00a4*/ 	.word	0x000017c0


	//   ....[11]....
        /*00a8*/ 	.word	0x000017d0


	//   ....[12]....
        /*00ac*/ 	.word	0x000017e0


	//   ....[13]....
        /*00b0*/ 	.word	0x000017f0


	//   ....[14]....
        /*00b4*/ 	.word	0x00001800


	//   ....[15]....
        /*00b8*/ 	.word	0x00001860


	//   ....[16]....
        /*00bc*/ 	.word	0x00001890


	//   ....[17]....
        /*00c0*/ 	.word	0x000018a0


	//   ....[18]....
        /*00c4*/ 	.word	0x000018b0


	//   ....[19]....
        /*00c8*/ 	.word	0x000018c0


	//----- nvinfo : EIATTR_EXIT_INSTR_OFFSETS
	.align		4
.L_470:
        /*00cc*/ 	.byte	0x04, 0x1c
        /*00ce*/ 	.short	(.L_472 - .L_471)


	//   ....[0]....
.L_471:
        /*00d0*/ 	.word	0x000001c0


	//   ....[1]....
        /*00d4*/ 	.word	0x00001ff0


	//   ....[2]....
        /*00d8*/ 	.word	0x00002070


	//----- nvinfo : EIATTR_MAX_THREADS
	.align		4
.L_472:
        /*00dc*/ 	.byte	0x04, 0x05
        /*00de*/ 	.short	(.L_474 - .L_473)
.L_473:
        /*00e0*/ 	.word	0x00000100
        /*00e4*/ 	.word	0x00000001
        /*00e8*/ 	.word	0x00000001


	//----- nvinfo : EIATTR_CRS_STACK_SIZE
	.align		4
.L_474:
        /*00ec*/ 	.byte	0x04, 0x1e
        /*00ee*/ 	.short	(.L_476 - .L_475)
.L_475:
        /*00f0*/ 	.word	0x00000000


	//----- nvinfo : EIATTR_CBANK_PARAM_SIZE
	.align		4
.L_476:
        /*00f4*/ 	.byte	0x03, 0x19
        /*00f6*/ 	.short	0x00f0


	//----- nvinfo : EIATTR_PARAM_CBANK
	.align		4
        /*00f8*/ 	.byte	0x04, 0x0a
        /*00fa*/ 	.short	(.L_478 - .L_477)
	.align		4
.L_477:
        /*00fc*/ 	.word	index@(.nv.constant0._ZN7cutlass13device_kernelIN5flash22FlashAttnBwdPreprocessIN4cute5tupleIJNS3_1CILi80EEENS5_ILi128EEEEEENS_6half_tEfNS_4arch4Sm90ELb1ELb1EEEEEvNT_6ParamsE)
        /*0100*/ 	.short	0x0210
        /*0102*/ 	.short	0x00f0


	//----- nvinfo : EIATTR_SW_WAR
	.align		4
.L_478:
        /*0104*/ 	.byte	0x04, 0x36
        /*0106*/ 	.short	(.L_480 - .L_479)
.L_479:
        /*0108*/ 	.word	0x00000008
.L_480:


//--------------------- .nv.info._ZN7cutlass13device_kernelIN5flash11enable_sm90INS1_16FlashAttnBwdSm90INS1_25CollectiveMainloopBwdSm90ILi2ELi2ELi2EN4cute5tupleIJNS5_1CILi1EEES8_S8_EEENS6_IJNS7_ILi64EEENS7_ILi128EEESB_EEENS_6half_tEfNS_4arch4Sm90ELb0ELb1ELb0ELb0ELb0ELb1ELb0ELb0ELi2ELi1ELi2ELi1ELb0EEENS1_21CollectiveEpilogueBwdISC_SD_SF_Li256ELb0ELb0ELi1EEENS1_19SingleTileSchedulerILb0ELb0ELb0ELi128EEEEEEEEEvNT_6ParamsE --------------------------
	.section	.nv.info._ZN7cutlass13device_kernelIN5flash11enable_sm90INS1_16FlashAttnBwdSm90INS1_25CollectiveMainloopBwdSm90ILi2ELi2ELi2EN4cute5tupleIJNS5_1CILi1EEES8_S8_EEENS6_IJNS7_ILi64EEENS7_ILi128EEESB_EEENS_6half_tEfNS_4arch4Sm90ELb0ELb1ELb0ELb0ELb0ELb1ELb0ELb0ELi2ELi1ELi2ELi1ELb0EEENS1_21CollectiveEpilogueBwdISC_SD_SF_Li256ELb0ELb0ELi1EEENS1_19SingleTileSchedulerILb0ELb0ELb0ELi128EEEEEEEEEvNT_6ParamsE,"",@"SHT_CUDA_INFO"
	.sectionflags	@""
	.align	4


	//----- nvinfo : EIATTR_CUDA_API_VERSION
	.align		4
        /*0000*/ 	.byte	0x04, 0x37
        /*0002*/ 	.short	(.L_482 - .L_481)
.L_481:
        /*0004*/ 	.word	0x00000082


	//----- nvinfo : EIATTR_KPARAM_INFO
	.align		4
.L_482:
        /*0008*/ 	.byte	0x04, 0x17
        /*000a*/ 	.short	(.L_484 - .L_483)
.L_483:
        /*000c*/ 	.word	0x00000000
        /*0010*/ 	.short	0x0000
        /*0012*/ 	.short	0x0070
        /*0014*/ 	.byte	0x00, 0xf0, 0x01, 0x24


	//----- nvinfo : EIATTR_SPARSE_MMA_MASK
	.align		4
.L_484:
        /*0018*/ 	.byte	0x03, 0x50
        /*001a*/ 	.short	0x0000


	//----- nvinfo : EIATTR_MAXREG_COUNT
	.align		4
        /*001c*/ 	.byte	0x03, 0x1b
        /*001e*/ 	.short	0x00a8


	//----- nvinfo : EIATTR_NUM_BARRIERS
	.align		4
        /*0020*/ 	.byte	0x02, 0x4c
        /*0022*/ 	.byte	0x10
	.zero		1


	//----- nvinfo : EIATTR_EXTERNS
	.align		4
        /*0024*/ 	.byte	0x04, 0x0f
        /*0026*/ 	.short	(.L_486 - .L_485)


	//   ....[0]....
	.align		4
.L_485:
        /*0028*/ 	.word	index@(__assertfail)


	//----- nvinfo : EIATTR_ANNOTATIONS
	.align		4
.L_486:
        /*002c*/ 	.byte	0x04, 0x55
        /*002e*/ 	.short	(.L_488 - .L_487)


	//   ....[0]....
.L_487:
        /*0030*/ 	.word	0x00000001
        /*0034*/ 	.byte	0xf0, 0x7c, 0x00, 0x00, 0x01, 0x00, 0x00, 0x00, 0xe0, 0x7e, 0x00, 0x00, 0x01, 0x00, 0x00, 0x00
        /*0044*/ 	.byte	0xd0, 0x89, 0x00, 0x00, 0x01, 0x00, 0x00, 0x00, 0xf0, 0x89, 0x00, 0x00, 0x01, 0x00, 0x00, 0x00
        /*0054*/ 	.byte	0x90, 0x8e, 0x00, 0x00


	//----- nvinfo : EIATTR_MERCURY_ISA_VERSION
	.align		4
.L_488:
        /*0058*/ 	.byte	0x03, 0x5f
        /*005a*/ 	.short	0x0101


	//----- nvinfo : EIATTR_INT_WARP_WIDE_INSTR_OFFSETS
	.align		4
        /*005c*/ 	.byte	0x04, 0x31
        /*005e*/ 	.short	(.L_490 - .L_489)


	//   ....[0]....
.L_489:
        /*0060*/ 	.word	0x000001f0


	//   ....[1]....
        /*0064*/ 	.word	0x00000220


	//----- nvinfo : EIATTR_COOP_GROUP_MASK_REGIDS
	.align		4
.L_490:
        /*0068*/ 	.byte	0x04, 0x29
        /*006a*/ 	.short	(.L_492 - .L_491)


	//   ....[0]....
.L_491:
        /*006c*/ 	.word	0xffffffff


	//   ....[1]....
        /*0070*/ 	.word	0xffffffff


	//   ....[2]....
        /*0074*/ 	.word	0xffffffff


	//   ....[3]....
        /*0078*/ 	.word	0xffffffff


	//   ....[4]....
        /*007c*/ 	.word	0xffffffff


	//   ....[5]....
        /*0080*/ 	.word	0xffffffff


	//   ....[6]....
        /*0084*/ 	.word	0xffffffff


	//   ....[7]....
        /*0088*/ 	.word	0xffffffff


	//   ....[8]....
        /*008c*/ 	.word	0x0500000f


	//----- nvinfo : EIATTR_COOP_GROUP_INSTR_OFFSETS
	.align		4
.L_492:
        /*0090*/ 	.byte	0x04, 0x28
        /*0092*/ 	.short	(.L_494 - .L_493)


	//   ....[0]....
.L_493:
        /*0094*/ 	.word	0x00000070


	//   ....[1]....
        /*0098*/ 	.word	0x00000200


	//   ....[2]....
        /*009c*/ 	.word	0x00000250


	//   ....[3]....
        /*00a0*/ 	.word	0x00000440


	//   ....[4]....
        /*00a4*/ 	.word	0x00000660


	//   ....[5]....
        /*00a8*/ 	.word	0x000011d0


	//   ....[6]....
        /*00ac*/ 	.word	0x00004b90


	//   ....[7]....
        /*00b0*/ 	.word	0x000066e0


	//   ....[8]....
        /*00b4*/ 	.word	0x00009550


	//----- nvinfo : EIATTR_REG_RECONFIG
	.align		4
.L_494:
        /*00b8*/ 	.byte	0x01, 0x54
	.zero		2


	//----- nvinfo : EIATTR_SYSCALL_OFFSETS
	.align		4
        /*00bc*/ 	.byte	0x04, 0x46
        /*00be*/ 	.short	(.L_496 - .L_495)


	//   ....[0]....
.L_495:
        /*00c0*/ 	.word	0x00000e10


	//   ....[1]....
        /*00c4*/ 	.word	0x00000f00


	//   ....[2]....
        /*00c8*/ 	.word	0x00001060


	//   ....[3]....
        /*00cc*/ 	.word	0x00001150


	//   ....[4]....
        /*00d0*/ 	.word	0x00004500


	//   ....[5]....
        /*00d4*/ 	.word	0x00004640


	//   ....[6]....
        /*00d8*/ 	.word	0x00004760


	//   ....[7]....
        /*00dc*/ 	.word	0x00004880


	//----- nvinfo : EIATTR_MBARRIER_INSTR_OFFSETS
	.align		4
.L_496:
        /*00e0*/ 	.byte	0x04, 0x39
        /*00e2*/ 	.short	(.L_498 - .L_497)


	//   ....[0]....
.L_497:
        /*00e4*/ 	.word	0x000002f0
        /*00e8*/ 	.word	0x000000ff
        /*00ec*/ 	.word	0x00030800
        /*00f0*/ 	.short	0x0100
        /*00f2*/ 	.byte	0x06
	.zero		1


	//   ....[1]....
        /*00f4*/ 	.word	0x000003f0
        /*00f8*/ 	.word	0x000000ff
        /*00fc*/ 	.word	0x00030810
        /*0100*/ 	.short	0x0100
        /*0102*/ 	.byte	0x08
	.zero		1


	//   ....[2]....
        /*0104*/ 	.word	0x00000400
        /*0108*/ 	.word	0x000000ff
        /*010c*/ 	.word	0x00030820
        /*0110*/ 	.short	0x0100
        /*0112*/ 	.byte	0x08
	.zero		1


	//   ....[3]....
        /*0114*/ 	.word	0x00000410
        /*0118*/ 	.word	0x000000ff
        /*011c*/ 	.word	0x00030818
        /*0120*/ 	.short	0x0100
        /*0122*/ 	.byte	0x08
	.zero		1


	//   ....[4]....
        /*0124*/ 	.word	0x00000420
        /*0128*/ 	.word	0x000000ff
        /*012c*/ 	.word	0x00030828
        /*0130*/ 	.short	0x0100
        /*0132*/ 	.byte	0x08
	.zero		1


	//   ....[5]....
        /*0134*/ 	.word	0x00000550
        /*0138*/ 	.word	0x000000ff
        /*013c*/ 	.word	0x00030830
        /*0140*/ 	.short	0x0100
        /*0142*/ 	.byte	0x08
	.zero		1


	//   ....[6]....
        /*0144*/ 	.word	0x00000560
        /*0148*/ 	.word	0x000000ff
        /*014c*/ 	.word	0x00030840
        /*0150*/ 	.short	0x0100
        /*0152*/ 	.byte	0x08
	.zero		1


	//   ....[7]....
        /*0154*/ 	.word	0x00000570
        /*0158*/ 	.word	0x000000ff
        /*015c*/ 	.word	0x00030838
        /*0160*/ 	.short	0x0100
        /*0162*/ 	.byte	0x08
	.zero		1


	//   ....[8]....
        /*0164*/ 	.word	0x00000580
        /*0168*/ 	.word	0x000000ff
        /*016c*/ 	.word	0x00030848
        /*0170*/ 	.short	0x0100
        /*0172*/ 	.byte	0x08
	.zero		1


	//   ....[9]....
        /*0174*/ 	.word	0x00001200
        /*0178*/ 	.word	0x000000e5
        /*017c*/ 	.word	0x00030800
        /*0180*/ 	.short	0x010a
        /*0182*/ 	.byte	0x3f
	.zero		1


	//   ....[10]....
        /*0184*/ 	.word	0x00001330
        /*0188*/ 	.word	0x000000e5
        /*018c*/ 	.word	0x00030800
        /*0190*/ 	.short	0x010a
        /*0192*/ 	.byte	0x3f
	.zero		1


	//   ....[11]....
        /*0194*/ 	.word	0x000019c0
        /*0198*/ 	.word	0x00000000
        /*019c*/ 	.word	0x00030810
        /*01a0*/ 	.short	0x010a
        /*01a2*/ 	.byte	0x3f
	.zero		1


	//   ....[12]....
        /*01a4*/ 	.word	0x00001a00
        /*01a8*/ 	.word	0x00000000
        /*01ac*/ 	.word	0x00030810
        /*01b0*/ 	.short	0x010a
        /*01b2*/ 	.byte	0x3f
	.zero		1


	//   ....[13]....
        /*01b4*/ 	.word	0x00001f30
        /*01b8*/ 	.word	0x00000000
        /*01bc*/ 	.word	0x00030830
        /*01c0*/ 	.short	0x010a
        /*01c2*/ 	.byte	0x3f
	.zero		1


	//   ....[14]....
        /*01c4*/ 	.word	0x00001fb0
        /*01c8*/ 	.word	0x00000000
        /*01cc*/ 	.word	0x00030830
        /*01d0*/ 	.short	0x010a
        /*01d2*/ 	.byte	0x3f
	.zero		1


	//   ....[15]....
        /*01d4*/ 	.word	0x00003c10
        /*01d8*/ 	.word	0x00000005
        /*01dc*/ 	.word	0x00000000
        /*01e0*/ 	.short	0x0101
        /*01e2*/ 	.byte	0x3f
	.zero		1


	//   ....[16]....
        /*01e4*/ 	.word	0x00003f30
        /*01e8*/ 	.word	0x00000000
        /*01ec*/ 	.word	0x00000000
        /*01f0*/ 	.short	0x0101
        /*01f2*/ 	.byte	0x3f
	.zero		1


	//   ....[17]....
        /*01f4*/ 	.word	0x00007830
        /*01f8*/ 	.word	0x00000010
        /*01fc*/ 	.word	0x00030820
        /*0200*/ 	.short	0x010a
        /*0202*/ 	.byte	0x3f
	.zero		1


	//   ....[18]....
        /*0204*/ 	.word	0x00007f70
        /*0208*/ 	.word	0x00000010
        /*020c*/ 	.word	0x00030840
        /*0210*/ 	.short	0x010a
        /*0212*/ 	.byte	0x3f
	.zero		1


	//   ....[19]....
        /*0214*/ 	.word	0x00008210
        /*0218*/ 	.word	0x00000010
        /*021c*/ 	.word	0x00030828
        /*0220*/ 	.short	0x010a
        /*0222*/ 	.byte	0x3f
	.zero		1


	//   ....[20]....
        /*0224*/ 	.word	0x000084b0
        /*0228*/ 	.word	0x00000010
        /*022c*/ 	.word	0x00030848
        /*0230*/ 	.short	0x010a
        /*0232*/ 	.byte	0x3f
	.zero		1


	//   ....[21]....
        /*0234*/ 	.word	0x00008700
        /*0238*/ 	.word	0x00000010
        /*023c*/ 	.word	0x00030820
        /*0240*/ 	.short	0x010a
        /*0242*/ 	.byte	0x3f
	.zero		1


	//   ....[22]....
        /*0244*/ 	.word	0x00008a20
        /*0248*/ 	.word	0x00000010
        /*024c*/ 	.word	0x00030840
        /*0250*/ 	.short	0x010a
        /*0252*/ 	.byte	0x3f
	.zero		1


	//   ....[23]....
        /*0254*/ 	.word	0x00008c90
        /*0258*/ 	.word	0x00000010
        /*025c*/ 	.word	0x00030828
        /*0260*/ 	.short	0x010a
        /*0262*/ 	.byte	0x3f
	.zero		1


	//   ....[24]....
        /*0264*/ 	.word	0x00008f80
        /*0268*/ 	.word	0x00000003
        /*026c*/ 	.word	0x00030840
        /*0270*/ 	.short	0x010a
        /*0272*/ 	.byte	0x3f
	.zero		1


	//   ....[25]....
        /*0274*/ 	.word	0x000093c0
        /*0278*/ 	.word	0x00000006
        /*027c*/ 	.word	0x00000000
        /*0280*/ 	.short	0x010a
        /*0282*/ 	.byte	0x3f
	.zero		1


	//   ....[26]....
        /*0284*/ 	.word	0x00009420
        /*0288*/ 	.word	0x00000003
        /*028c*/ 	.word	0x00000000
        /*0290*/ 	.short	0x010a
        /*0292*/ 	.byte	0x3f
	.zero		1


	//   ....[27]....
        /*0294*/ 	.word	0x00009480
        /*0298*/ 	.word	0x00000000
        /*029c*/ 	.word	0x00000000
        /*02a0*/ 	.short	0x010a
        /*02a2*/ 	.byte	0x3f
	.zero		1


	//   ....[28]....
        /*02a4*/ 	.word	0x000094b0
        /*02a8*/ 	.word	0x00000003
        /*02ac*/ 	.word	0x00000000
        /*02b0*/ 	.short	0x010a
        /*02b2*/ 	.byte	0x3f
	.zero		1


	//   ....[29]....
        /*02b4*/ 	.word	0x00009580
        /*02b8*/ 	.word	0x000000e5
        /*02bc*/ 	.word	0x00030800
        /*02c0*/ 	.short	0x010a
        /*02c2*/ 	.byte	0x3f
	.zero		1


	//   ....[30]....
        /*02c4*/ 	.word	0x000095d0
        /*02c8*/ 	.word	0x00000000
        /*02cc*/ 	.word	0x00030810
        /*02d0*/ 	.short	0x010a
        /*02d2*/ 	.byte	0x3f
	.zero		1


	//   ....[31]....
        /*02d4*/ 	.word	0x00009620
        /*02d8*/ 	.word	0x00000000
        /*02dc*/ 	.word	0x00030830
        /*02e0*/ 	.short	0x010a
        /*02e2*/ 	.byte	0x3f
	.zero		1


	//   ....[32]....
        /*02e4*/ 	.word	0x00009670
        /*02e8*/ 	.word	0x00000010
        /*02ec*/ 	.word	0x00030820
        /*02f0*/ 	.short	0x010a
        /*02f2*/ 	.byte	0x3f
	.zero		1


	//   ....[33]....
        /*02f4*/ 	.word	0x000096c0
        /*02f8*/ 	.word	0x00000010
        /*02fc*/ 	.word	0x00030840
        /*0300*/ 	.short	0x010a
        /*0302*/ 	.byte	0x3f
	.zero		1


	//   ....[34]....
        /*0304*/ 	.word	0x00009710
        /*0308*/ 	.word	0x00000010
        /*030c*/ 	.word	0x00030828
        /*0310*/ 	.short	0x010a
        /*0312*/ 	.byte	0x3f
	.zero		1


	//   ....[35]....
        /*0314*/ 	.word	0x00009760
        /*0318*/ 	.word	0x00000010
        /*031c*/ 	.word	0x00030848
        /*0320*/ 	.short	0x010a
        /*0322*/ 	.byte	0x3f
	.zero		1


	//   ....[36]....
        /*0324*/ 	.word	0x000097c0
        /*0328*/ 	.word	0x00000010
        /*032c*/ 	.word	0x00030820
        /*0330*/ 	.short	0x010a
        /*0332*/ 	.byte	0x3f
	.zero		1


	//   ....[37]....
        /*0334*/ 	.word	0x00009810
        /*0338*/ 	.word	0x00000010
        /*033c*/ 	.word	0x00030840
        /*0340*/ 	.short	0x010a
        /*0342*/ 	.byte	0x3f
	.zero		1


	//   ....[38]....
        /*0344*/ 	.word	0x00009860
        /*0348*/ 	.word	0x00000010
        /*034c*/ 	.word	0x00030828
        /*0350*/ 	.short	0x010a
        /*0352*/ 	.byte	0x3f
	.zero		1


	//   ....[39]....
        /*0354*/ 	.word	0x000098b0
        /*0358*/ 	.word	0x00000003
        /*035c*/ 	.word	0x00030840
        /*0360*/ 	.short	0x010a
        /*0362*/ 	.byte	0x3f
	.zero		1


	//   ....[40]....
        /*0364*/ 	.word	0x00009980
        /*0368*/ 	.word	0x00000006
        /*036c*/ 	.word	0x00000000
        /*0370*/ 	.short	0x010a
        /*0372*/ 	.byte	0x3f
	.zero		1


	//   ....[41]....
        /*0374*/ 	.word	0x000099d0
        /*0378*/ 	.word	0x00000003
        /*037c*/ 	.word	0x00000000
        /*0380*/ 	.short	0x010a
        /*0382*/ 	.byte	0x3f
	.zero		1


	//   ....[42]....
        /*0384*/ 	.word	0x00009a20
        /*0388*/ 	.word	0x00000000
        /*038c*/ 	.word	0x00000000
        /*0390*/ 	.short	0x010a
        /*0392*/ 	.byte	0x3f
	.zero		1


	//----- nvinfo : EIATTR_NUM_MBARRIERS
	.align		4
.L_498:
        /*0394*/ 	.byte	0x03, 0x38
        /*0396*/ 	.short	0x0009


	//----- nvinfo : EIATTR_EXIT_INSTR_OFFSETS
	.align		4
        /*0398*/ 	.byte	0x04, 0x1c
        /*039a*/ 	.short	(.L_500 - .L_499)


	//   ....[0]....
.L_499:
        /*039c*/ 	.word	0x00009500


	//----- nvinfo : EIATTR_MAX_THREADS
	.align		4
.L_500:
        /*03a0*/ 	.byte	0x04, 0x05
        /*03a2*/ 	.short	(.L_502 - .L_501)
.L_501:
        /*03a4*/ 	.word	0x00000180
        /*03a8*/ 	.word	0x00000001
        /*03ac*/ 	.word	0x00000001


	//----- nvinfo : EIATTR_CRS_STACK_SIZE
	.align		4
.L_502:
        /*03b0*/ 	.byte	0x04, 0x1e
        /*03b2*/ 	.short	(.L_504 - .L_503)
.L_503:
        /*03b4*/ 	.word	0x00000000


	//----- nvinfo : EIATTR_CBANK_PARAM_SIZE
	.align		4
.L_504:
        /*03b8*/ 	.byte	0x03, 0x19
        /*03ba*/ 	.short	0x0970


	//----- nvinfo : EIATTR_PARAM_CBANK
	.align		4
        /*03bc*/ 	.byte	0x04, 0x0a
        /*03be*/ 	.short	(.L_506 - .L_505)
	.align		4
.L_505:
        /*03c0*/ 	.word	index@(.nv.constant0._ZN7cutlass13device_kernelIN5flash11enable_sm90INS1_16FlashAttnBwdSm90INS1_25CollectiveMainloopBwdSm90ILi2ELi2ELi2EN4cute5tupleIJNS5_1CILi1EEES8_S8_EEENS6_IJNS7_ILi64EEENS7_ILi128EEESB_EEENS_6half_tEfNS_4arch4Sm90ELb0ELb1ELb0ELb0ELb0ELb1ELb0ELb0ELi2ELi1ELi2ELi1ELb0EEENS1_21CollectiveEpilogueBwdISC_SD_SF_Li256ELb0ELb0ELi1EEENS1_19SingleTileSchedulerILb0ELb0ELb0ELi128EEEEEEEEEvNT_6ParamsE)
        /*03c4*/ 	.short	0x0210
        /*03c6*/ 	.short	0x0970


	//----- nvinfo : EIATTR_SW_WAR
	.align		4
.L_506:
        /*03c8*/ 	.byte	0x04, 0x36
        /*03ca*/ 	.short	(.L_508 - .L_507)
.L_507:
        /*03cc*/ 	.word	0x00000008
.L_508:


//--------------------- .nv.info._ZN7cutlass13device_kernelIN5flash11enable_sm90INS1_16FlashAttnBwdSm90INS1_25CollectiveMainloopBwdSm90ILi2ELi2ELi2EN4cute5tupleIJNS5_1CILi1EEES8_S8_EEENS6_IJNS7_ILi64EEENS7_ILi128EEESB_EEENS_6half_tEfNS_4arch4Sm90ELb0ELb1ELb0ELb0ELb1ELb1ELb0ELb0ELi2ELi1ELi2ELi1ELb0EEENS1_21CollectiveEpilogueBwdISC_SD_SF_Li256ELb0ELb0ELi1EEENS1_19SingleTileSchedulerILb0ELb0ELb0ELi128EEEEEEEEEvNT_6ParamsE --------------------------
	.section	.nv.info._ZN7cutlass13device_kernelIN5flash11enable_sm90INS1_16FlashAttnBwdSm90INS1_25CollectiveMainloopBwdSm90ILi2ELi2ELi2EN4cute5tupleIJNS5_1CILi1EEES8_S8_EEENS6_IJNS7_ILi64EEENS7_ILi128EEESB_EEENS_6half_tEfNS_4arch4Sm90ELb0ELb1ELb0ELb0ELb1ELb1ELb0ELb0ELi2ELi1ELi2ELi1ELb0EEENS1_21CollectiveEpilogueBwdISC_SD_SF_Li256ELb0ELb0ELi1EEENS1_19SingleTileSchedulerILb0ELb0ELb0ELi128EEEEEEEEEvNT_6ParamsE,"",@"SHT_CUDA_INFO"
	.sectionflags	@""
	.align	4


	//----- nvinfo : EIATTR_CUDA_API_VERSION
	.align		4
        /*0000*/ 	.byte	0x04, 0x37
        /*0002*/ 	.short	(.L_510 - .L_509)
.L_509:
        /*0004*/ 	.word	0x00000082


	//----- nvinfo : EIATTR_KPARAM_INFO
	.align		4
.L_510:
        /*0008*/ 	.byte	0x04, 0x17
        /*000a*/ 	.short	(.L_512 - .L_511)
.L_511:
        /*000c*/ 	.word	0x00000000
        /*0010*/ 	.short	0x0000
        /*0012*/ 	.short	0x0070
        /*0014*/ 	.byte	0x00, 0xf0, 0x01, 0x24


	//----- nvinfo : EIATTR_SPARSE_MMA_MASK
	.align		4
.L_512:
        /*0018*/ 	.byte	0x03, 0x50
        /*001a*/ 	.short	0x0000


	//----- nvinfo : EIATTR_MAXREG_COUNT
	.align		4
        /*001c*/ 	.byte	0x03, 0x1b
        /*001e*/ 	.short	0x00a8


	//----- nvinfo : EIATTR_NUM_BARRIERS
	.align		4
        /*0020*/ 	.byte	0x02, 0x4c
        /*0022*/ 	.byte	0x10
	.zero		1


	//----- nvinfo : EIATTR_EXTERNS
	.align		4
        /*0024*/ 	.byte	0x04, 0x0f
        /*0026*/ 	.short	(.L_514 - .L_513)


	//   ....[0]....
	.align		4
.L_513:
        /*0028*/ 	.word	index@(__assertfail)


	//----- nvinfo : EIATTR_ANNOTATIONS
	.align		4
.L_514:
        /*002c*/ 	.byte	0x04, 0x55
        /*002e*/ 	.short	(.L_516 - .L_515)


	//   ....[0]....
.L_515:
        /*0030*/ 	.word	0x00000001
        /*0034*/ 	.byte	0xf0, 0x8b, 0x00, 0x00, 0x01, 0x00, 0x00, 0x00, 0xe0, 0x8d, 0x00, 0x00, 0x01, 0x00, 0x00, 0x00
        /*0044*/ 	.byte	0xd0, 0x98, 0x00, 0x00, 0x01, 0x00, 0x00, 0x00, 0xf0, 0x98, 0x00, 0x00, 0x01, 0x00, 0x00, 0x00
        /*0054*/ 	.byte	0x90, 0x9d, 0x00, 0x00


	//----- nvinfo : EIATTR_MERCURY_ISA_VERSION
	.align		4
.L_516:
        /*0058*/ 	.byte	0x03, 0x5f
        /*005a*/ 	.short	0x0101


	//----- nvinfo : EIATTR_INT_WARP_WIDE_INSTR_OFFSETS
	.align		4
        /*005c*/ 	.byte	0x04, 0x31
        /*005e*/ 	.short	(.L_518 - .L_517)


	//   ....[0]....
.L_517:
        /*0060*/ 	.word	0x000001f0


	//   ....[1]....
        /*0064*/ 	.word	0x00000220


	//   ....[2]....
        /*0068*/ 	.word	0x00007040


	//   ....[3]....
        /*006c*/ 	.word	0x00007640


	//   ....[4]....
        /*0070*/ 	.word	0x00007af0


	//   ....[5]....
        /*0074*/ 	.word	0x00007dc0


	//   ....[6]....
        /*0078*/ 	.word	0x00008020


	//   ....[7]....
        /*007c*/ 	.word	0x000081b0


	//----- nvinfo : EIATTR_COOP_GROUP_MASK_REGIDS
	.align		4
.L_518:
        /*0080*/ 	.byte	0x04, 0x29
        /*0082*/ 	.short	(.L_520 - .L_519)


	//   ....[0]....
.L_519:
        /*0084*/ 	.word	0xffffffff


	//   ....[1]....
        /*0088*/ 	.word	0xffffffff


	//   ....[2]....
        /*008c*/ 	.word	0xffffffff


	//   ....[3]....
        /*0090*/ 	.word	0xffffffff


	//   ....[4]....
        /*0094*/ 	.word	0xffffffff


	//   ....[5]....
        /*0098*/ 	.word	0xffffffff


	//   ....[6]....
        /*009c*/ 	.word	0xffffffff


	//   ....[7]....
        /*00a0*/ 	.word	0xffffffff


	//   ....[8]....
        /*00a4*/ 	.word	0xffffffff


	//   ....[9]....
        /*00a8*/ 	.word	0xffffffff


	//   ....[10]....
        /*00ac*/ 	.word	0xffffffff


	//   ....[11]....
        /*00b0*/ 	.word	0xffffffff


	//   ....[12]....
        /*00b4*/ 	.word	0xffffffff


	//   ....[13]....
        /*00b8*/ 	.word	0xffffffff


	//   ....[14]....
        /*00bc*/ 	.word	0xffffffff


	//   ....[15]....
        /*00c0*/ 	.word	0xffffffff


	//   ....[16]....
        /*00c4*/ 	.word	0xffffffff


	//   ....[17]....
        /*00c8*/ 	.word	0x0500000f


	//   ....[18]....
        /*00cc*/ 	.word	0x0500000f


	//   ....[19]....
        /*00d0*/ 	.word	0x0500000f


	//   ....[20]....
        /*00d4*/ 	.word	0x0500000f


	//----- nvinfo : EIATTR_COOP_GROUP_INSTR_OFFSETS
	.align		4
.L_520:
        /*00d8*/ 	.byte	0x04, 0x28
        /*00da*/ 	.short	(.L_522 - .L_521)


	//   ....[0]....
.L_521:
        /*00dc*/ 	.word	0x00000070


	//   ....[1]....
        /*00e0*/ 	.word	0x00000200


	//   ....[2]....
        /*00e4*/ 	.word	0x00000250


	//   ....[3]....
        /*00e8*/ 	.word	0x00000440


	//   ....[4]....
        /*00ec*/ 	.word	0x00000670


	//   ....[5]....
        /*00f0*/ 	.word	0x000011e0


	//   ....[6]....
        /*00f4*/ 	.word	0x00004ba0


	//   ....[7]....
        /*00f8*/ 	.word	0x000066e0


	//   ....[8]....
        /*00fc*/ 	.word	0x00006c40


	//   ....[9]....
        /*0100*/ 	.word	0x00006f70


	//   ....[10]....
        /*0104*/ 	.word	0x000072c0


	//   ....[11]....
        /*0108*/ 	.word	0x00007570


	//   ....[12]....
        /*010c*/ 	.word	0x000077b0


	//   ....[13]....
        /*0110*/ 	.word	0x00007a20


	//   ....[14]....
        /*0114*/ 	.word	0x00007d00


	//   ....[15]....
        /*0118*/ 	.word	0x00007f20


	//   ....[16]....
        /*011c*/ 	.word	0x000080b0


	//   ....[17]....
        /*0120*/ 	.word	0x0000a450


	//   ....[18]....
        /*0124*/ 	.word	0x0000a5a0


	//   ....[19]....
        /*0128*/ 	.word	0x0000a610


	//   ....[20]....
        /*012c*/ 	.word	0x0000a680


	//----- nvinfo : EIATTR_REG_RECONFIG
	.align		4
.L_522:
        /*0130*/ 	.byte	0x01, 0x54
	.zero		2


	//----- nvinfo : EIATTR_SYSCALL_OFFSETS
	.align		4
        /*0134*/ 	.byte	0x04, 0x46
        /*0136*/ 	.short	(.L_524 - .L_523)


	//   ....[0]....
.L_523:
        /*0138*/ 	.word	0x00000e20


	//   ....[1]....
        /*013c*/ 	.word	0x00000f10


	//   ....[2]....
        /*0140*/ 	.word	0x00001070


	//   ....[3]....
        /*0144*/ 	.word	0x00001160


	//   ....[4]....
        /*0148*/ 	.word	0x00004510


	//   ....[5]....
        /*014c*/ 	.word	0x00004650


	//   ....[6]....
        /*0150*/ 	.word	0x00004770


	//   ....[7]....
        /*0154*/ 	.word	0x00004890


	//----- nvinfo : EIATTR_MBARRIER_INSTR_OFFSETS
	.align		4
.L_524:
        /*0158*/ 	.byte	0x04, 0x39
        /*015a*/ 	.short	(.L_526 - .L_525)


	//   ....[0]....
.L_525:
        /*015c*/ 	.word	0x000002f0
        /*0160*/ 	.word	0x000000ff
        /*0164*/ 	.word	0x00030800
        /*0168*/ 	.short	0x0100
        /*016a*/ 	.byte	0x06
	.zero		1


	//   ....[1]....
        /*016c*/ 	.word	0x000003f0
        /*0170*/ 	.word	0x000000ff
        /*0174*/ 	.word	0x00030810
        /*0178*/ 	.short	0x0100
        /*017a*/ 	.byte	0x08
	.zero		1


	//   ....[2]....
        /*017c*/ 	.word	0x00000400
        /*0180*/ 	.word	0x000000ff
        /*0184*/ 	.word	0x00030820
        /*0188*/ 	.short	0x0100
        /*018a*/ 	.byte	0x08
	.zero		1


	//   ....[3]....
        /*018c*/ 	.word	0x00000410
        /*0190*/ 	.word	0x000000ff
        /*0194*/ 	.word	0x00030818
        /*0198*/ 	.short	0x0100
        /*019a*/ 	.byte	0x08
	.zero		1


	//   ....[4]....
        /*019c*/ 	.word	0x00000420
        /*01a0*/ 	.word	0x000000ff
        /*01a4*/ 	.word	0x00030828
        /*01a8*/ 	.short	0x0100
        /*01aa*/ 	.byte	0x08
	.zero		1


	//   ....[5]....
        /*01ac*/ 	.word	0x00000550
        /*01b0*/ 	.word	0x000000ff
        /*01b4*/ 	.word	0x00030830
        /*01b8*/ 	.short	0x0100
        /*01ba*/ 	.byte	0x08
	.zero		1


	//   ....[6]....
        /*01bc*/ 	.word	0x00000560
        /*01c0*/ 	.word	0x000000ff
        /*01c4*/ 	.word	0x00030840
        /*01c8*/ 	.short	0x0100
        /*01ca*/ 	.byte	0x08
	.zero		1


	//   ....[7]....
        /*01cc*/ 	.word	0x00000570
        /*01d0*/ 	.word	0x000000ff
        /*01d4*/ 	.word	0x00030838
        /*01d8*/ 	.short	0x0100
        /*01da*/ 	.byte	0x08
	.zero		1


	//   ....[8]....
        /*01dc*/ 	.word	0x00000580
        /*01e0*/ 	.word	0x000000ff
        /*01e4*/ 	.word	0x00030848
        /*01e8*/ 	.short	0x0100
        /*01ea*/ 	.byte	0x08
	.zero		1


	//   ....[9]....
        /*01ec*/ 	.word	0x00001210
        /*01f0*/ 	.word	0x000000e7
        /*01f4*/ 	.word	0x00030800
        /*01f8*/ 	.short	0x010a
        /*01fa*/ 	.byte	0x3f
	.zero		1


	//   ....[10]....
        /*01fc*/ 	.word	0x00001340
        /*0200*/ 	.word	0x000000e7
        /*0204*/ 	.word	0x00030800
        /*0208*/ 	.short	0x010a
        /*020a*/ 	.byte	0x3f
	.zero		1


	//   ....[11]....
        /*020c*/ 	.word	0x000019d0
        /*0210*/ 	.word	0x00000000
        /*0214*/ 	.word	0x00030810
        /*0218*/ 	.short	0x010a
        /*021a*/ 	.byte	0x3f
	.zero		1


	//   ....[12]....
        /*021c*/ 	.word	0x00001a10
        /*0220*/ 	.word	0x00000000
        /*0224*/ 	.word	0x00030810
        /*0228*/ 	.short	0x010a
        /*022a*/ 	.byte	0x3f
	.zero		1


	//   ....[13]....
        /*022c*/ 	.word	0x00001f40
        /*0230*/ 	.word	0x00000000
        /*0234*/ 	.word	0x00030830
        /*0238*/ 	.short	0x010a
        /*023a*/ 	.byte	0x3f
	.zero		1


	//   ....[14]....
        /*023c*/ 	.word	0x00001fc0
        /*0240*/ 	.word	0x00000000
        /*0244*/ 	.word	0x00030830
        /*0248*/ 	.short	0x010a
        /*024a*/ 	.byte	0x3f
	.zero		1


	//   ....[15]....
        /*024c*/ 	.word	0x00003c20
        /*0250*/ 	.word	0x00000005
        /*0254*/ 	.word	0x00000000
        /*0258*/ 	.short	0x0101
        /*025a*/ 	.byte	0x3f
	.zero		1


	//   ....[16]....
        /*025c*/ 	.word	0x00003f50
        /*0260*/ 	.word	0x00000000
        /*0264*/ 	.word	0x00000000
        /*0268*/ 	.short	0x0101
        /*026a*/ 	.byte	0x3f
	.zero		1


	//   ....[17]....
        /*026c*/ 	.word	0x00008730
        /*0270*/ 	.word	0x00000010
        /*0274*/ 	.word	0x00030820
        /*0278*/ 	.short	0x010a
        /*027a*/ 	.byte	0x3f
	.zero		1


	//   ....[18]....
        /*027c*/ 	.word	0x00008e70
        /*0280*/ 	.word	0x00000010
        /*0284*/ 	.word	0x00030840
        /*0288*/ 	.short	0x010a
        /*028a*/ 	.byte	0x3f
	.zero		1


	//   ....[19]....
        /*028c*/ 	.word	0x00009110
        /*0290*/ 	.word	0x00000010
        /*0294*/ 	.word	0x00030828
        /*0298*/ 	.short	0x010a
        /*029a*/ 	.byte	0x3f
	.zero		1


	//   ....[20]....
        /*029c*/ 	.word	0x000093b0
        /*02a0*/ 	.word	0x00000010
        /*02a4*/ 	.word	0x00030848
        /*02a8*/ 	.short	0x010a
        /*02aa*/ 	.byte	0x3f
	.zero		1


	//   ....[21]....
        /*02ac*/ 	.word	0x00009600
        /*02b0*/ 	.word	0x00000010
        /*02b4*/ 	.word	0x00030820
        /*02b8*/ 	.short	0x010a
        /*02ba*/ 	.byte	0x3f
	.zero		1


	//   ....[22]....
        /*02bc*/ 	.word	0x00009920
        /*02c0*/ 	.word	0x00000010
        /*02c4*/ 	.word	0x00030840
        /*02c8*/ 	.short	0x010a
        /*02ca*/ 	.byte	0x3f
	.zero		1


	//   ....[23]....
        /*02cc*/ 	.word	0x00009b90
        /*02d0*/ 	.word	0x00000010
        /*02d4*/ 	.word	0x00030828
        /*02d8*/ 	.short	0x010a
        /*02da*/ 	.byte	0x3f
	.zero		1


	//   ....[24]....
        /*02dc*/ 	.word	0x00009e80
        /*02e0*/ 	.word	0x00000003
        /*02e4*/ 	.word	0x00030840
        /*02e8*/ 	.short	0x010a
        /*02ea*/ 	.byte	0x3f
	.zero		1


	//   ....[25]....
        /*02ec*/ 	.word	0x0000a2c0
        /*02f0*/ 	.word	0x00000006
        /*02f4*/ 	.word	0x00000000
        /*02f8*/ 	.short	0x010a
        /*02fa*/ 	.byte	0x3f
	.zero		1


	//   ....[26]....
        /*02fc*/ 	.word	0x0000a320
        /*0300*/ 	.word	0x00000003
        /*0304*/ 	.word	0x00000000
        /*0308*/ 	.short	0x010a
        /*030a*/ 	.byte	0x3f
	.zero		1


	//   ....[27]....
        /*030c*/ 	.word	0x0000a380
        /*0310*/ 	.word	0x00000000
        /*0314*/ 	.word	0x00000000
        /*0318*/ 	.short	0x010a
        /*031a*/ 	.byte	0x3f
	.zero		1


	//   ....[28]....
        /*031c*/ 	.word	0x0000a3b0
        /*0320*/ 	.word	0x00000003
        /*0324*/ 	.word	0x00000000
        /*0328*/ 	.short	0x010a
        /*032a*/ 	.byte	0x3f
	.zero		1


	//   ....[29]....
        /*032c*/ 	.word	0x0000a480
        /*0330*/ 	.word	0x000000e7
        /*0334*/ 	.word	0x00030800
        /*0338*/ 	.short	0x010a
        /*033a*/ 	.byte	0x3f
	.zero		1


	//   ....[30]....
        /*033c*/ 	.word	0x0000a4d0
        /*0340*/ 	.word	0x00000000
        /*0344*/ 	.word	0x00030810
        /*0348*/ 	.short	0x010a
        /*034a*/ 	.byte	0x3f
	.zero		1


	//   ....[31]....
        /*034c*/ 	.word	0x0000a520
        /*0350*/ 	.word	0x00000000
        /*0354*/ 	.word	0x00030830
        /*0358*/ 	.short	0x010a
        /*035a*/ 	.byte	0x3f
	.zero		1


	//   ....[32]....
        /*035c*/ 	.word	0x0000a6c0
        /*0360*/ 	.word	0x00000010
        /*0364*/ 	.word	0x00030820
        /*0368*/ 	.short	0x010a
        /*036a*/ 	.byte	0x3f
	.zero		1


	//   ....[33]....
        /*036c*/ 	.word	0x0000a710
        /*0370*/ 	.word	0x00000010
        /*0374*/ 	.word	0x00030840
        /*0378*/ 	.short	0x010a
        /*037a*/ 	.byte	0x3f
	.zero		1


	//   ....[34]....
        /*037c*/ 	.word	0x0000a760
        /*0380*/ 	.word	0x00000010
        /*0384*/ 	.word	0x00030828
        /*0388*/ 	.short	0x010a
        /*038a*/ 	.byte	0x3f
	.zero		1


	//   ....[35]....
        /*038c*/ 	.word	0x0000a7b0
        /*0390*/ 	.word	0x00000010
        /*0394*/ 	.word	0x00030848
        /*0398*/ 	.short	0x010a
        /*039a*/ 	.byte	0x3f
	.zero		1


	//   ....[36]....
        /*039c*/ 	.word	0x0000a810
        /*03a0*/ 	.word	0x00000010
        /*03a4*/ 	.word	0x00030820
        /*03a8*/ 	.short	0x010a
        /*03aa*/ 	.byte	0x3f
	.zero		1


	//   ....[37]....
        /*03ac*/ 	.word	0x0000a860
        /*03b0*/ 	.word	0x00000010
        /*03b4*/ 	.word	0x00030840
        /*03b8*/ 	.short	0x010a
        /*03ba*/ 	.byte	0x3f
	.zero		1


	//   ....[38]....
        /*03bc*/ 	.word	0x0000a8b0
        /*03c0*/ 	.word	0x00000010
        /*03c4*/ 	.word	0x00030828
        /*03c8*/ 	.short	0x010a
        /*03ca*/ 	.byte	0x3f
	.zero		1


	//   ....[39]....
        /*03cc*/ 	.word	0x0000a900
        /*03d0*/ 	.word	0x00000003
        /*03d4*/ 	.word	0x00030840
        /*03d8*/ 	.short	0x010a
        /*03da*/ 	.byte	0x3f
	.zero		1


	//   ....[40]....
        /*03dc*/ 	.word	0x0000a9d0
        /*03e0*/ 	.word	0x00000006
        /*03e4*/ 	.word	0x00000000
        /*03e8*/ 	.short	0x010a
        /*03ea*/ 	.byte	0x3f
	.zero		1


	//   ....[41]....
        /*03ec*/ 	.word	0x0000aa20
        /*03f0*/ 	.word	0x00000003
        /*03f4*/ 	.word	0x00000000
        /*03f8*/ 	.short	0x010a
        /*03fa*/ 	.byte	0x3f
	.zero		1


	//   ....[42]....
        /*03fc*/ 	.word	0x0000aa70
        /*0400*/ 	.word	0x00000000
        /*0404*/ 	.word	0x00000000
        /*0408*/ 	.short	0x010a
        /*040a*/ 	.byte	0x3f
	.zero		1


	//----- nvinfo : EIATTR_NUM_MBARRIERS
	.align		4
.L_526:
        /*040c*/ 	.byte	0x03, 0x38
        /*040e*/ 	.short	0x0009


	//----- nvinfo : EIATTR_EXIT_INSTR_OFFSETS
	.align		4
        /*0410*/ 	.byte	0x04, 0x1c
        /*0412*/ 	.short	(.L_528 - .L_527)


	//   ....[0]....
.L_527:
        /*0414*/ 	.word	0x0000a400


	//----- nvinfo : EIATTR_MAX_THREADS
	.align		4
.L_528:
        /*0418*/ 	.byte	0x04, 0x05
        /*041a*/ 	.short	(.L_530 - .L_529)
.L_529:
        /*041c*/ 	.word	0x00000180
        /*0420*/ 	.word	0x00000001
        /*0424*/ 	.word	0x00000001


	//----- nvinfo : EIATTR_CRS_STACK_SIZE
	.align		4
.L_530:
        /*0428*/ 	.byte	0x04, 0x1e
        /*042a*/ 	.short	(.L_532 - .L_531)
.L_531:
        /*042c*/ 	.word	0x00000000


	//----- nvinfo : EIATTR_CBANK_PARAM_SIZE
	.align		4
.L_532:
        /*0430*/ 	.byte	0x03, 0x19
        /*0432*/ 	.short	0x0970


	//----- nvinfo : EIATTR_PARAM_CBANK
	.align		4
        /*0434*/ 	.byte	0x04, 0x0a
        /*0436*/ 	.short	(.L_534 - .L_533)
	.align		4
.L_533:
        /*0438*/ 	.word	index@(.nv.constant0._ZN7cutlass13device_kernelIN5flash11enable_sm90INS1_16FlashAttnBwdSm90INS1_25CollectiveMainloopBwdSm90ILi2ELi2ELi2EN4cute5tupleIJNS5_1CILi1EEES8_S8_EEENS6_IJNS7_ILi64EEENS7_ILi128EEESB_EEENS_6half_tEfNS_4arch4Sm90ELb0ELb1ELb0ELb0ELb1ELb1ELb0ELb0ELi2ELi1ELi2ELi1ELb0EEENS1_21CollectiveEpilogueBwdISC_SD_SF_Li256ELb0ELb0ELi1EEENS1_19SingleTileSchedulerILb0ELb0ELb0ELi128EEEEEEEEEvNT_6ParamsE)
        /*043c*/ 	.short	0x0210
        /*043e*/ 	.short	0x0970


	//----- nvinfo : EIATTR_SW_WAR
	.align		4
.L_534:
        /*0440*/ 	.byte	0x04, 0x36
        /*0442*/ 	.short	(.L_536 - .L_535)
.L_535:
        /*0444*/ 	.word	0x00000008
.L_536:


//--------------------- .nv.info._ZN7cutlass13device_kernelIN5flash11enable_sm90INS1_16FlashAttnBwdSm90INS1_25CollectiveMainloopBwdSm90ILi2ELi2ELi2EN4cute5tupleIJNS5_1CILi1EEES8_S8_EEENS6_IJNS7_ILi64EEENS7_ILi128EEESB_EEENS_6half_tEfNS_4arch4Sm90ELb0ELb1ELb0ELb0ELb0ELb1ELb0ELb0ELi2ELi1ELi2ELi1ELb0EEENS1_24CollectiveEpilogueBwdGQAISC_fSF_Li256ELb0ELb0EEENS1_19SingleTileSchedulerILb0ELb0ELb0ELi128EEEEEEEEEvNT_6ParamsE --------------------------
	.section	.nv.info._ZN7cutlass13device_kernelIN5flash11enable_sm90INS1_16FlashAttnBwdSm90INS1_25CollectiveMainloopBwdSm90ILi2ELi2ELi2EN4cute5tupleIJNS5_1CILi1EEES8_S8_EEENS6_IJNS7_ILi64EEENS7_ILi128EEESB_EEENS_6half_tEfNS_4arch4Sm90ELb0ELb1ELb0ELb0ELb0ELb1ELb0ELb0ELi2ELi1ELi2ELi1ELb0EEENS1_24CollectiveEpilogueBwdGQAISC_fSF_Li256ELb0ELb0EEENS1_19SingleTileSchedulerILb0ELb0ELb0ELi128EEEEEEEEEvNT_6ParamsE,"",@"SHT_CUDA_INFO"
	.sectionflags	@""
	.align	4


	//----- nvinfo : EIATTR_CUDA_API_VERSION
	.align		4
        /*0000*/ 	.byte	0x04, 0x37
        /*0002*/ 	.short	(.L_538 - .L_537)
.L_537:
        /*0004*/ 	.word	0x00000082


	//----- nvinfo : EIATTR_KPARAM_INFO
	.align		4
.L_538:
        /*0008*/ 	.byte	0x04, 0x17
        /*000a*/ 	.short	(.L_540 - .L_539)
.L_539:
        /*000c*/ 	.word	0x00000000
        /*0010*/ 	.short	0x0000
        /*0012*/ 	.short	0x0070
        /*0014*/ 	.byte	0x00, 0xf0, 0x01, 0x1a


	//----- nvinfo : EIATTR_SPARSE_MMA_MASK
	.align		4
.L_540:
        /*0018*/ 	.byte	0x03, 0x50
        /*001a*/ 	.short	0x0000


	//----- nvinfo : EIATTR_MAXREG_COUNT
	.align		4
        /*001c*/ 	.byte	0x03, 0x1b
        /*001e*/ 	.short	0x00a8


	//----- nvinfo : EIATTR_NUM_BARRIERS
	.align		4
        /*0020*/ 	.byte	0x02, 0x4c
        /*0022*/ 	.byte	0x10
	.zero		1


	//----- nvinfo : EIATTR_EXTERNS
	.align		4
        /*0024*/ 	.byte	0x04, 0x0f
        /*0026*/ 	.short	(.L_542 - .L_541)


	//   ....[0]....
	.align		4
.L_541:
        /*0028*/ 	.word	index@(__assertfail)


	//----- nvinfo : EIATTR_ANNOTATIONS
	.align		4
.L_542:
        /*002c*/ 	.byte	0x04, 0x55
        /*002e*/ 	.short	(.L_544 - .L_543)


	//   ....[0]....
.L_543:
        /*0030*/ 	.word	0x00000001
        /*0034*/ 	.byte	0xd0, 0x61, 0x00, 0x00, 0x01, 0x00, 0x00, 0x00, 0xc0, 0x63, 0x00, 0x00, 0x01, 0x00, 0x00, 0x00
        /*0044*/ 	.byte	0xb0, 0x6e, 0x00, 0x00, 0x01, 0x00, 0x00, 0x00, 0xd0, 0x6e, 0x00, 0x00, 0x01, 0x00, 0x00, 0x00
        /*0054*/ 	.byte	0x70, 0x73, 0x00, 0x00


	//----- nvinfo : EIATTR_MERCURY_ISA_VERSION
	.align		4
.L_544:
        /*0058*/ 	.byte	0x03, 0x5f
        /*005a*/ 	.short	0x0101


	//----- nvinfo : EIATTR_INT_WARP_WIDE_INSTR_OFFSETS
	.align		4
        /*005c*/ 	.byte	0x04, 0x31
        /*005e*/ 	.short	(.L_546 - .L_545)


	//   ....[0]....
.L_545:
        /*0060*/ 	.word	0x00000190


	//   ....[1]....
        /*0064*/ 	.word	0x000001c0


	//----- nvinfo : EIATTR_COOP_GROUP_MASK_REGIDS
	.align		4
.L_546:
        /*0068*/ 	.byte	0x04, 0x29
        /*006a*/ 	.short	(.L_548 - .L_547)


	//   ....[0]....
.L_547:
        /*006c*/ 	.word	0xffffffff


	//   ....[1]....
        /*0070*/ 	.word	0xffffffff


	//   ....[2]....
        /*0074*/ 	.word	0xffffffff


	//   ....[3]....
        /*0078*/ 	.word	0xffffffff


	//   ....[4]....
        /*007c*/ 	.word	0xffffffff


	//   ....[5]....
        /*0080*/ 	.word	0xffffffff


	//   ....[6]....
        /*0084*/ 	.word	0xffffffff


	//   ....[7]....
        /*0088*/ 	.word	0x0500000f


	//----- nvinfo : EIATTR_COOP_GROUP_INSTR_OFFSETS
	.align		4
.L_548:
        /*008c*/ 	.byte	0x04, 0x28
        /*008e*/ 	.short	(.L_550 - .L_549)


	//   ....[0]....
.L_549:
        /*0090*/ 	.word	0x00000070


	//   ....[1]....
        /*0094*/ 	.word	0x000001a0


	//   ....[2]....
        /*0098*/ 	.word	0x000001f0


	//   ....[3]....
        /*009c*/ 	.word	0x000003e0


	//   ....[4]....
        /*00a0*/ 	.word	0x00000600


	//   ....[5]....
        /*00a4*/ 	.word	0x00001170


	//   ....[6]....
        /*00a8*/ 	.word	0x00004bc0


	//   ....[7]....
        /*00ac*/ 	.word	0x00007a30


	//----- nvinfo : EIATTR_REG_RECONFIG
	.align		4
.L_550:
        /*00b0*/ 	.byte	0x01, 0x54
	.zero		2


	//----- nvinfo : EIATTR_SYSCALL_OFFSETS
	.align		4
        /*00b4*/ 	.byte	0x04, 0x46
        /*00b6*/ 	.short	(.L_552 - .L_551)


	//   ....[0]....
.L_551:
        /*00b8*/ 	.word	0x00000db0


	//   ....[1]....
        /*00bc*/ 	.word	0x00000ea0


	//   ....[2]....
        /*00c0*/ 	.word	0x00001000


	//   ....[3]....
        /*00c4*/ 	.word	0x000010f0


	//----- nvinfo : EIATTR_MBARRIER_INSTR_OFFSETS
	.align		4
.L_552:
        /*00c8*/ 	.byte	0x04, 0x39
        /*00ca*/ 	.short	(.L_554 - .L_553)


	//   ....[0]....
.L_553:
        /*00cc*/ 	.word	0x00000290
        /*00d0*/ 	.word	0x000000ff
        /*00d4*/ 	.word	0x00030800
        /*00d8*/ 	.short	0x0100
        /*00da*/ 	.byte	0x06
	.zero		1


	//   ....[1]....
        /*00dc*/ 	.word	0x00000390
        /*00e0*/ 	.word	0x000000ff
        /*00e4*/ 	.word	0x00030810
        /*00e8*/ 	.short	0x0100
        /*00ea*/ 	.byte	0x08
	.zero		1


	//   ....[2]....
        /*00ec*/ 	.word	0x000003a0
        /*00f0*/ 	.word	0x000000ff
        /*00f4*/ 	.word	0x00030820
        /*00f8*/ 	.short	0x0100
        /*00fa*/ 	.byte	0x08
	.zero		1


	//   ....[3]....
        /*00fc*/ 	.word	0x000003b0
        /*0100*/ 	.word	0x000000ff
        /*0104*/ 	.word	0x00030818
        /*0108*/ 	.short	0x0100
        /*010a*/ 	.byte	0x08
	.zero		1


	//   ....[4]....
        /*010c*/ 	.word	0x000003c0
        /*0110*/ 	.word	0x000000ff
        /*0114*/ 	.word	0x00030828
        /*0118*/ 	.short	0x0100
        /*011a*/ 	.byte	0x08
	.zero		1


	//   ....[5]....
        /*011c*/ 	.word	0x000004f0
        /*0120*/ 	.word	0x000000ff
        /*0124*/ 	.word	0x00030830
        /*0128*/ 	.short	0x0100
        /*012a*/ 	.byte	0x08
	.zero		1


	//   ....[6]....
        /*012c*/ 	.word	0x00000500
        /*0130*/ 	.word	0x000000ff
        /*0134*/ 	.word	0x00030840
        /*0138*/ 	.short	0x0100
        /*013a*/ 	.byte	0x08
	.zero		1


	//   ....[7]....
        /*013c*/ 	.word	0x00000510
        /*0140*/ 	.word	0x000000ff
        /*0144*/ 	.word	0x00030838
        /*0148*/ 	.short	0x0100
        /*014a*/ 	.byte	0x08
	.zero		1


	//   ....[8]....
        /*014c*/ 	.word	0x00000520
        /*0150*/ 	.word	0x000000ff
        /*0154*/ 	.word	0x00030848
        /*0158*/ 	.short	0x0100
        /*015a*/ 	.byte	0x08
	.zero		1


	//   ....[9]....
        /*015c*/ 	.word	0x000011a0
        /*0160*/ 	.word	0x000000e5
        /*0164*/ 	.word	0x00030800
        /*0168*/ 	.short	0x010a
        /*016a*/ 	.byte	0x3f
	.zero		1


	//   ....[10]....
        /*016c*/ 	.word	0x000012d0
        /*0170*/ 	.word	0x000000e5
        /*0174*/ 	.word	0x00030800
        /*0178*/ 	.short	0x010a
        /*017a*/ 	.byte	0x3f
	.zero		1


	//   ....[11]....
        /*017c*/ 	.word	0x00001950
        /*0180*/ 	.word	0x00000000
        /*0184*/ 	.word	0x00030810
        /*0188*/ 	.short	0x010a
        /*018a*/ 	.byte	0x3f
	.zero		1


	//   ....[12]....
        /*018c*/ 	.word	0x00001990
        /*0190*/ 	.word	0x00000000
        /*0194*/ 	.word	0x00030810
        /*0198*/ 	.short	0x010a
        /*019a*/ 	.byte	0x3f
	.zero		1


	//   ....[13]....
        /*019c*/ 	.word	0x00001ec0
        /*01a0*/ 	.word	0x00000000
        /*01a4*/ 	.word	0x00030830
        /*01a8*/ 	.short	0x010a
        /*01aa*/ 	.byte	0x3f
	.zero		1


	//   ....[14]....
        /*01ac*/ 	.word	0x00001f40
        /*01b0*/ 	.word	0x00000000
        /*01b4*/ 	.word	0x00030830
        /*01b8*/ 	.short	0x010a
        /*01ba*/ 	.byte	0x3f
	.zero		1


	//   ....[15]....
        /*01bc*/ 	.word	0x00003ba0
        /*01c0*/ 	.word	0x00000005
        /*01c4*/ 	.word	0x00000000
        /*01c8*/ 	.short	0x0101
        /*01ca*/ 	.byte	0x3f
	.zero		1


	//   ....[16]....
        /*01cc*/ 	.word	0x00003ec0
        /*01d0*/ 	.word	0x00000000
        /*01d4*/ 	.word	0x00000000
        /*01d8*/ 	.short	0x0101
        /*01da*/ 	.byte	0x3f
	.zero		1


	//   ....[17]....
        /*01dc*/ 	.word	0x00005d10
        /*01e0*/ 	.word	0x00000010
        /*01e4*/ 	.word	0x00030820
        /*01e8*/ 	.short	0x010a
        /*01ea*/ 	.byte	0x3f
	.zero		1


	//   ....[18]....
        /*01ec*/ 	.word	0x00006450
        /*01f0*/ 	.word	0x00000010
        /*01f4*/ 	.word	0x00030840
        /*01f8*/ 	.short	0x010a
        /*01fa*/ 	.byte	0x3f
	.zero		1


	//   ....[19]....
        /*01fc*/ 	.word	0x000066f0
        /*0200*/ 	.word	0x00000010
        /*0204*/ 	.word	0x00030828
        /*0208*/ 	.short	0x010a
        /*020a*/ 	.byte	0x3f
	.zero		1


	//   ....[20]....
        /*020c*/ 	.word	0x00006990
        /*0210*/ 	.word	0x00000010
        /*0214*/ 	.word	0x00030848
        /*0218*/ 	.short	0x010a
        /*021a*/ 	.byte	0x3f
	.zero		1


	//   ....[21]....
        /*021c*/ 	.word	0x00006be0
        /*0220*/ 	.word	0x00000010
        /*0224*/ 	.word	0x00030820
        /*0228*/ 	.short	0x010a
        /*022a*/ 	.byte	0x3f
	.zero		1


	//   ....[22]....
        /*022c*/ 	.word	0x00006f00
        /*0230*/ 	.word	0x00000010
        /*0234*/ 	.word	0x00030840
        /*0238*/ 	.short	0x010a
        /*023a*/ 	.byte	0x3f
	.zero		1


	//   ....[23]....
        /*023c*/ 	.word	0x00007170
        /*0240*/ 	.word	0x00000010
        /*0244*/ 	.word	0x00030828
        /*0248*/ 	.short	0x010a
        /*024a*/ 	.byte	0x3f
	.zero		1


	//   ....[24]....
        /*024c*/ 	.word	0x00007460
        /*0250*/ 	.word	0x00000003
        /*0254*/ 	.word	0x00030840
        /*0258*/ 	.short	0x010a
        /*025a*/ 	.byte	0x3f
	.zero		1


	//   ....[25]....
        /*025c*/ 	.word	0x000078a0
        /*0260*/ 	.word	0x00000006
        /*0264*/ 	.word	0x00000000
        /*0268*/ 	.short	0x010a
        /*026a*/ 	.byte	0x3f
	.zero		1


	//   ....[26]....
        /*026c*/ 	.word	0x00007900
        /*0270*/ 	.word	0x00000003
        /*0274*/ 	.word	0x00000000
        /*0278*/ 	.short	0x010a
        /*027a*/ 	.byte	0x3f
	.zero		1


	//   ....[27]....
        /*027c*/ 	.word	0x00007960
        /*0280*/ 	.word	0x00000000
        /*0284*/ 	.word	0x00000000
        /*0288*/ 	.short	0x010a
        /*028a*/ 	.byte	0x3f
	.zero		1


	//   ....[28]....
        /*028c*/ 	.word	0x00007990
        /*0290*/ 	.word	0x00000003
        /*0294*/ 	.word	0x00000000
        /*0298*/ 	.short	0x010a
        /*029a*/ 	.byte	0x3f
	.zero		1


	//   ....[29]....
        /*029c*/ 	.word	0x00007a60
        /*02a0*/ 	.word	0x000000e5
        /*02a4*/ 	.word	0x00030800
        /*02a8*/ 	.short	0x010a
        /*02aa*/ 	.byte	0x3f
	.zero		1


	//   ....[30]....
        /*02ac*/ 	.word	0x00007ab0
        /*02b0*/ 	.word	0x00000000
        /*02b4*/ 	.word	0x00030810
        /*02b8*/ 	.short	0x010a
        /*02ba*/ 	.byte	0x3f
	.zero		1


	//   ....[31]....
        /*02bc*/ 	.word	0x00007b00
        /*02c0*/ 	.word	0x00000000
        /*02c4*/ 	.word	0x00030830
        /*02c8*/ 	.short	0x010a
        /*02ca*/ 	.byte	0x3f
	.zero		1


	//   ....[32]....
        /*02cc*/ 	.word	0x00007b50
        /*02d0*/ 	.word	0x00000010
        /*02d4*/ 	.word	0x00030820
        /*02d8*/ 	.short	0x010a
        /*02da*/ 	.byte	0x3f
	.zero		1


	//   ....[33]....
        /*02dc*/ 	.word	0x00007ba0
        /*02e0*/ 	.word	0x00000010
        /*02e4*/ 	.word	0x00030840
        /*02e8*/ 	.short	0x010a
        /*02ea*/ 	.byte	0x3f
	.zero		1


	//   ....[34]....
        /*02ec*/ 	.word	0x00007bf0
        /*02f0*/ 	.word	0x00000010
        /*02f4*/ 	.word	0x00030828
        /*02f8*/ 	.short	0x010a
        /*02fa*/ 	.byte	0x3f
	.zero		1


	//   ....[35]....
        /*02fc*/ 	.word	0x00007c40
        /*0300*/ 	.word	0x00000010
        /*0304*/ 	.word	0x00030848
        /*0308*/ 	.short	0x010a
        /*030a*/ 	.byte	0x3f
	.zero		1


	//   ....[36]....
        /*030c*/ 	.word	0x00007ca0
        /*0310*/ 	.word	0x00000010
        /*0314*/ 	.word	0x00030820
        /*0318*/ 	.short	0x010a
        /*031a*/ 	.byte	0x3f
	.zero		1


	//   ....[37]....
        /*031c*/ 	.word	0x00007cf0
        /*0320*/ 	.word	0x00000010
        /*0324*/ 	.word	0x00030840
        /*0328*/ 	.short	0x010a
        /*032a*/ 	.byte	0x3f
	.zero		1


	//   ....[38]....
        /*032c*/ 	.word	0x00007d40
        /*0330*/ 	.word	0x00000010
        /*0334*/ 	.word	0x00030828
        /*0338*/ 	.short	0x010a
        /*033a*/ 	.byte	0x3f
	.zero		1


	//   ....[39]....
        /*033c*/ 	.word	0x00007d90
        /*0340*/ 	.word	0x00000003
        /*0344*/ 	.word	0x00030840
        /*0348*/ 	.short	0x010a
        /*034a*/ 	.byte	0x3f
	.zero		1


	//   ....[40]....
        /*034c*/ 	.word	0x00007e60
        /*0350*/ 	.word	0x00000006
        /*0354*/ 	.word	0x00000000
        /*0358*/ 	.short	0x010a
        /*035a*/ 	.byte	0x3f
	.zero		1


	//   ....[41]....
        /*035c*/ 	.word	0x00007eb0
        /*0360*/ 	.word	0x00000003
        /*0364*/ 	.word	0x00000000
        /*0368*/ 	.short	0x010a
        /*036a*/ 	.byte	0x3f
	.zero		1


	//   ....[42]....
        /*036c*/ 	.word	0x00007f00
        /*0370*/ 	.word	0x00000000
        /*0374*/ 	.word	0x00000000
        /*0378*/ 	.short	0x010a
        /*037a*/ 	.byte	0x3f
	.zero		1


	//----- nvinfo : EIATTR_NUM_MBARRIERS
	.align		4
.L_554:
        /*037c*/ 	.byte	0x03, 0x38
        /*037e*/ 	.short	0x0009


	//----- nvinfo : EIATTR_EXIT_INSTR_OFFSETS
	.align		4
        /*0380*/ 	.byte	0x04, 0x1c
        /*0382*/ 	.short	(.L_556 - .L_555)


	//   ....[0]....
.L_555:
        /*0384*/ 	.word	0x000079e0


	//----- nvinfo : EIATTR_MAX_THREADS
	.align		4
.L_556:
        /*0388*/ 	.byte	0x04, 0x05
        /*038a*/ 	.short	(.L_558 - .L_557)
.L_557:
        /*038c*/ 	.word	0x00000180
        /*0390*/ 	.word	0x00000001
        /*0394*/ 	.word	0x00000001


	//----- nvinfo : EIATTR_CRS_STACK_SIZE
	.align		4
.L_558:
        /*0398*/ 	.byte	0x04, 0x1e
        /*039a*/ 	.short	(.L_560 - .L_559)
.L_559:
        /*039c*/ 	.word	0x00000000


	//----- nvinfo : EIATTR_CBANK_PARAM_SIZE
	.align		4
.L_560:
        /*03a0*/ 	.byte	0x03, 0x19
        /*03a2*/ 	.short	0x06f0


	//----- nvinfo : EIATTR_PARAM_CBANK
	.align		4
        /*03a4*/ 	.byte	0x04, 0x0a
        /*03a6*/ 	.short	(.L_562 - .L_561)
	.align		4
.L_561:
        /*03a8*/ 	.word	index@(.nv.constant0._ZN7cutlass13device_kernelIN5flash11enable_sm90INS1_16FlashAttnBwdSm90INS1_25CollectiveMainloopBwdSm90ILi2ELi2ELi2EN4cute5tupleIJNS5_1CILi1EEES8_S8_EEENS6_IJNS7_ILi64EEENS7_ILi128EEESB_EEENS_6half_tEfNS_4arch4Sm90ELb0ELb1ELb0ELb0ELb0ELb1ELb0ELb0ELi2ELi1ELi2ELi1ELb0EEENS1_24CollectiveEpilogueBwdGQAISC_fSF_Li256ELb0ELb0EEENS1_19SingleTileSchedulerILb0ELb0ELb0ELi128EEEEEEEEEvNT_6ParamsE)
        /*03ac*/ 	.short	0x0210
        /*03ae*/ 	.short	0x06f0


	//----- nvinfo : EIATTR_SW_WAR
	.align		4
.L_562:
        /*03b0*/ 	.byte	0x04, 0x36
        /*03b2*/ 	.short	(.L_564 - .L_563)
.L_563:
        /*03b4*/ 	.word	0x00000008
.L_564:


//--------------------- .nv.info._ZN7cutlass13device_kernelIN5flash11enable_sm90INS1_16FlashAttnBwdSm90INS1_25CollectiveMainloopBwdSm90ILi2ELi2ELi2EN4cute5tupleIJNS5_1CILi1EEES8_S8_EEENS6_IJNS7_ILi64EEENS7_ILi128EEESB_EEENS_6half_tEfNS_4arch4Sm90ELb0ELb1ELb0ELb0ELb1ELb1ELb0ELb0ELi2ELi1ELi2ELi1ELb0EEENS1_24CollectiveEpilogueBwdGQAISC_fSF_Li256ELb0ELb1EEENS1_19SingleTileSchedulerILb0ELb0ELb0ELi128EEEEEEEEEvNT_6ParamsE --------------------------
	.section	.nv.info._ZN7cutlass13device_kernelIN5flash11enable_sm90INS1_16FlashAttnBwdSm90INS1_25CollectiveMainloopBwdSm90ILi2ELi2ELi2EN4cute5tupleIJNS5_1CILi1EEES8_S8_EEENS6_IJNS7_ILi64EEENS7_ILi128EEESB_EEENS_6half_tEfNS_4arch4Sm90ELb0ELb1ELb0ELb0ELb1ELb1ELb0ELb0ELi2ELi1ELi2ELi1ELb0EEENS1_24CollectiveEpilogueBwdGQAISC_fSF_Li256ELb0ELb1EEENS1_19SingleTileSchedulerILb0ELb0ELb0ELi128EEEEEEEEEvNT_6ParamsE,"",@"SHT_CUDA_INFO"
	.sectionflags	@""
	.align	4


	//----- nvinfo : EIATTR_CUDA_API_VERSION
	.align		4
        /*0000*/ 	.byte	0x04, 0x37
        /*0002*/ 	.short	(.L_566 - .L_565)
.L_565:
        /*0004*/ 	.word	0x00000082


	//----- nvinfo : EIATTR_KPARAM_INFO
	.align		4
.L_566:
        /*0008*/ 	.byte	0x04, 0x17
        /*000a*/ 	.short	(.L_568 - .L_567)
.L_567:
        /*000c*/ 	.word	0x00000000
        /*0010*/ 	.short	0x0000
        /*0012*/ 	.short	0x0070
        /*0014*/ 	.byte	0x00, 0xf0, 0x01, 0x1a


	//----- nvinfo : EIATTR_SPARSE_MMA_MASK
	.align		4
.L_568:
        /*0018*/ 	.byte	0x03, 0x50
        /*001a*/ 	.short	0x0000


	//----- nvinfo : EIATTR_MAXREG_COUNT
	.align		4
        /*001c*/ 	.byte	0x03, 0x1b
        /*001e*/ 	.short	0x00a8


	//----- nvinfo : EIATTR_NUM_BARRIERS
	.align		4
        /*0020*/ 	.byte	0x02, 0x4c
        /*0022*/ 	.byte	0x10
	.zero		1


	//----- nvinfo : EIATTR_EXTERNS
	.align		4
        /*0024*/ 	.byte	0x04, 0x0f
        /*0026*/ 	.short	(.L_570 - .L_569)


	//   ....[0]....
	.align		4
.L_569:
        /*0028*/ 	.word	index@(__assertfail)


	//----- nvinfo : EIATTR_ANNOTATIONS
	.align		4
.L_570:
        /*002c*/ 	.byte	0x04, 0x55
        /*002e*/ 	.short	(.L_572 - .L_571)


	//   ....[0]....
.L_571:
        /*0030*/ 	.word	0x00000001
        /*0034*/ 	.byte	0xc0, 0x75, 0x00, 0x00, 0x01, 0x00, 0x00, 0x00, 0xb0, 0x77, 0x00, 0x00, 0x01, 0x00, 0x00, 0x00
        /*0044*/ 	.byte	0xa0, 0x82, 0x00, 0x00, 0x01, 0x00, 0x00, 0x00, 0xc0, 0x82, 0x00, 0x00, 0x01, 0x00, 0x00, 0x00
        /*0054*/ 	.byte	0x60, 0x87, 0x00, 0x00


	//----- nvinfo : EIATTR_MERCURY_ISA_VERSION
	.align		4
.L_572:
        /*0058*/ 	.byte	0x03, 0x5f
        /*005a*/ 	.short	0x0101


	//----- nvinfo : EIATTR_INT_WARP_WIDE_INSTR_OFFSETS
	.align		4
        /*005c*/ 	.byte	0x04, 0x31
        /*005e*/ 	.short	(.L_574 - .L_573)


	//   ....[0]....
.L_573:
        /*0060*/ 	.word	0x00000190


	//   ....[1]....
        /*0064*/ 	.word	0x000001c0


	//   ....[2]....
        /*0068*/ 	.word	0x00005a10


	//   ....[3]....
        /*006c*/ 	.word	0x00006010


	//   ....[4]....
        /*0070*/ 	.word	0x000064c0


	//   ....[5]....
        /*0074*/ 	.word	0x00006790


	//   ....[6]....
        /*0078*/ 	.word	0x000069f0


	//   ....[7]....
        /*007c*/ 	.word	0x00006b80


	//----- nvinfo : EIATTR_COOP_GROUP_MASK_REGIDS
	.align		4
.L_574:
        /*0080*/ 	.byte	0x04, 0x29
        /*0082*/ 	.short	(.L_576 - .L_575)


	//   ....[0]....
.L_575:
        /*0084*/ 	.word	0xffffffff


	//   ....[1]....
        /*0088*/ 	.word	0xffffffff


	//   ....[2]....
        /*008c*/ 	.word	0xffffffff


	//   ....[3]....
        /*0090*/ 	.word	0xffffffff


	//   ....[4]....
        /*0094*/ 	.word	0xffffffff


	//   ....[5]....
        /*0098*/ 	.word	0xffffffff


	//   ....[6]....
        /*009c*/ 	.word	0xffffffff


	//   ....[7]....
        /*00a0*/ 	.word	0xffffffff


	//   ....[8]....
        /*00a4*/ 	.word	0xffffffff


	//   ....[9]....
        /*00a8*/ 	.word	0xffffffff


	//   ....[10]....
        /*00ac*/ 	.word	0xffffffff


	//   ....[11]....
        /*00b0*/ 	.word	0xffffffff


	//   ....[12]....
        /*00b4*/ 	.word	0xffffffff


	//   ....[13]....
        /*00b8*/ 	.word	0xffffffff


	//   ....[14]....
        /*00bc*/ 	.word	0xffffffff


	//   ....[15]....
        /*00c0*/ 	.word	0xffffffff


	//   ....[16]....
        /*00c4*/ 	.word	0xffffffff


	//   ....[17]....
        /*00c8*/ 	.word	0xffffffff


	//   ....[18]....
        /*00cc*/ 	.word	0xffffffff


	//   ....[19]....
        /*00d0*/ 	.word	0xffffffff


	//   ....[20]....
        /*00d4*/ 	.word	0x0500000f


	//   ....[21]....
        /*00d8*/ 	.word	0x0500000f


	//   ....[22]....
        /*00dc*/ 	.word	0x0500000f


	//   ....[23]....
        /*00e0*/ 	.word	0x0500000f


	//   ....[24]....
        /*00e4*/ 	.word	0x0500000f


	//   ....[25]....
        /*00e8*/ 	.word	0x0500000f


	//----- nvinfo : EIATTR_COOP_GROUP_INSTR_OFFSETS
	.align		4
.L_576:
        /*00ec*/ 	.byte	0x04, 0x28
        /*00ee*/ 	.short	(.L_578 - .L_577)


	//   ....[0]....
.L_577:
        /*00f0*/ 	.word	0x00000070


	//   ....[1]....
        /*00f4*/ 	.word	0x000001a0


	//   ....[2]....
        /*00f8*/ 	.word	0x000001f0


	//   ....[3]....
        /*00fc*/ 	.word	0x000003e0


	//   ....[4]....
        /*0100*/ 	.word	0x00000610


	//   ....[5]....
        /*0104*/ 	.word	0x00001180


	//   ....[6]....
        /*0108*/ 	.word	0x00004990


	//   ....[7]....
        /*010c*/ 	.word	0x00004b10


	//   ....[8]....
        /*0110*/ 	.word	0x00004e00


	//   ....[9]....
        /*0114*/ 	.word	0x00004f90


	//   ....[10]....
        /*0118*/ 	.word	0x000050b0


	//   ....[11]....
        /*011c*/ 	.word	0x00005610


	//   ....[12]....
        /*0120*/ 	.word	0x00005940


	//   ....[13]....
        /*0124*/ 	.word	0x00005c90


	//   ....[14]....
        /*0128*/ 	.word	0x00005f40


	//   ....[15]....
        /*012c*/ 	.word	0x00006180


	//   ....[16]....
        /*0130*/ 	.word	0x000063f0


	//   ....[17]....
        /*0134*/ 	.word	0x000066d0


	//   ....[18]....
        /*0138*/ 	.word	0x000068f0


	//   ....[19]....
        /*013c*/ 	.word	0x00006a80


	//   ....[20]....
        /*0140*/ 	.word	0x00008e20


	//   ....[21]....
        /*0144*/ 	.word	0x00008f70


	//   ....[22]....
        /*0148*/ 	.word	0x00008fe0


	//   ....[23]....
        /*014c*/ 	.word	0x00009050


	//   ....[24]....
        /*0150*/ 	.word	0x000090c0


	//   ....[25]....
        /*0154*/ 	.word	0x00009130


	//----- nvinfo : EIATTR_REG_RECONFIG
	.align		4
.L_578:
        /*0158*/ 	.byte	0x01, 0x54
	.zero		2


	//----- nvinfo : EIATTR_SYSCALL_OFFSETS
	.align		4
        /*015c*/ 	.byte	0x04, 0x46
        /*015e*/ 	.short	(.L_580 - .L_579)


	//   ....[0]....
.L_579:
        /*0160*/ 	.word	0x00000dc0


	//   ....[1]....
        /*0164*/ 	.word	0x00000eb0


	//   ....[2]....
        /*0168*/ 	.word	0x00001010


	//   ....[3]....
        /*016c*/ 	.word	0x00001100


	//----- nvinfo : EIATTR_MBARRIER_INSTR_OFFSETS
	.align		4
.L_580:
        /*0170*/ 	.byte	0x04, 0x39
        /*0172*/ 	.short	(.L_582 - .L_581)


	//   ....[0]....
.L_581:
        /*0174*/ 	.word	0x00000290
        /*0178*/ 	.word	0x000000ff
        /*017c*/ 	.word	0x00030800
        /*0180*/ 	.short	0x0100
        /*0182*/ 	.byte	0x06
	.zero		1


	//   ....[1]....
        /*0184*/ 	.word	0x00000390
        /*0188*/ 	.word	0x000000ff
        /*018c*/ 	.word	0x00030810
        /*0190*/ 	.short	0x0100
        /*0192*/ 	.byte	0x08
	.zero		1


	//   ....[2]....
        /*0194*/ 	.word	0x000003a0
        /*0198*/ 	.word	0x000000ff
        /*019c*/ 	.word	0x00030820
        /*01a0*/ 	.short	0x0100
        /*01a2*/ 	.byte	0x08
	.zero		1


	//   ....[3]....
        /*01a4*/ 	.word	0x000003b0
        /*01a8*/ 	.word	0x000000ff
        /*01ac*/ 	.word	0x00030818
        /*01b0*/ 	.short	0x0100
        /*01b2*/ 	.byte	0x08
	.zero		1


	//   ....[4]....
        /*01b4*/ 	.word	0x000003c0
        /*01b8*/ 	.word	0x000000ff
        /*01bc*/ 	.word	0x00030828
        /*01c0*/ 	.short	0x0100
        /*01c2*/ 	.byte	0x08
	.zero		1


	//   ....[5]....
        /*01c4*/ 	.word	0x000004f0
        /*01c8*/ 	.word	0x000000ff
        /*01cc*/ 	.word	0x00030830
        /*01d0*/ 	.short	0x0100
        /*01d2*/ 	.byte	0x08
	.zero		1


	//   ....[6]....
        /*01d4*/ 	.word	0x00000500
        /*01d8*/ 	.word	0x000000ff
        /*01dc*/ 	.word	0x00030840
        /*01e0*/ 	.short	0x0100
        /*01e2*/ 	.byte	0x08
	.zero		1


	//   ....[7]....
        /*01e4*/ 	.word	0x00000510
        /*01e8*/ 	.word	0x000000ff
        /*01ec*/ 	.word	0x00030838
        /*01f0*/ 	.short	0x0100
        /*01f2*/ 	.byte	0x08
	.zero		1


	//   ....[8]....
        /*01f4*/ 	.word	0x00000520
        /*01f8*/ 	.word	0x000000ff
        /*01fc*/ 	.word	0x00030848
        /*0200*/ 	.short	0x0100
        /*0202*/ 	.byte	0x08
	.zero		1


	//   ....[9]....
        /*0204*/ 	.word	0x000011b0
        /*0208*/ 	.word	0x000000e7
        /*020c*/ 	.word	0x00030800
        /*0210*/ 	.short	0x010a
        /*0212*/ 	.byte	0x3f
	.zero		1


	//   ....[10]....
        /*0214*/ 	.word	0x000012e0
        /*0218*/ 	.word	0x000000e7
        /*021c*/ 	.word	0x00030800
        /*0220*/ 	.short	0x010a
        /*0222*/ 	.byte	0x3f
	.zero		1


	//   ....[11]....
        /*0224*/ 	.word	0x00001960
        /*0228*/ 	.word	0x00000000
        /*022c*/ 	.word	0x00030810
        /*0230*/ 	.short	0x010a
        /*0232*/ 	.byte	0x3f
	.zero		1


	//   ....[12]....
        /*0234*/ 	.word	0x000019a0
        /*0238*/ 	.word	0x00000000
        /*023c*/ 	.word	0x00030810
        /*0240*/ 	.short	0x010a
        /*0242*/ 	.byte	0x3f
	.zero		1


	//   ....[13]....
        /*0244*/ 	.word	0x00001ed0
        /*0248*/ 	.word	0x00000000
        /*024c*/ 	.word	0x00030830
        /*0250*/ 	.short	0x010a
        /*0252*/ 	.byte	0x3f
	.zero		1


	//   ....[14]....
        /*0254*/ 	.word	0x00001f50
        /*0258*/ 	.word	0x00000000
        /*025c*/ 	.word	0x00030830
        /*0260*/ 	.short	0x010a
        /*0262*/ 	.byte	0x3f
	.zero		1


	//   ....[15]....
        /*0264*/ 	.word	0x00003bb0
        /*0268*/ 	.word	0x00000005
        /*026c*/ 	.word	0x00000000
        /*0270*/ 	.short	0x0101
        /*0272*/ 	.byte	0x3f
	.zero		1


	//   ....[16]....
        /*0274*/ 	.word	0x00003ee0
        /*0278*/ 	.word	0x00000000
        /*027c*/ 	.word	0x00000000
        /*0280*/ 	.short	0x0101
        /*0282*/ 	.byte	0x3f
	.zero		1


	//   ....[17]....
        /*0284*/ 	.word	0x00007100
        /*0288*/ 	.word	0x00000010
        /*028c*/ 	.word	0x00030820
        /*0290*/ 	.short	0x010a
        /*0292*/ 	.byte	0x3f
	.zero		1


	//   ....[18]....
        /*0294*/ 	.word	0x00007840
        /*0298*/ 	.word	0x00000010
        /*029c*/ 	.word	0x00030840
        /*02a0*/ 	.short	0x010a
        /*02a2*/ 	.byte	0x3f
	.zero		1


	//   ....[19]....
        /*02a4*/ 	.word	0x00007ae0
        /*02a8*/ 	.word	0x00000010
        /*02ac*/ 	.word	0x00030828
        /*02b0*/ 	.short	0x010a
        /*02b2*/ 	.byte	0x3f
	.zero		1


	//   ....[20]....
        /*02b4*/ 	.word	0x00007d80
        /*02b8*/ 	.word	0x00000010
        /*02bc*/ 	.word	0x00030848
        /*02c0*/ 	.short	0x010a
        /*02c2*/ 	.byte	0x3f
	.zero		1


	//   ....[21]....
        /*02c4*/ 	.word	0x00007fd0
        /*02c8*/ 	.word	0x00000010
        /*02cc*/ 	.word	0x00030820
        /*02d0*/ 	.short	0x010a
        /*02d2*/ 	.byte	0x3f
	.zero		1


	//   ....[22]....
        /*02d4*/ 	.word	0x000082f0
        /*02d8*/ 	.word	0x00000010
        /*02dc*/ 	.word	0x00030840
        /*02e0*/ 	.short	0x010a
        /*02e2*/ 	.byte	0x3f
	.zero		1


	//   ....[23]....
        /*02e4*/ 	.word	0x00008560
        /*02e8*/ 	.word	0x00000010
        /*02ec*/ 	.word	0x00030828
        /*02f0*/ 	.short	0x010a
        /*02f2*/ 	.byte	0x3f
	.zero		1


	//   ....[24]....
        /*02f4*/ 	.word	0x00008850
        /*02f8*/ 	.word	0x00000003
        /*02fc*/ 	.word	0x00030840
        /*0300*/ 	.short	0x010a
        /*0302*/ 	.byte	0x3f
	.zero		1


	//   ....[25]....
        /*0304*/ 	.word	0x00008c90
        /*0308*/ 	.word	0x00000006
        /*030c*/ 	.word	0x00000000
        /*0310*/ 	.short	0x010a
        /*0312*/ 	.byte	0x3f
	.zero		1


	//   ....[26]....
        /*0314*/ 	.word	0x00008cf0
        /*0318*/ 	.word	0x00000003
        /*031c*/ 	.word	0x00000000
        /*0320*/ 	.short	0x010a
        /*0322*/ 	.byte	0x3f
	.zero		1


	//   ....[27]....
        /*0324*/ 	.word	0x00008d50
        /*0328*/ 	.word	0x00000000
        /*032c*/ 	.word	0x00000000
        /*0330*/ 	.short	0x010a
        /*0332*/ 	.byte	0x3f
	.zero		1


	//   ....[28]....
        /*0334*/ 	.word	0x00008d80
        /*0338*/ 	.word	0x00000003
        /*033c*/ 	.word	0x00000000
        /*0340*/ 	.short	0x010a
        /*0342*/ 	.byte	0x3f
	.zero		1


	//   ....[29]....
        /*0344*/ 	.word	0x00008e50
        /*0348*/ 	.word	0x000000e7
        /*034c*/ 	.word	0x00030800
        /*0350*/ 	.short	0x010a
        /*0352*/ 	.byte	0x3f
	.zero		1


	//   ....[30]....
        /*0354*/ 	.word	0x00008ea0
        /*0358*/ 	.word	0x00000000
        /*035c*/ 	.word	0x00030810
        /*0360*/ 	.short	0x010a
        /*0362*/ 	.byte	0x3f
	.zero		1


	//   ....[31]....
        /*0364*/ 	.word	0x00008ef0
        /*0368*/ 	.word	0x00000000
        /*036c*/ 	.word	0x00030830
        /*0370*/ 	.short	0x010a
        /*0372*/ 	.byte	0x3f
	.zero		1


	//   ....[32]....
        /*0374*/ 	.word	0x00009170
        /*0378*/ 	.word	0x00000010
        /*037c*/ 	.word	0x00030820
        /*0380*/ 	.short	0x010a
        /*0382*/ 	.byte	0x3f
	.zero		1


	//   ....[33]....
        /*0384*/ 	.word	0x000091c0
        /*0388*/ 	.word	0x00000010
        /*038c*/ 	.word	0x00030840
        /*0390*/ 	.short	0x010a
        /*0392*/ 	.byte	0x3f
	.zero		1


	//   ....[34]....
        /*0394*/ 	.word	0x00009210
        /*0398*/ 	.word	0x00000010
        /*039c*/ 	.word	0x00030828
        /*03a0*/ 	.short	0x010a
        /*03a2*/ 	.byte	0x3f
	.zero		1


	//   ....[35]....
        /*03a4*/ 	.word	0x00009260
        /*03a8*/ 	.word	0x00000010
        /*03ac*/ 	.word	0x00030848
        /*03b0*/ 	.short	0x010a
        /*03b2*/ 	.byte	0x3f
	.zero		1


	//   ....[36]....
        /*03b4*/ 	.word	0x000092c0
        /*03b8*/ 	.word	0x00000010
        /*03bc*/ 	.word	0x00030820
        /*03c0*/ 	.short	0x010a
        /*03c2*/ 	.byte	0x3f
	.zero		1


	//   ....[37]....
        /*03c4*/ 	.word	0x00009310
        /*03c8*/ 	.word	0x00000010
        /*03cc*/ 	.word	0x00030840
        /*03d0*/ 	.short	0x010a
        /*03d2*/ 	.byte	0x3f
	.zero		1


	//   ....[38]....
        /*03d4*/ 	.word	0x00009360
        /*03d8*/ 	.word	0x00000010
        /*03dc*/ 	.word	0x00030828
        /*03e0*/ 	.short	0x010a
        /*03e2*/ 	.byte	0x3f
	.zero		1


	//   ....[39]....
        /*03e4*/ 	.word	0x000093b0
        /*03e8*/ 	.word	0x00000003
        /*03ec*/ 	.word	0x00030840
        /*03f0*/ 	.short	0x010a
        /*03f2*/ 	.byte	0x3f
	.zero		1


	//   ....[40]....
        /*03f4*/ 	.word	0x00009480
        /*03f8*/ 	.word	0x00000006
        /*03fc*/ 	.word	0x00000000
        /*0400*/ 	.short	0x010a
        /*0402*/ 	.byte	0x3f
	.zero		1


	//   ....[41]....
        /*0404*/ 	.word	0x000094d0
        /*0408*/ 	.word	0x00000003
        /*040c*/ 	.word	0x00000000
        /*0410*/ 	.short	0x010a
        /*0412*/ 	.byte	0x3f
	.zero		1


	//   ....[42]....
        /*0414*/ 	.word	0x00009520
        /*0418*/ 	.word	0x00000000
        /*041c*/ 	.word	0x00000000
        /*0420*/ 	.short	0x010a
        /*0422*/ 	.byte	0x3f
	.zero		1


	//----- nvinfo : EIATTR_NUM_MBARRIERS
	.align		4
.L_582:
        /*0424*/ 	.byte	0x03, 0x38
        /*0426*/ 	.short	0x0009


	//----- nvinfo : EIATTR_EXIT_INSTR_OFFSETS
	.align		4
        /*0428*/ 	.byte	0x04, 0x1c
        /*042a*/ 	.short	(.L_584 - .L_583)


	//   ....[0]....
.L_583:
        /*042c*/ 	.word	0x00008dd0


	//----- nvinfo : EIATTR_MAX_THREADS
	.align		4
.L_584:
        /*0430*/ 	.byte	0x04, 0x05
        /*0432*/ 	.short	(.L_586 - .L_585)
.L_585:
        /*0434*/ 	.word	0x00000180
        /*0438*/ 	.word	0x00000001
        /*043c*/ 	.word	0x00000001


	//----- nvinfo : EIATTR_CRS_STACK_SIZE
	.align		4
.L_586:
        /*0440*/ 	.byte	0x04, 0x1e
        /*0442*/ 	.short	(.L_588 - .L_587)
.L_587:
        /*0444*/ 	.word	0x00000000


	//----- nvinfo : EIATTR_CBANK_PARAM_SIZE
	.align		4
.L_588:
        /*0448*/ 	.byte	0x03, 0x19
        /*044a*/ 	.short	0x06f0


	//----- nvinfo : EIATTR_PARAM_CBANK
	.align		4
        /*044c*/ 	.byte	0x04, 0x0a
        /*044e*/ 	.short	(.L_590 - .L_589)
	.align		4
.L_589:
        /*0450*/ 	.word	index@(.nv.constant0._ZN7cutlass13device_kernelIN5flash11enable_sm90INS1_16FlashAttnBwdSm90INS1_25CollectiveMainloopBwdSm90ILi2ELi2ELi2EN4cute5tupleIJNS5_1CILi1EEES8_S8_EEENS6_IJNS7_ILi64EEENS7_ILi128EEESB_EEENS_6half_tEfNS_4arch4Sm90ELb0ELb1ELb0ELb0ELb1ELb1ELb0ELb0ELi2ELi1ELi2ELi1ELb0EEENS1_24CollectiveEpilogueBwdGQAISC_fSF_Li256ELb0ELb1EEENS1_19SingleTileSchedulerILb0ELb0ELb0ELi128EEEEEEEEEvNT_6ParamsE)
        /*0454*/ 	.short	0x0210
        /*0456*/ 	.short	0x06f0


	//----- nvinfo : EIATTR_SW_WAR
	.align		4
.L_590:
        /*0458*/ 	.byte	0x04, 0x36
        /*045a*/ 	.short	(.L_592 - .L_591)
.L_591:
        /*045c*/ 	.word	0x00000008
.L_592:


//--------------------- .nv.info._ZN7cutlass13device_kernelIN5flash11enable_sm90INS1_16FlashAttnBwdSm90INS1_25CollectiveMainloopBwdSm90ILi2ELi2ELi2EN4cute5tupleIJNS5_1CILi1EEES8_S8_EEENS6_IJNS7_ILi64EEENS7_ILi128EEESB_EEENS_6half_tEfNS_4arch4Sm90ELb0ELb1ELb0ELb1ELb0ELb1ELb0ELb0ELi2ELi1ELi2ELi1ELb0EEENS1_21CollectiveEpilogueBwdISC_SD_SF_Li256ELb1ELb0ELi1EEENS1_19SingleTileSchedulerILb1ELb0ELb0ELi128EEEEEEEEEvNT_6ParamsE --------------------------
	.section	.nv.info._ZN7cutlass13device_kernelIN5flash11enable_sm90INS1_16FlashAttnBwdSm90INS1_25CollectiveMainloopBwdSm90ILi2ELi2ELi2EN4cute5tupleIJNS5_1CILi1EEES8_S8_EEENS6_IJNS7_ILi64EEENS7_ILi128EEESB_EEENS_6half_tEfNS_4arch4Sm90ELb0ELb1ELb0ELb1ELb0ELb1ELb0ELb0ELi2ELi1ELi2ELi1ELb0EEENS1_21CollectiveEpilogueBwdISC_SD_SF_Li256ELb1ELb0ELi1EEENS1_19SingleTileSchedulerILb1ELb0ELb0ELi128EEEEEEEEEvNT_6ParamsE,"",@"SHT_CUDA_INFO"
	.sectionflags	@""
	.align	4


	//----- nvinfo : EIATTR_CUDA_API_VERSION
	.align		4
        /*0000*/ 	.byte	0x04, 0x37
        /*0002*/ 	.short	(.L_594 - .L_593)
.L_593:
        /*0004*/ 	.word	0x00000082


	//----- nvinfo : EIATTR_KPARAM_INFO
	.align		4
.L_594:
        /*0008*/ 	.byte	0x04, 0x17
        /*000a*/ 	.short	(.L_596 - .L_595)
.L_595:
        /*000c*/ 	.word	0x00000000
        /*0010*/ 	.short	0x0000
        /*0012*/ 	.short	0x0070
        /*0014*/ 	.byte	0x00, 0xf0, 0x01, 0x1a


	//----- nvinfo : EIATTR_SPARSE_MMA_MASK
	.align		4
.L_596:
        /*0018*/ 	.byte	0x03, 0x50
        /*001a*/ 	.short	0x0000


	//----- nvinfo : EIATTR_MAXREG_COUNT
	.align		4
        /*001c*/ 	.byte	0x03, 0x1b
        /*001e*/ 	.short	0x00a8


	//----- nvinfo : EIATTR_NUM_BARRIERS
	.align		4
        /*0020*/ 	.byte	0x02, 0x4c
        /*0022*/ 	.byte	0x10
	.zero		1


	//----- nvinfo : EIATTR_EXTERNS
	.align		4
        /*0024*/ 	.byte	0x04, 0x0f
        /*0026*/ 	.short	(.L_598 - .L_597)


	//   ....[0]....
	.align		4
.L_597:
        /*0028*/ 	.word	index@(__assertfail)


	//----- nvinfo : EIATTR_ANNOTATIONS
	.align		4
.L_598:
        /*002c*/ 	.byte	0x04, 0x55
        /*002e*/ 	.short	(.L_600 - .L_599)


	//   ....[0]....
.L_599:
        /*0030*/ 	.word	0x00000001
        /*0034*/ 	.byte	0xc0, 0xa0, 0x00, 0x00, 0x01, 0x00, 0x00, 0x00, 0x60, 0xa2, 0x00, 0x00, 0x01, 0x00, 0x00, 0x00
        /*0044*/ 	.byte	0xe0, 0xad, 0x00, 0x00, 0x01, 0x00, 0x00, 0x00, 0x00, 0xae, 0x00, 0x00, 0x01, 0x00, 0x00, 0x00
        /*0054*/ 	.byte	0x70, 0xb1, 0x00, 0x00


	//----- nvinfo : EIATTR_MERCURY_ISA_VERSION
	.align		4
.L_600:
        /*0058*/ 	.byte	0x03, 0x5f
        /*005a*/ 	.short	0x0101


	//----- nvinfo : EIATTR_INT_WARP_WIDE_INSTR_OFFSETS
	.align		4
        /*005c*/ 	.byte	0x04, 0x31
        /*005e*/ 	.short	(.L_602 - .L_601)


	//   ....[0]....
.L_601:
        /*0060*/ 	.word	0x00000190


	//   ....[1]....
        /*0064*/ 	.word	0x000001c0


	//----- nvinfo : EIATTR_COOP_GROUP_MASK_REGIDS
	.align		4
.L_602:
        /*0068*/ 	.byte	0x04, 0x29
        /*006a*/ 	.short	(.L_604 - .L_603)


	//   ....[0]....
.L_603:
        /*006c*/ 	.word	0xffffffff


	//   ....[1]....
        /*0070*/ 	.word	0xffffffff


	//   ....[2]....
        /*0074*/ 	.word	0xffffffff


	//   ....[3]....
        /*0078*/ 	.word	0xffffffff


	//   ....[4]....
        /*007c*/ 	.word	0xffffffff


	//   ....[5]....
        /*0080*/ 	.word	0xffffffff


	//   ....[6]....
        /*0084*/ 	.word	0xffffffff


	//   ....[7]....
        /*0088*/ 	.word	0x0500000f


	//----- nvinfo : EIATTR_COOP_GROUP_INSTR_OFFSETS
	.align		4
.L_604:
        /*008c*/ 	.byte	0x04, 0x28
        /*008e*/ 	.short	(.L_606 - .L_605)


	//   ....[0]....
.L_605:
        /*0090*/ 	.word	0x00000070


	//   ....[1]....
        /*0094*/ 	.word	0x000001a0


	//   ....[2]....
        /*0098*/ 	.word	0x000001f0


	//   ....[3]....
        /*009c*/ 	.word	0x000003e0


	//   ....[4]....
        /*00a0*/ 	.word	0x00000620


	//   ....[5]....
        /*00a4*/ 	.word	0x00001640


	//   ....[6]....
        /*00a8*/ 	.word	0x00007e30


	//   ....[7]....
        /*00ac*/ 	.word	0x0000b9c0


	//----- nvinfo : EIATTR_REG_RECONFIG
	.align		4
.L_606:
        /*00b0*/ 	.byte	0x01, 0x54
	.zero		2


	//----- nvinfo : EIATTR_SYSCALL_OFFSETS
	.align		4
        /*00b4*/ 	.byte	0x04, 0x46
        /*00b6*/ 	.short	(.L_608 - .L_607)


	//   ....[0]....
.L_607:
        /*00b8*/ 	.word	0x00001280


	//   ....[1]....
        /*00bc*/ 	.word	0x00001370


	//   ....[2]....
        /*00c0*/ 	.word	0x000014d0


	//   ....[3]....
        /*00c4*/ 	.word	0x000015c0


	//----- nvinfo : EIATTR_MBARRIER_INSTR_OFFSETS
	.align		4
.L_608:
        /*00c8*/ 	.byte	0x04, 0x39
        /*00ca*/ 	.short	(.L_610 - .L_609)


	//   ....[0]....
.L_609:
        /*00cc*/ 	.word	0x00000290
        /*00d0*/ 	.word	0x000000ff
        /*00d4*/ 	.word	0x00030800
        /*00d8*/ 	.short	0x0100
        /*00da*/ 	.byte	0x06
	.zero		1


	//   ....[1]....
        /*00dc*/ 	.word	0x00000390
        /*00e0*/ 	.word	0x000000ff
        /*00e4*/ 	.word	0x00030810
        /*00e8*/ 	.short	0x0100
        /*00ea*/ 	.byte	0x08
	.zero		1


	//   ....[2]....
        /*00ec*/ 	.word	0x000003a0
        /*00f0*/ 	.word	0x000000ff
        /*00f4*/ 	.word	0x00030820
        /*00f8*/ 	.short	0x0100
        /*00fa*/ 	.byte	0x08
	.zero		1


	//   ....[3]....
        /*00fc*/ 	.word	0x000003b0
        /*0100*/ 	.word	0x000000ff
        /*0104*/ 	.word	0x00030818
        /*0108*/ 	.short	0x0100
        /*010a*/ 	.byte	0x08
	.zero		1


	//   ....[4]....
        /*010c*/ 	.word	0x000003c0
        /*0110*/ 	.word	0x000000ff
        /*0114*/ 	.word	0x00030828
        /*0118*/ 	.short	0x0100
        /*011a*/ 	.byte	0x08
	.zero		1


	//   ....[5]....
        /*011c*/ 	.word	0x000004f0
        /*0120*/ 	.word	0x000000ff
        /*0124*/ 	.word	0x00030830
        /*0128*/ 	.short	0x0100
        /*012a*/ 	.byte	0x08
	.zero		1


	//   ....[6]....
        /*012c*/ 	.word	0x00000500
        /*0130*/ 	.word	0x000000ff
        /*0134*/ 	.word	0x00030840
        /*0138*/ 	.short	0x0100
        /*013a*/ 	.byte	0x08
	.zero		1


	//   ....[7]....
        /*013c*/ 	.word	0x00000510
        /*0140*/ 	.word	0x000000ff
        /*0144*/ 	.word	0x00030838
        /*0148*/ 	.short	0x0100
        /*014a*/ 	.byte	0x08
	.zero		1


	//   ....[8]....
        /*014c*/ 	.word	0x00000520
        /*0150*/ 	.word	0x000000ff
        /*0154*/ 	.word	0x00030848
        /*0158*/ 	.short	0x0100
        /*015a*/ 	.byte	0x08
	.zero		1


	//   ....[9]....
        /*015c*/ 	.word	0x00001670
        /*0160*/ 	.word	0x000000e7
        /*0164*/ 	.word	0x00030800
        /*0168*/ 	.short	0x010a
        /*016a*/ 	.byte	0x3f
	.zero		1


	//   ....[10]....
        /*016c*/ 	.word	0x000017a0
        /*0170*/ 	.word	0x000000e7
        /*0174*/ 	.word	0x00030800
        /*0178*/ 	.short	0x010a
        /*017a*/ 	.byte	0x3f
	.zero		1


	//   ....[11]....
        /*017c*/ 	.word	0x00001e00
        /*0180*/ 	.word	0x00000000
        /*0184*/ 	.word	0x00030810
        /*0188*/ 	.short	0x010a
        /*018a*/ 	.byte	0x3f
	.zero		1


	//   ....[12]....
        /*018c*/ 	.word	0x00001e40
        /*0190*/ 	.word	0x00000000
        /*0194*/ 	.word	0x00030810
        /*0198*/ 	.short	0x010a
        /*019a*/ 	.byte	0x3f
	.zero		1


	//   ....[13]....
        /*019c*/ 	.word	0x00002370
        /*01a0*/ 	.word	0x00000000
        /*01a4*/ 	.word	0x00030830
        /*01a8*/ 	.short	0x010a
        /*01aa*/ 	.byte	0x3f
	.zero		1


	//   ....[14]....
        /*01ac*/ 	.word	0x000023f0
        /*01b0*/ 	.word	0x00000000
        /*01b4*/ 	.word	0x00030830
        /*01b8*/ 	.short	0x010a
        /*01ba*/ 	.byte	0x3f
	.zero		1


	//   ....[15]....
        /*01bc*/ 	.word	0x00004040
        /*01c0*/ 	.word	0x00000005
        /*01c4*/ 	.word	0x00000000
        /*01c8*/ 	.short	0x0101
        /*01ca*/ 	.byte	0x3f
	.zero		1


	//   ....[16]....
        /*01cc*/ 	.word	0x00004370
        /*01d0*/ 	.word	0x00000000
        /*01d4*/ 	.word	0x00000000
        /*01d8*/ 	.short	0x0101
        /*01da*/ 	.byte	0x3f
	.zero		1


	//   ....[17]....
        /*01dc*/ 	.word	0x00009bb0
        /*01e0*/ 	.word	0x0000000f
        /*01e4*/ 	.word	0x00030820
        /*01e8*/ 	.short	0x010a
        /*01ea*/ 	.byte	0x3f
	.zero		1


	//   ....[18]....
        /*01ec*/ 	.word	0x0000a2e0
        /*01f0*/ 	.word	0x0000000f
        /*01f4*/ 	.word	0x00030840
        /*01f8*/ 	.short	0x010a
        /*01fa*/ 	.byte	0x3f
	.zero		1


	//   ....[19]....
        /*01fc*/ 	.word	0x0000a5b0
        /*0200*/ 	.word	0x0000000f
        /*0204*/ 	.word	0x00030828
        /*0208*/ 	.short	0x010a
        /*020a*/ 	.byte	0x3f
	.zero		1


	//   ....[20]....
        /*020c*/ 	.word	0x0000a880
        /*0210*/ 	.word	0x0000000f
        /*0214*/ 	.word	0x00030848
        /*0218*/ 	.short	0x010a
        /*021a*/ 	.byte	0x3f
	.zero		1


	//   ....[21]....
        /*021c*/ 	.word	0x0000aaf0
        /*0220*/ 	.word	0x0000000f
        /*0224*/ 	.word	0x00030820
        /*0228*/ 	.short	0x010a
        /*022a*/ 	.byte	0x3f
	.zero		1


	//   ....[22]....
        /*022c*/ 	.word	0x0000ae30
        /*0230*/ 	.word	0x0000000f
        /*0234*/ 	.word	0x00030840
        /*0238*/ 	.short	0x010a
        /*023a*/ 	.byte	0x3f
	.zero		1


	//   ....[23]....
        /*023c*/ 	.word	0x0000b0d0
        /*0240*/ 	.word	0x0000000f
        /*0244*/ 	.word	0x00030828
        /*0248*/ 	.short	0x010a
        /*024a*/ 	.byte	0x3f
	.zero		1


	//   ....[24]....
        /*024c*/ 	.word	0x0000b3e0
        /*0250*/ 	.word	0x00000003
        /*0254*/ 	.word	0x00030840
        /*0258*/ 	.short	0x010a
        /*025a*/ 	.byte	0x3f
	.zero		1


	//   ....[25]....
        /*025c*/ 	.word	0x0000b840
        /*0260*/ 	.word	0x00000007
        /*0264*/ 	.word	0x00000000
        /*0268*/ 	.short	0x010a
        /*026a*/ 	.byte	0x3f
	.zero		1


	//   ....[26]....
        /*026c*/ 	.word	0x0000b890
        /*0270*/ 	.word	0x00000003
        /*0274*/ 	.word	0x00000000
        /*0278*/ 	.short	0x010a
        /*027a*/ 	.byte	0x3f
	.zero		1


	//   ....[27]....
        /*027c*/ 	.word	0x0000b8f0
        /*0280*/ 	.word	0x00000005
        /*0284*/ 	.word	0x00000000
        /*0288*/ 	.short	0x010a
        /*028a*/ 	.byte	0x3f
	.zero		1


	//   ....[28]....
        /*028c*/ 	.word	0x0000b920
        /*0290*/ 	.word	0x00000003
        /*0294*/ 	.word	0x00000000
        /*0298*/ 	.short	0x010a
        /*029a*/ 	.byte	0x3f
	.zero		1


	//   ....[29]....
        /*029c*/ 	.word	0x0000b9f0
        /*02a0*/ 	.word	0x000000e7
        /*02a4*/ 	.word	0x00030800
        /*02a8*/ 	.short	0x010a
        /*02aa*/ 	.byte	0x3f
	.zero		1


	//   ....[30]....
        /*02ac*/ 	.word	0x0000ba40
        /*02b0*/ 	.word	0x00000000
        /*02b4*/ 	.word	0x00030810
        /*02b8*/ 	.short	0x010a
        /*02ba*/ 	.byte	0x3f
	.zero		1


	//   ....[31]....
        /*02bc*/ 	.word	0x0000ba90
        /*02c0*/ 	.word	0x00000000
        /*02c4*/ 	.word	0x00030830
        /*02c8*/ 	.short	0x010a
        /*02ca*/ 	.byte	0x3f
	.zero		1


	//   ....[32]....
        /*02cc*/ 	.word	0x0000bae0
        /*02d0*/ 	.word	0x0000000f
        /*02d4*/ 	.word	0x00030820
        /*02d8*/ 	.short	0x010a
        /*02da*/ 	.byte	0x3f
	.zero		1


	//   ....[33]....
        /*02dc*/ 	.word	0x0000bb30
        /*02e0*/ 	.word	0x0000000f
        /*02e4*/ 	.word	0x00030840
        /*02e8*/ 	.short	0x010a
        /*02ea*/ 	.byte	0x3f
	.zero		1


	//   ....[34]....
        /*02ec*/ 	.word	0x0000bb80
        /*02f0*/ 	.word	0x0000000f
        /*02f4*/ 	.word	0x00030828
        /*02f8*/ 	.short	0x010a
        /*02fa*/ 	.byte	0x3f
	.zero		1


	//   ....[35]....
        /*02fc*/ 	.word	0x0000bbd0
        /*0300*/ 	.word	0x0000000f
        /*0304*/ 	.word	0x00030848
        /*0308*/ 	.short	0x010a
        /*030a*/ 	.byte	0x3f
	.zero		1


	//   ....[36]....
        /*030c*/ 	.word	0x0000bc30
        /*0310*/ 	.word	0x0000000f
        /*0314*/ 	.word	0x00030820
        /*0318*/ 	.short	0x010a
        /*031a*/ 	.byte	0x3f
	.zero		1


	//   ....[37]....
        /*031c*/ 	.word	0x0000bc80
        /*0320*/ 	.word	0x0000000f
        /*0324*/ 	.word	0x00030840
        /*0328*/ 	.short	0x010a
        /*032a*/ 	.byte	0x3f
	.zero		1


	//   ....[38]....
        /*032c*/ 	.word	0x0000bcd0
        /*0330*/ 	.word	0x0000000f
        /*0334*/ 	.word	0x00030828
        /*0338*/ 	.short	0x010a
        /*033a*/ 	.byte	0x3f
	.zero		1


	//   ....[39]....
        /*033c*/ 	.word	0x0000bd20
        /*0340*/ 	.word	0x00000003
        /*0344*/ 	.word	0x00030840
        /*0348*/ 	.short	0x010a
        /*034a*/ 	.byte	0x3f
	.zero		1


	//   ....[40]....
        /*034c*/ 	.word	0x0000bdf0
        /*0350*/ 	.word	0x00000007
        /*0354*/ 	.word	0x00000000
        /*0358*/ 	.short	0x010a
        /*035a*/ 	.byte	0x3f
	.zero		1


	//   ....[41]....
        /*035c*/ 	.word	0x0000be40
        /*0360*/ 	.word	0x00000003
        /*0364*/ 	.word	0x00000000
        /*0368*/ 	.short	0x010a
        /*036a*/ 	.byte	0x3f
	.zero		1


	//   ....[42]....
        /*036c*/ 	.word	0x0000be90
        /*0370*/ 	.word	0x00000005
        /*0374*/ 	.word	0x00000000
        /*0378*/ 	.short	0x010a
        /*037a*/ 	.byte	0x3f
	.zero		1


	//----- nvinfo : EIATTR_NUM_MBARRIERS
	.align		4
.L_610:
        /*037c*/ 	.byte	0x03, 0x38
        /*037e*/ 	.short	0x0009


	//----- nvinfo : EIATTR_EXIT_INSTR_OFFSETS
	.align		4
        /*0380*/ 	.byte	0x04, 0x1c
        /*0382*/ 	.short	(.L_612 - .L_611)


	//   ....[0]....
.L_611:
        /*0384*/ 	.word	0x0000b970


	//----- nvinfo : EIATTR_MAX_THREADS
	.align		4
.L_612:
        /*0388*/ 	.byte	0x04, 0x05
        /*038a*/ 	.short	(.L_614 - .L_613)
.L_613:
        /*038c*/ 	.word	0x00000180
        /*0390*/ 	.word	0x00000001
        /*0394*/ 	.word	0x00000001


	//----- nvinfo : EIATTR_CRS_STACK_SIZE
	.align		4
.L_614:
        /*0398*/ 	.byte	0x04, 0x1e
        /*039a*/ 	.short	(.L_616 - .L_615)
.L_615:
        /*039c*/ 	.word	0x00000000


	//----- nvinfo : EIATTR_CBANK_PARAM_SIZE
	.align		4
.L_616:
        /*03a0*/ 	.byte	0x03, 0x19
        /*03a2*/ 	.short	0x06f0


	//----- nvinfo : EIATTR_PARAM_CBANK
	.align		4
        /*03a4*/ 	.byte	0x04, 0x0a
        /*03a6*/ 	.short	(.L_618 - .L_617)
	.align		4
.L_617:
        /*03a8*/ 	.word	index@(.nv.constant0._ZN7cutlass13device_kernelIN5flash11enable_sm90INS1_16FlashAttnBwdSm90INS1_25CollectiveMainloopBwdSm90ILi2ELi2ELi2EN4cute5tupleIJNS5_1CILi1EEES8_S8_EEENS6_IJNS7_ILi64EEENS7_ILi128EEESB_EEENS_6half_tEfNS_4arch4Sm90ELb0ELb1ELb0ELb1ELb0ELb1ELb0ELb0ELi2ELi1ELi2ELi1ELb0EEENS1_21CollectiveEpilogueBwdISC_SD_SF_Li256ELb1ELb0ELi1EEENS1_19SingleTileSchedulerILb1ELb0ELb0ELi128EEEEEEEEEvNT_6ParamsE)
        /*03ac*/ 	.short	0x0210
        /*03ae*/ 	.short	0x06f0


	//----- nvinfo : EIATTR_SW_WAR
	.align		4
.L_618:
        /*03b0*/ 	.byte	0x04, 0x36
        /*03b2*/ 	.short	(.L_620 - .L_619)
.L_619:
        /*03b4*/ 	.word	0x00000008
.L_620:


//--------------------- .nv.info._ZN7cutlass13device_kernelIN5flash11enable_sm90INS1_16FlashAttnBwdSm90INS1_25CollectiveMainloopBwdSm90ILi2ELi2ELi2EN4cute5tupleIJNS5_1CILi1EEES8_S8_EEENS6_IJNS7_ILi64EEENS7_ILi128EEESB_EEENS_6half_tEfNS_4arch4Sm90ELb0ELb1ELb0ELb1ELb1ELb1ELb0ELb0ELi2ELi1ELi2ELi1ELb0EEENS1_21CollectiveEpilogueBwdISC_SD_SF_Li256ELb1ELb0ELi1EEENS1_19SingleTileSchedulerILb1ELb0ELb0ELi128EEEEEEEEEvNT_6ParamsE --------------------------
	.section	.nv.info._ZN7cutlass13device_kernelIN5flash11enable_sm90INS1_16FlashAttnBwdSm90INS1_25CollectiveMainloopBwdSm90ILi2ELi2ELi2EN4cute5tupleIJNS5_1CILi1EEES8_S8_EEENS6_IJNS7_ILi64EEENS7_ILi128EEESB_EEENS_6half_tEfNS_4arch4Sm90ELb0ELb1ELb0ELb1ELb1ELb1ELb0ELb0ELi2ELi1ELi2ELi1ELb0EEENS1_21CollectiveEpilogueBwdISC_SD_SF_Li256ELb1ELb0ELi1EEENS1_19SingleTileSchedulerILb1ELb0ELb0ELi128EEEEEEEEEvNT_6ParamsE,"",@"SHT_CUDA_INFO"
	.sectionflags	@""
	.align	4


	//----- nvinfo : EIATTR_CUDA_API_VERSION
	.align		4
        /*0000*/ 	.byte	0x04, 0x37
        /*0002*/ 	.short	(.L_622 - .L_621)
.L_621:
        /*0004*/ 	.word	0x00000082


	//----- nvinfo : EIATTR_KPARAM_INFO
	.align		4
.L_622:
        /*0008*/ 	.byte	0x04, 0x17
        /*000a*/ 	.short	(.L_624 - .L_623)
.L_623:
        /*000c*/ 	.word	0x00000000
        /*0010*/ 	.short	0x0000
        /*0012*/ 	.short	0x0070
        /*0014*/ 	.byte	0x00, 0xf0, 0x01, 0x1a


	//----- nvinfo : EIATTR_SPARSE_MMA_MASK
	.align		4
.L_624:
        /*0018*/ 	.byte	0x03, 0x50
        /*001a*/ 	.short	0x0000


	//----- nvinfo : EIATTR_MAXREG_COUNT
	.align		4
        /*001c*/ 	.byte	0x03, 0x1b
        /*001e*/ 	.short	0x00a8


	//----- nvinfo : EIATTR_NUM_BARRIERS
	.align		4
        /*0020*/ 	.byte	0x02, 0x4c
        /*0022*/ 	.byte	0x10
	.zero		1


	//----- nvinfo : EIATTR_EXTERNS
	.align		4
        /*0024*/ 	.byte	0x04, 0x0f
        /*0026*/ 	.short	(.L_626 - .L_625)


	//   ....[0]....
	.align		4
.L_625:
        /*0028*/ 	.word	index@(__assertfail)


	//----- nvinfo : EIATTR_ANNOTATIONS
	.align		4
.L_626:
        /*002c*/ 	.byte	0x04, 0x55
        /*002e*/ 	.short	(.L_628 - .L_627)


	//   ....[0]....
.L_627:
        /*0030*/ 	.word	0x00000001
        /*0034*/ 	.byte	0xd0, 0xaf, 0x00, 0x00, 0x01, 0x00, 0x00, 0x00, 0x70, 0xb1, 0x00, 0x00, 0x01, 0x00, 0x00, 0x00
        /*0044*/ 	.byte	0xf0, 0xbc, 0x00, 0x00, 0x01, 0x00, 0x00, 0x00, 0x10, 0xbd, 0x00, 0x00, 0x01, 0x00, 0x00, 0x00
        /*0054*/ 	.byte	0x80, 0xc0, 0x00, 0x00


	//----- nvinfo : EIATTR_MERCURY_ISA_VERSION
	.align		4
.L_628:
        /*0058*/ 	.byte	0x03, 0x5f
        /*005a*/ 	.short	0x0101


	//----- nvinfo : EIATTR_INT_WARP_WIDE_INSTR_OFFSETS
	.align		4
        /*005c*/ 	.byte	0x04, 0x31
        /*005e*/ 	.short	(.L_630 - .L_629)


	//   ....[0]....
.L_629:
        /*0060*/ 	.word	0x00000190


	//   ....[1]....
        /*0064*/ 	.word	0x000001c0


	//   ....[2]....
        /*0068*/ 	.word	0x00008d10


	//   ....[3]....
        /*006c*/ 	.word	0x00009360


	//   ....[4]....
        /*0070*/ 	.word	0x00009810


	//   ....[5]....
        /*0074*/ 	.word	0x00009ad0


	//   ....[6]....
        /*0078*/ 	.word	0x00009d30


	//   ....[7]....
        /*007c*/ 	.word	0x00009ec0


	//----- nvinfo : EIATTR_COOP_GROUP_MASK_REGIDS
	.align		4
.L_630:
        /*0080*/ 	.byte	0x04, 0x29
        /*0082*/ 	.short	(.L_632 - .L_631)


	//   ....[0]....
.L_631:
        /*0084*/ 	.word	0xffffffff


	//   ....[1]....
        /*0088*/ 	.word	0xffffffff


	//   ....[2]....
        /*008c*/ 	.word	0xffffffff


	//   ....[3]....
        /*0090*/ 	.word	0xffffffff


	//   ....[4]....
        /*0094*/ 	.word	0xffffffff


	//   ....[5]....
        /*0098*/ 	.word	0xffffffff


	//   ....[6]....
        /*009c*/ 	.word	0xffffffff


	//   ....[7]....
        /*00a0*/ 	.word	0xffffffff


	//   ....[8]....
        /*00a4*/ 	.word	0xffffffff


	//   ....[9]....
        /*00a8*/ 	.word	0xffffffff


	//   ....[10]....
        /*00ac*/ 	.word	0xffffffff


	//   ....[11]....
        /*00b0*/ 	.word	0xffffffff


	//   ....[12]....
        /*00b4*/ 	.word	0xffffffff


	//   ....[13]....
        /*00b8*/ 	.word	0xffffffff


	//   ....[14]....
        /*00bc*/ 	.word	0xffffffff


	//   ....[15]....
        /*00c0*/ 	.word	0xffffffff


	//   ....[16]....
        /*00c4*/ 	.word	0x0500000f


	//   ....[17]....
        /*00c8*/ 	.word	0x0500000f


	//   ....[18]....
        /*00cc*/ 	.word	0x0500000f


	//   ....[19]....
        /*00d0*/ 	.word	0x0500000f


	//----- nvinfo : EIATTR_COOP_GROUP_INSTR_OFFSETS
	.align		4
.L_632:
        /*00d4*/ 	.byte	0x04, 0x28
        /*00d6*/ 	.short	(.L_634 - .L_633)


	//   ....[0]....
.L_633:
        /*00d8*/ 	.word	0x00000070


	//   ....[1]....
        /*00dc*/ 	.word	0x000001a0


	//   ....[2]....
        /*00e0*/ 	.word	0x000001f0


	//   ....[3]....
        /*00e4*/ 	.word	0x000003e0


	//   ....[4]....
        /*00e8*/ 	.word	0x00000620


	//   ....[5]....
        /*00ec*/ 	.word	0x00001640


	//   ....[6]....
        /*00f0*/ 	.word	0x00007e30


	//   ....[7]....
        /*00f4*/ 	.word	0x00008910


	//   ....[8]....
        /*00f8*/ 	.word	0x00008c40


	//   ....[9]....
        /*00fc*/ 	.word	0x00008fc0


	//   ....[10]....
        /*0100*/ 	.word	0x00009290


	//   ....[11]....
        /*0104*/ 	.word	0x000094d0


	//   ....[12]....
        /*0108*/ 	.word	0x00009740


	//   ....[13]....
        /*010c*/ 	.word	0x00009a10


	//   ....[14]....
        /*0110*/ 	.word	0x00009c30


	//   ....[15]....
        /*0114*/ 	.word	0x00009dc0


	//   ....[16]....
        /*0118*/ 	.word	0x0000c8d0


	//   ....[17]....
        /*011c*/ 	.word	0x0000ca20


	//   ....[18]....
        /*0120*/ 	.word	0x0000ca90


	//   ....[19]....
        /*0124*/ 	.word	0x0000cb00


	//----- nvinfo : EIATTR_REG_RECONFIG
	.align		4
.L_634:
        /*0128*/ 	.byte	0x01, 0x54
	.zero		2


	//----- nvinfo : EIATTR_SYSCALL_OFFSETS
	.align		4
        /*012c*/ 	.byte	0x04, 0x46
        /*012e*/ 	.short	(.L_636 - .L_635)


	//   ....[0]....
.L_635:
        /*0130*/ 	.word	0x00001280


	//   ....[1]....
        /*0134*/ 	.word	0x00001370


	//   ....[2]....
        /*0138*/ 	.word	0x000014d0


	//   ....[3]....
        /*013c*/ 	.word	0x000015c0


	//----- nvinfo : EIATTR_MBARRIER_INSTR_OFFSETS
	.align		4
.L_636:
        /*0140*/ 	.byte	0x04, 0x39
        /*0142*/ 	.short	(.L_638 - .L_637)


	//   ....[0]....
.L_637:
        /*0144*/ 	.word	0x00000290
        /*0148*/ 	.word	0x000000ff
        /*014c*/ 	.word	0x00030800
        /*0150*/ 	.short	0x0100
        /*0152*/ 	.byte	0x06
	.zero		1


	//   ....[1]....
        /*0154*/ 	.word	0x00000390
        /*0158*/ 	.word	0x000000ff
        /*015c*/ 	.word	0x00030810
        /*0160*/ 	.short	0x0100
        /*0162*/ 	.byte	0x08
	.zero		1


	//   ....[2]....
        /*0164*/ 	.word	0x000003a0
        /*0168*/ 	.word	0x000000ff
        /*016c*/ 	.word	0x00030820
        /*0170*/ 	.short	0x0100
        /*0172*/ 	.byte	0x08
	.zero		1


	//   ....[3]....
        /*0174*/ 	.word	0x000003b0
        /*0178*/ 	.word	0x000000ff
        /*017c*/ 	.word	0x00030818
        /*0180*/ 	.short	0x0100
        /*0182*/ 	.byte	0x08
	.zero		1


	//   ....[4]....
        /*0184*/ 	.word	0x000003c0
        /*0188*/ 	.word	0x000000ff
        /*018c*/ 	.word	0x00030828
        /*0190*/ 	.short	0x0100
        /*0192*/ 	.byte	0x08
	.zero		1


	//   ....[5]....
        /*0194*/ 	.word	0x000004f0
        /*0198*/ 	.word	0x000000ff
        /*019c*/ 	.word	0x00030830
        /*01a0*/ 	.short	0x0100
        /*01a2*/ 	.byte	0x08
	.zero		1


	//   ....[6]....
        /*01a4*/ 	.word	0x00000500
        /*01a8*/ 	.word	0x000000ff
        /*01ac*/ 	.word	0x00030840
        /*01b0*/ 	.short	0x0100
        /*01b2*/ 	.byte	0x08
	.zero		1


	//   ....[7]....
        /*01b4*/ 	.word	0x00000510
        /*01b8*/ 	.word	0x000000ff
        /*01bc*/ 	.word	0x00030838
        /*01c0*/ 	.short	0x0100
        /*01c2*/ 	.byte	0x08
	.zero		1


	//   ....[8]....
        /*01c4*/ 	.word	0x00000520
        /*01c8*/ 	.word	0x000000ff
        /*01cc*/ 	.word	0x00030848
        /*01d0*/ 	.short	0x0100
        /*01d2*/ 	.byte	0x08
	.zero		1


	//   ....[9]....
        /*01d4*/ 	.word	0x00001670
        /*01d8*/ 	.word	0x000000e7
        /*01dc*/ 	.word	0x00030800
        /*01e0*/ 	.short	0x010a
        /*01e2*/ 	.byte	0x3f
	.zero		1


	//   ....[10]....
        /*01e4*/ 	.word	0x000017a0
        /*01e8*/ 	.word	0x000000e7
        /*01ec*/ 	.word	0x00030800
        /*01f0*/ 	.short	0x010a
        /*01f2*/ 	.byte	0x3f
	.zero		1


	//   ....[11]....
        /*01f4*/ 	.word	0x00001e00
        /*01f8*/ 	.word	0x00000000
        /*01fc*/ 	.word	0x00030810
        /*0200*/ 	.short	0x010a
        /*0202*/ 	.byte	0x3f
	.zero		1


	//   ....[12]....
        /*0204*/ 	.word	0x00001e40
        /*0208*/ 	.word	0x00000000
        /*020c*/ 	.word	0x00030810
        /*0210*/ 	.short	0x010a
        /*0212*/ 	.byte	0x3f
	.zero		1


	//   ....[13]....
        /*0214*/ 	.word	0x00002370
        /*0218*/ 	.word	0x00000000
        /*021c*/ 	.word	0x00030830
        /*0220*/ 	.short	0x010a
        /*0222*/ 	.byte	0x3f
	.zero		1


	//   ....[14]....
        /*0224*/ 	.word	0x000023f0
        /*0228*/ 	.word	0x00000000
        /*022c*/ 	.word	0x00030830
        /*0230*/ 	.short	0x010a
        /*0232*/ 	.byte	0x3f
	.zero		1


	//   ....[15]....
        /*0234*/ 	.word	0x00004040
        /*0238*/ 	.word	0x00000005
        /*023c*/ 	.word	0x00000000
        /*0240*/ 	.short	0x0101
        /*0242*/ 	.byte	0x3f
	.zero		1


	//   ....[16]....
        /*0244*/ 	.word	0x00004370
        /*0248*/ 	.word	0x00000000
        /*024c*/ 	.word	0x00000000
        /*0250*/ 	.short	0x0101
        /*0252*/ 	.byte	0x3f
	.zero		1


	//   ....[17]....
        /*0254*/ 	.word	0x0000aac0
        /*0258*/ 	.word	0x0000000f
        /*025c*/ 	.word	0x00030820
        /*0260*/ 	.short	0x010a
        /*0262*/ 	.byte	0x3f
	.zero		1


	//   ....[18]....
        /*0264*/ 	.word	0x0000b1f0
        /*0268*/ 	.word	0x0000000f
        /*026c*/ 	.word	0x00030840
        /*0270*/ 	.short	0x010a
        /*0272*/ 	.byte	0x3f
	.zero		1


	//   ....[19]....
        /*0274*/ 	.word	0x0000b4c0
        /*0278*/ 	.word	0x0000000f
        /*027c*/ 	.word	0x00030828
        /*0280*/ 	.short	0x010a
        /*0282*/ 	.byte	0x3f
	.zero		1


	//   ....[20]....
        /*0284*/ 	.word	0x0000b790
        /*0288*/ 	.word	0x0000000f
        /*028c*/ 	.word	0x00030848
        /*0290*/ 	.short	0x010a
        /*0292*/ 	.byte	0x3f
	.zero		1


	//   ....[21]....
        /*0294*/ 	.word	0x0000ba00
        /*0298*/ 	.word	0x0000000f
        /*029c*/ 	.word	0x00030820
        /*02a0*/ 	.short	0x010a
        /*02a2*/ 	.byte	0x3f
	.zero		1


	//   ....[22]....
        /*02a4*/ 	.word	0x0000bd40
        /*02a8*/ 	.word	0x0000000f
        /*02ac*/ 	.word	0x00030840
        /*02b0*/ 	.short	0x010a
        /*02b2*/ 	.byte	0x3f
	.zero		1


	//   ....[23]....
        /*02b4*/ 	.word	0x0000bfe0
        /*02b8*/ 	.word	0x0000000f
        /*02bc*/ 	.word	0x00030828
        /*02c0*/ 	.short	0x010a
        /*02c2*/ 	.byte	0x3f
	.zero		1


	//   ....[24]....
        /*02c4*/ 	.word	0x0000c2f0
        /*02c8*/ 	.word	0x00000003
        /*02cc*/ 	.word	0x00030840
        /*02d0*/ 	.short	0x010a
        /*02d2*/ 	.byte	0x3f
	.zero		1


	//   ....[25]....
        /*02d4*/ 	.word	0x0000c750
        /*02d8*/ 	.word	0x00000007
        /*02dc*/ 	.word	0x00000000
        /*02e0*/ 	.short	0x010a
        /*02e2*/ 	.byte	0x3f
	.zero		1


	//   ....[26]....
        /*02e4*/ 	.word	0x0000c7a0
        /*02e8*/ 	.word	0x00000003
        /*02ec*/ 	.word	0x00000000
        /*02f0*/ 	.short	0x010a
        /*02f2*/ 	.byte	0x3f
	.zero		1


	//   ....[27]....
        /*02f4*/ 	.word	0x0000c800
        /*02f8*/ 	.word	0x00000005
        /*02fc*/ 	.word	0x00000000
        /*0300*/ 	.short	0x010a
        /*0302*/ 	.byte	0x3f
	.zero		1


	//   ....[28]....
        /*0304*/ 	.word	0x0000c830
        /*0308*/ 	.word	0x00000003
        /*030c*/ 	.word	0x00000000
        /*0310*/ 	.short	0x010a
        /*0312*/ 	.byte	0x3f
	.zero		1


	//   ....[29]....
        /*0314*/ 	.word	0x0000c900
        /*0318*/ 	.word	0x000000e7
        /*031c*/ 	.word	0x00030800
        /*0320*/ 	.short	0x010a
        /*0322*/ 	.byte	0x3f
	.zero		1


	//   ....[30]....
        /*0324*/ 	.word	0x0000c950
        /*0328*/ 	.word	0x00000000
        /*032c*/ 	.word	0x00030810
        /*0330*/ 	.short	0x010a
        /*0332*/ 	.byte	0x3f
	.zero		1


	//   ....[31]....
        /*0334*/ 	.word	0x0000c9a0
        /*0338*/ 	.word	0x00000000
        /*033c*/ 	.word	0x00030830
        /*0340*/ 	.short	0x010a
        /*0342*/ 	.byte	0x3f
	.zero		1


	//   ....[32]....
        /*0344*/ 	.word	0x0000cb40
        /*0348*/ 	.word	0x0000000f
        /*034c*/ 	.word	0x00030820
        /*0350*/ 	.short	0x010a
        /*0352*/ 	.byte	0x3f
	.zero		1


	//   ....[33]....
        /*0354*/ 	.word	0x0000cb90
        /*0358*/ 	.word	0x0000000f
        /*035c*/ 	.word	0x00030840
        /*0360*/ 	.short	0x010a
        /*0362*/ 	.byte	0x3f
	.zero		1


	//   ....[34]....
        /*0364*/ 	.word	0x0000cbe0
        /*0368*/ 	.word	0x0000000f
        /*036c*/ 	.word	0x00030828
        /*0370*/ 	.short	0x010a
        /*0372*/ 	.byte	0x3f
	.zero		1


	//   ....[35]....
        /*0374*/ 	.word	0x0000cc30
        /*0378*/ 	.word	0x0000000f
        /*037c*/ 	.word	0x00030848
        /*0380*/ 	.short	0x010a
        /*0382*/ 	.byte	0x3f
	.zero		1


	//   ....[36]....
        /*0384*/ 	.word	0x0000cc90
        /*0388*/ 	.word	0x0000000f
        /*038c*/ 	.word	0x00030820
        /*0390*/ 	.short	0x010a
        /*0392*/ 	.byte	0x3f
	.zero		1


	//   ....[37]....
        /*0394*/ 	.word	0x0000cce0
        /*0398*/ 	.word	0x0000000f
        /*039c*/ 	.word	0x00030840
        /*03a0*/ 	.short	0x010a
        /*03a2*/ 	.byte	0x3f
	.zero		1


	//   ....[38]....
        /*03a4*/ 	.word	0x0000cd30
        /*03a8*/ 	.word	0x0000000f
        /*03ac*/ 	.word	0x00030828
        /*03b0*/ 	.short	0x010a
        /*03b2*/ 	.byte	0x3f
	.zero		1


	//   ....[39]....
        /*03b4*/ 	.word	0x0000cd80
        /*03b8*/ 	.word	0x00000003
        /*03bc*/ 	.word	0x00030840
        /*03c0*/ 	.short	0x010a
        /*03c2*/ 	.byte	0x3f
	.zero		1


	//   ....[40]....
        /*03c4*/ 	.word	0x0000ce50
        /*03c8*/ 	.word	0x00000007
        /*03cc*/ 	.word	0x00000000
        /*03d0*/ 	.short	0x010a
        /*03d2*/ 	.byte	0x3f
	.zero		1


	//   ....[41]....
        /*03d4*/ 	.word	0x0000cea0
        /*03d8*/ 	.word	0x00000003
        /*03dc*/ 	.word	0x00000000
        /*03e0*/ 	.short	0x010a
        /*03e2*/ 	.byte	0x3f
	.zero		1


	//   ....[42]....
        /*03e4*/ 	.word	0x0000cef0
        /*03e8*/ 	.word	0x00000005
        /*03ec*/ 	.word	0x00000000
        /*03f0*/ 	.short	0x010a
        /*03f2*/ 	.byte	0x3f
	.zero		1


	//----- nvinfo : EIATTR_NUM_MBARRIERS
	.align		4
.L_638:
        /*03f4*/ 	.byte	0x03, 0x38
        /*03f6*/ 	.short	0x0009


	//----- nvinfo : EIATTR_EXIT_INSTR_OFFSETS
	.align		4
        /*03f8*/ 	.byte	0x04, 0x1c
        /*03fa*/ 	.short	(.L_640 - .L_639)


	//   ....[0]....
.L_639:
        /*03fc*/ 	.word	0x0000c880


	//----- nvinfo : EIATTR_MAX_THREADS
	.align		4
.L_640:
        /*0400*/ 	.byte	0x04, 0x05
        /*0402*/ 	.short	(.L_642 - .L_641)
.L_641:
        /*0404*/ 	.word	0x00000180
        /*0408*/ 	.word	0x00000001
        /*040c*/ 	.word	0x00000001


	//----- nvinfo : EIATTR_CRS_STACK_SIZE
	.align		4
.L_642:
        /*0410*/ 	.byte	0x04, 0x1e
        /*0412*/ 	.short	(.L_644 - .L_643)
.L_643:
        /*0414*/ 	.word	0x00000000


	//----- nvinfo : EIATTR_CBANK_PARAM_SIZE
	.align		4
.L_644:
        /*0418*/ 	.byte	0x03, 0x19
        /*041a*/ 	.short	0x06f0


	//----- nvinfo : EIATTR_PARAM_CBANK
	.align		4
        /*041c*/ 	.byte	0x04, 0x0a
        /*041e*/ 	.short	(.L_646 - .L_645)
	.align		4
.L_645:
        /*0420*/ 	.word	index@(.nv.constant0._ZN7cutlass13device_kernelIN5flash11enable_sm90INS1_16FlashAttnBwdSm90INS1_25CollectiveMainloopBwdSm90ILi2ELi2ELi2EN4cute5tupleIJNS5_1CILi1EEES8_S8_EEENS6_IJNS7_ILi64EEENS7_ILi128EEESB_EEENS_6half_tEfNS_4arch4Sm90ELb0ELb1ELb0ELb1ELb1ELb1ELb0ELb0ELi2ELi1ELi2ELi1ELb0EEENS1_21CollectiveEpilogueBwdISC_SD_SF_Li256ELb1ELb0ELi1EEENS1_19SingleTileSchedulerILb1ELb0ELb0ELi128EEEEEEEEEvNT_6ParamsE)
        /*0424*/ 	.short	0x0210
        /*0426*/ 	.short	0x06f0


	//----- nvinfo : EIATTR_SW_WAR
	.align		4
.L_646:
        /*0428*/ 	.byte	0x04, 0x36
        /*042a*/ 	.short	(.L_648 - .L_647)
.L_647:
        /*042c*/ 	.word	0x00000008
.L_648:


//--------------------- .nv.info._ZN7cutlass13device_kernelIN5flash11enable_sm90INS1_16FlashAttnBwdSm90INS1_25CollectiveMainloopBwdSm90ILi2ELi2ELi2EN4cute5tupleIJNS5_1CILi1EEES8_S8_EEENS6_IJNS7_ILi64EEENS7_ILi128EEESB_EEENS_6half_tEfNS_4arch4Sm90ELb0ELb1ELb0ELb1ELb0ELb1ELb0ELb0ELi2ELi1ELi2ELi1ELb0EEENS1_24CollectiveEpilogueBwdGQAISC_fSF_Li256ELb1ELb0EEENS1_19SingleTileSchedulerILb1ELb0ELb0ELi128EEEEEEEEEvNT_6ParamsE --------------------------
	.section	.nv.info._ZN7cutlass13device_kernelIN5flash11enable_sm90INS1_16FlashAttnBwdSm90INS1_25CollectiveMainloopBwdSm90ILi2ELi2ELi2EN4cute5tupleIJNS5_1CILi1EEES8_S8_EEENS6_IJNS7_ILi64EEENS7_ILi128EEESB_EEENS_6half_tEfNS_4arch4Sm90ELb0ELb1ELb0ELb1ELb0ELb1ELb0ELb0ELi2ELi1ELi2ELi1ELb0EEENS1_24CollectiveEpilogueBwdGQAISC_fSF_Li256ELb1ELb0EEENS1_19SingleTileSchedulerILb1ELb0ELb0ELi128EEEEEEEEEvNT_6ParamsE,"",@"SHT_CUDA_INFO"
	.sectionflags	@""
	.align	4


	//----- nvinfo : EIATTR_CUDA_API_VERSION
	.align		4
        /*0000*/ 	.byte	0x04, 0x37
        /*0002*/ 	.short	(.L_650 - .L_649)
.L_649:
        /*0004*/ 	.word	0x00000082


	//----- nvinfo : EIATTR_KPARAM_INFO
	.align		4
.L_650:
        /*0008*/ 	.byte	0x04, 0x17
        /*000a*/ 	.short	(.L_652 - .L_651)
.L_651:
        /*000c*/ 	.word	0x00000000
        /*0010*/ 	.short	0x0000
        /*0012*/ 	.short	0x0070
        /*0014*/ 	.byte	0x00, 0xf0, 0x01, 0x1a


	//----- nvinfo : EIATTR_SPARSE_MMA_MASK
	.align		4
.L_652:
        /*0018*/ 	.byte	0x03, 0x50
        /*001a*/ 	.short	0x0000


	//----- nvinfo : EIATTR_MAXREG_COUNT
	.align		4
        /*001c*/ 	.byte	0x03, 0x1b
        /*001e*/ 	.short	0x00a8


	//----- nvinfo : EIATTR_NUM_BARRIERS
	.align		4
        /*0020*/ 	.byte	0x02, 0x4c
        /*0022*/ 	.byte	0x10
	.zero		1


	//----- nvinfo : EIATTR_EXTERNS
	.align		4
        /*0024*/ 	.byte	0x04, 0x0f
        /*0026*/ 	.short	(.L_654 - .L_653)


	//   ....[0]....
	.align		4
.L_653:
        /*0028*/ 	.word	index@(__assertfail)


	//----- nvinfo : EIATTR_ANNOTATIONS
	.align		4
.L_654:
        /*002c*/ 	.byte	0x04, 0x55
        /*002e*/ 	.short	(.L_656 - .L_655)


	//   ....[0]....
.L_655:
        /*0030*/ 	.word	0x00000001
        /*0034*/ 	.byte	0x00, 0x74, 0x00, 0x00, 0x01, 0x00, 0x00, 0x00, 0xa0, 0x75, 0x00, 0x00, 0x01, 0x00, 0x00, 0x00
        /*0044*/ 	.byte	0x20, 0x81, 0x00, 0x00, 0x01, 0x00, 0x00, 0x00, 0x40, 0x81, 0x00, 0x00, 0x01, 0x00, 0x00, 0x00
        /*0054*/ 	.byte	0xb0, 0x84, 0x00, 0x00


	//----- nvinfo : EIATTR_MERCURY_ISA_VERSION
	.align		4
.L_656:
        /*0058*/ 	.byte	0x03, 0x5f
        /*005a*/ 	.short	0x0101


	//----- nvinfo : EIATTR_INT_WARP_WIDE_INSTR_OFFSETS
	.align		4
        /*005c*/ 	.byte	0x04, 0x31
        /*005e*/ 	.short	(.L_658 - .L_657)


	//   ....[0]....
.L_657:
        /*0060*/ 	.word	0x00000190


	//   ....[1]....
        /*0064*/ 	.word	0x000001c0


	//----- nvinfo : EIATTR_COOP_GROUP_MASK_REGIDS
	.align		4
.L_658:
        /*0068*/ 	.byte	0x04, 0x29
        /*006a*/ 	.short	(.L_660 - .L_659)


	//   ....[0]....
.L_659:
        /*006c*/ 	.word	0xffffffff


	//   ....[1]....
        /*0070*/ 	.word	0xffffffff


	//   ....[2]....
        /*0074*/ 	.word	0xffffffff


	//   ....[3]....
        /*0078*/ 	.word	0xffffffff


	//   ....[4]....
        /*007c*/ 	.word	0xffffffff


	//   ....[5]....
        /*0080*/ 	.word	0xffffffff


	//   ....[6]....
        /*0084*/ 	.word	0xffffffff


	//   ....[7]....
        /*0088*/ 	.word	0x0500000f


	//----- nvinfo : EIATTR_COOP_GROUP_INSTR_OFFSETS
	.align		4
.L_660:
        /*008c*/ 	.byte	0x04, 0x28
        /*008e*/ 	.short	(.L_662 - .L_661)


	//   ....[0]....
.L_661:
        /*0090*/ 	.word	0x00000070


	//   ....[1]....
        /*0094*/ 	.word	0x000001a0


	//   ....[2]....
        /*0098*/ 	.word	0x000001f0


	//   ....[3]....
        /*009c*/ 	.word	0x000003e0


	//   ....[4]....
        /*00a0*/ 	.word	0x00000620


	//   ....[5]....
        /*00a4*/ 	.word	0x00001620


	//   ....[6]....
        /*00a8*/ 	.word	0x00005170


	//   ....[7]....
        /*00ac*/ 	.word	0x00008d00


	//----- nvinfo : EIATTR_REG_RECONFIG
	.align		4
.L_662:
        /*00b0*/ 	.byte	0x01, 0x54
	.zero		2


	//----- nvinfo : EIATTR_SYSCALL_OFFSETS
	.align		4
        /*00b4*/ 	.byte	0x04, 0x46
        /*00b6*/ 	.short	(.L_664 - .L_663)


	//   ....[0]....
.L_663:
        /*00b8*/ 	.word	0x00001260


	//   ....[1]....
        /*00bc*/ 	.word	0x00001350


	//   ....[2]....
        /*00c0*/ 	.word	0x000014b0


	//   ....[3]....
        /*00c4*/ 	.word	0x000015a0


	//----- nvinfo : EIATTR_MBARRIER_INSTR_OFFSETS
	.align		4
.L_664:
        /*00c8*/ 	.byte	0x04, 0x39
        /*00ca*/ 	.short	(.L_666 - .L_665)


	//   ....[0]....
.L_665:
        /*00cc*/ 	.word	0x00000290
        /*00d0*/ 	.word	0x000000ff
        /*00d4*/ 	.word	0x00030800
        /*00d8*/ 	.short	0x0100
        /*00da*/ 	.byte	0x06
	.zero		1


	//   ....[1]....
        /*00dc*/ 	.word	0x00000390
        /*00e0*/ 	.word	0x000000ff
        /*00e4*/ 	.word	0x00030810
        /*00e8*/ 	.short	0x0100
        /*00ea*/ 	.byte	0x08
	.zero		1


	//   ....[2]....
        /*00ec*/ 	.word	0x000003a0
        /*00f0*/ 	.word	0x000000ff
        /*00f4*/ 	.word	0x00030820
        /*00f8*/ 	.short	0x0100
        /*00fa*/ 	.byte	0x08
	.zero		1


	//   ....[3]....
        /*00fc*/ 	.word	0x000003b0
        /*0100*/ 	.word	0x000000ff
        /*0104*/ 	.word	0x00030818
        /*0108*/ 	.short	0x0100
        /*010a*/ 	.byte	0x08
	.zero		1


	//   ....[4]....
        /*010c*/ 	.word	0x000003c0
        /*0110*/ 	.word	0x000000ff
        /*0114*/ 	.word	0x00030828
        /*0118*/ 	.short	0x0100
        /*011a*/ 	.byte	0x08
	.zero		1


	//   ....[5]....
        /*011c*/ 	.word	0x000004f0
        /*0120*/ 	.word	0x000000ff
        /*0124*/ 	.word	0x00030830
        /*0128*/ 	.short	0x0100
        /*012a*/ 	.byte	0x08
	.zero		1


	//   ....[6]....
        /*012c*/ 	.word	0x00000500
        /*0130*/ 	.word	0x000000ff
        /*0134*/ 	.word	0x00030840
        /*0138*/ 	.short	0x0100
        /*013a*/ 	.byte	0x08
	.zero		1


	//   ....[7]....
        /*013c*/ 	.word	0x00000510
        /*0140*/ 	.word	0x000000ff
        /*0144*/ 	.word	0x00030838
        /*0148*/ 	.short	0x0100
        /*014a*/ 	.byte	0x08
	.zero		1


	//   ....[8]....
        /*014c*/ 	.word	0x00000520
        /*0150*/ 	.word	0x000000ff
        /*0154*/ 	.word	0x00030848
        /*0158*/ 	.short	0x0100
        /*015a*/ 	.byte	0x08
	.zero		1


	//   ....[9]....
        /*015c*/ 	.word	0x00001650
        /*0160*/ 	.word	0x000000e7
        /*0164*/ 	.word	0x00030800
        /*0168*/ 	.short	0x010a
        /*016a*/ 	.byte	0x3f
	.zero		1


	//   ....[10]....
        /*016c*/ 	.word	0x00001780
        /*0170*/ 	.word	0x000000e7
        /*0174*/ 	.word	0x00030800
        /*0178*/ 	.short	0x010a
        /*017a*/ 	.byte	0x3f
	.zero		1


	//   ....[11]....
        /*017c*/ 	.word	0x00001de0
        /*0180*/ 	.word	0x00000000
        /*0184*/ 	.word	0x00030810
        /*0188*/ 	.short	0x010a
        /*018a*/ 	.byte	0x3f
	.zero		1


	//   ....[12]....
        /*018c*/ 	.word	0x00001e20
        /*0190*/ 	.word	0x00000000
        /*0194*/ 	.word	0x00030810
        /*0198*/ 	.short	0x010a
        /*019a*/ 	.byte	0x3f
	.zero		1


	//   ....[13]....
        /*019c*/ 	.word	0x00002350
        /*01a0*/ 	.word	0x00000000
        /*01a4*/ 	.word	0x00030830
        /*01a8*/ 	.short	0x010a
        /*01aa*/ 	.byte	0x3f
	.zero		1


	//   ....[14]....
        /*01ac*/ 	.word	0x000023d0
        /*01b0*/ 	.word	0x00000000
        /*01b4*/ 	.word	0x00030830
        /*01b8*/ 	.short	0x010a
        /*01ba*/ 	.byte	0x3f
	.zero		1


	//   ....[15]....
        /*01bc*/ 	.word	0x00004020
        /*01c0*/ 	.word	0x00000005
        /*01c4*/ 	.word	0x00000000
        /*01c8*/ 	.short	0x0101
        /*01ca*/ 	.byte	0x3f
	.zero		1


	//   ....[16]....
        /*01cc*/ 	.word	0x00004350
        /*01d0*/ 	.word	0x00000000
        /*01d4*/ 	.word	0x00000000
        /*01d8*/ 	.short	0x0101
        /*01da*/ 	.byte	0x3f
	.zero		1


	//   ....[17]....
        /*01dc*/ 	.word	0x00006ef0
        /*01e0*/ 	.word	0x0000000f
        /*01e4*/ 	.word	0x00030820
        /*01e8*/ 	.short	0x010a
        /*01ea*/ 	.byte	0x3f
	.zero		1


	//   ....[18]....
        /*01ec*/ 	.word	0x00007620
        /*01f0*/ 	.word	0x0000000f
        /*01f4*/ 	.word	0x00030840
        /*01f8*/ 	.short	0x010a
        /*01fa*/ 	.byte	0x3f
	.zero		1


	//   ....[19]....
        /*01fc*/ 	.word	0x000078f0
        /*0200*/ 	.word	0x0000000f
        /*0204*/ 	.word	0x00030828
        /*0208*/ 	.short	0x010a
        /*020a*/ 	.byte	0x3f
	.zero		1


	//   ....[20]....
        /*020c*/ 	.word	0x00007bc0
        /*0210*/ 	.word	0x0000000f
        /*0214*/ 	.word	0x00030848
        /*0218*/ 	.short	0x010a
        /*021a*/ 	.byte	0x3f
	.zero		1


	//   ....[21]....
        /*021c*/ 	.word	0x00007e30
        /*0220*/ 	.word	0x0000000f
        /*0224*/ 	.word	0x00030820
        /*0228*/ 	.short	0x010a
        /*022a*/ 	.byte	0x3f
	.zero		1


	//   ....[22]....
        /*022c*/ 	.word	0x00008170
        /*0230*/ 	.word	0x0000000f
        /*0234*/ 	.word	0x00030840
        /*0238*/ 	.short	0x010a
        /*023a*/ 	.byte	0x3f
	.zero		1


	//   ....[23]....
        /*023c*/ 	.word	0x00008410
        /*0240*/ 	.word	0x0000000f
        /*0244*/ 	.word	0x00030828
        /*0248*/ 	.short	0x010a
        /*024a*/ 	.byte	0x3f
	.zero		1


	//   ....[24]....
        /*024c*/ 	.word	0x00008720
        /*0250*/ 	.word	0x00000003
        /*0254*/ 	.word	0x00030840
        /*0258*/ 	.short	0x010a
        /*025a*/ 	.byte	0x3f
	.zero		1


	//   ....[25]....
        /*025c*/ 	.word	0x00008b80
        /*0260*/ 	.word	0x00000007
        /*0264*/ 	.word	0x00000000
        /*0268*/ 	.short	0x010a
        /*026a*/ 	.byte	0x3f
	.zero		1


	//   ....[26]....
        /*026c*/ 	.word	0x00008bd0
        /*0270*/ 	.word	0x00000003
        /*0274*/ 	.word	0x00000000
        /*0278*/ 	.short	0x010a
        /*027a*/ 	.byte	0x3f
	.zero		1


	//   ....[27]....
        /*027c*/ 	.word	0x00008c30
        /*0280*/ 	.word	0x00000005
        /*0284*/ 	.word	0x00000000
        /*0288*/ 	.short	0x010a
        /*028a*/ 	.byte	0x3f
	.zero		1


	//   ....[28]....
        /*028c*/ 	.word	0x00008c60
        /*0290*/ 	.word	0x00000003
        /*0294*/ 	.word	0x00000000
        /*0298*/ 	.short	0x010a
        /*029a*/ 	.byte	0x3f
	.zero		1


	//   ....[29]....
        /*029c*/ 	.word	0x00008d30
        /*02a0*/ 	.word	0x000000e7
        /*02a4*/ 	.word	0x00030800
        /*02a8*/ 	.short	0x010a
        /*02aa*/ 	.byte	0x3f
	.zero		1


	//   ....[30]....
        /*02ac*/ 	.word	0x00008d80
        /*02b0*/ 	.word	0x00000000
        /*02b4*/ 	.word	0x00030810
        /*02b8*/ 	.short	0x010a
        /*02ba*/ 	.byte	0x3f
	.zero		1


	//   ....[31]....
        /*02bc*/ 	.word	0x00008dd0
        /*02c0*/ 	.word	0x00000000
        /*02c4*/ 	.word	0x00030830
        /*02c8*/ 	.short	0x010a
        /*02ca*/ 	.byte	0x3f
	.zero		1


	//   ....[32]....
        /*02cc*/ 	.word	0x00008e20
        /*02d0*/ 	.word	0x0000000f
        /*02d4*/ 	.word	0x00030820
        /*02d8*/ 	.short	0x010a
        /*02da*/ 	.byte	0x3f
	.zero		1


	//   ....[33]....
        /*02dc*/ 	.word	0x00008e70
        /*02e0*/ 	.word	0x0000000f
        /*02e4*/ 	.word	0x00030840
        /*02e8*/ 	.short	0x010a
        /*02ea*/ 	.byte	0x3f
	.zero		1


	//   ....[34]....
        /*02ec*/ 	.word	0x00008ec0
        /*02f0*/ 	.word	0x0000000f
        /*02f4*/ 	.word	0x00030828
        /*02f8*/ 	.short	0x010a
        /*02fa*/ 	.byte	0x3f
	.zero		1


	//   ....[35]....
        /*02fc*/ 	.word	0x00008f10
        /*0300*/ 	.word	0x0000000f
        /*0304*/ 	.word	0x00030848
        /*0308*/ 	.short	0x010a
        /*030a*/ 	.byte	0x3f
	.zero		1


	//   ....[36]....
        /*030c*/ 	.word	0x00008f70
        /*0310*/ 	.word	0x0000000f
        /*0314*/ 	.word	0x00030820
        /*0318*/ 	.short	0x010a
        /*031a*/ 	.byte	0x3f
	.zero		1


	//   ....[37]....
        /*031c*/ 	.word	0x00008fc0
        /*0320*/ 	.word	0x0000000f
        /*0324*/ 	.word	0x00030840
        /*0328*/ 	.short	0x010a
        /*032a*/ 	.byte	0x3f
	.zero		1


	//   ....[38]....
        /*032c*/ 	.word	0x00009010
        /*0330*/ 	.word	0x0000000f
        /*0334*/ 	.word	0x00030828
        /*0338*/ 	.short	0x010a
        /*033a*/ 	.byte	0x3f
	.zero		1


	//   ....[39]....
        /*033c*/ 	.word	0x00009060
        /*0340*/ 	.word	0x00000003
        /*0344*/ 	.word	0x00030840
        /*0348*/ 	.short	0x010a
        /*034a*/ 	.byte	0x3f
	.zero		1


	//   ....[40]....
        /*034c*/ 	.word	0x00009130
        /*0350*/ 	.word	0x00000007
        /*0354*/ 	.word	0x00000000
        /*0358*/ 	.short	0x010a
        /*035a*/ 	.byte	0x3f
	.zero		1


	//   ....[41]....
        /*035c*/ 	.word	0x00009180
        /*0360*/ 	.word	0x00000003
        /*0364*/ 	.word	0x00000000
        /*0368*/ 	.short	0x010a
        /*036a*/ 	.byte	0x3f
	.zero		1


	//   ....[42]....
        /*036c*/ 	.word	0x000091d0
        /*0370*/ 	.word	0x00000005
        /*0374*/ 	.word	0x00000000
        /*0378*/ 	.short	0x010a
        /*037a*/ 	.byte	0x3f
	.zero		1


	//----- nvinfo : EIATTR_NUM_MBARRIERS
	.align		4
.L_666:
        /*037c*/ 	.byte	0x03, 0x38
        /*037e*/ 	.short	0x0009


	//----- nvinfo : EIATTR_EXIT_INSTR_OFFSETS
	.align		4
        /*0380*/ 	.byte	0x04, 0x1c
        /*0382*/ 	.short	(.L_668 - .L_667)


	//   ....[0]....
.L_667:
        /*0384*/ 	.word	0x00008cb0


	//----- nvinfo : EIATTR_MAX_THREADS
	.align		4
.L_668:
        /*0388*/ 	.byte	0x04, 0x05
        /*038a*/ 	.short	(.L_670 - .L_669)
.L_669:
        /*038c*/ 	.word	0x00000180
        /*0390*/ 	.word	0x00000001
        /*0394*/ 	.word	0x00000001


	//----- nvinfo : EIATTR_CRS_STACK_SIZE
	.align		4
.L_670:
        /*0398*/ 	.byte	0x04, 0x1e
        /*039a*/ 	.short	(.L_672 - .L_671)
.L_671:
        /*039c*/ 	.word	0x00000000


	//----- nvinfo : EIATTR_CBANK_PARAM_SIZE
	.align		4
.L_672:
        /*03a0*/ 	.byte	0x03, 0x19
        /*03a2*/ 	.short	0x06f0


	//----- nvinfo : EIATTR_PARAM_CBANK
	.align		4
        /*03a4*/ 	.byte	0x04, 0x0a
        /*03a6*/ 	.short	(.L_674 - .L_673)
	.align		4
.L_673:
        /*03a8*/ 	.word	index@(.nv.constant0._ZN7cutlass13device_kernelIN5flash11enable_sm90INS1_16FlashAttnBwdSm90INS1_25CollectiveMainloopBwdSm90ILi2ELi2ELi2EN4cute5tupleIJNS5_1CILi1EEES8_S8_EEENS6_IJNS7_ILi64EEENS7_ILi128EEESB_EEENS_6half_tEfNS_4arch4Sm90ELb0ELb1ELb0ELb1ELb0ELb1ELb0ELb0ELi2ELi1ELi2ELi1ELb0EEENS1_24CollectiveEpilogueBwdGQAISC_fSF_Li256ELb1ELb0EEENS1_19SingleTileSchedulerILb1ELb0ELb0ELi128EEEEEEEEEvNT_6ParamsE)
        /*03ac*/ 	.short	0x0210
        /*03ae*/ 	.short	0x06f0


	//----- nvinfo : EIATTR_SW_WAR
	.align		4
.L_674:
        /*03b0*/ 	.byte	0x04, 0x36
        /*03b2*/ 	.short	(.L_676 - .L_675)
.L_675:
        /*03b4*/ 	.word	0x00000008
.L_676:


//--------------------- .nv.info._ZN7cutlass13device_kernelIN5flash11enable_sm90INS1_16FlashAttnBwdSm90INS1_25CollectiveMainloopBwdSm90ILi2ELi2ELi2EN4cute5tupleIJNS5_1CILi1EEES8_S8_EEENS6_IJNS7_ILi64EEENS7_ILi128EEESB_EEENS_6half_tEfNS_4arch4Sm90ELb0ELb1ELb0ELb1ELb1ELb1ELb0ELb0ELi2ELi1ELi2ELi1ELb0EEENS1_24CollectiveEpilogueBwdGQAISC_fSF_Li256ELb1ELb1EEENS1_19SingleTileSchedulerILb1ELb0ELb0ELi128EEEEEEEEEvNT_6ParamsE --------------------------
	.section	.nv.info._ZN7cutlass13device_kernelIN5flash11enable_sm90INS1_16FlashAttnBwdSm90INS1_25CollectiveMainloopBwdSm90ILi2ELi2ELi2EN4cute5tupleIJNS5_1CILi1EEES8_S8_EEENS6_IJNS7_ILi64EEENS7_ILi128EEESB_EEENS_6half_tEfNS_4arch4Sm90ELb0ELb1ELb0ELb1ELb1ELb1ELb0ELb0ELi2ELi1ELi2ELi1ELb0EEENS1_24CollectiveEpilogueBwdGQAISC_fSF_Li256ELb1ELb1EEENS1_19SingleTileSchedulerILb1ELb0ELb0ELi128EEEEEEEEEvNT_6ParamsE,"",@"SHT_CUDA_INFO"
	.sectionflags	@""
	.align	4


	//----- nvinfo : EIATTR_CUDA_API_VERSION
	.align		4
        /*0000*/ 	.byte	0x04, 0x37
        /*0002*/ 	.short	(.L_678 - .L_677)
.L_677:
        /*0004*/ 	.word	0x00000082


	//----- nvinfo : EIATTR_KPARAM_INFO
	.align		4
.L_678:
        /*0008*/ 	.byte	0x04, 0x17
        /*000a*/ 	.short	(.L_680 - .L_679)
.L_679:
        /*000c*/ 	.word	0x00000000
        /*0010*/ 	.short	0x0000
        /*0012*/ 	.short	0x0070
        /*0014*/ 	.byte	0x00, 0xf0, 0x01, 0x1a


	//----- nvinfo : EIATTR_SPARSE_MMA_MASK
	.align		4
.L_680:
        /*0018*/ 	.byte	0x03, 0x50
        /*001a*/ 	.short	0x0000


	//----- nvinfo : EIATTR_MAXREG_COUNT
	.align		4
        /*001c*/ 	.byte	0x03, 0x1b
        /*001e*/ 	.short	0x00a8


	//----- nvinfo : EIATTR_NUM_BARRIERS
	.align		4
        /*0020*/ 	.byte	0x02, 0x4c
        /*0022*/ 	.byte	0x10
	.zero		1


	//----- nvinfo : EIATTR_EXTERNS
	.align		4
        /*0024*/ 	.byte	0x04, 0x0f
        /*0026*/ 	.short	(.L_682 - .L_681)


	//   ....[0]....
	.align		4
.L_681:
        /*0028*/ 	.word	index@(__assertfail)


	//----- nvinfo : EIATTR_ANNOTATIONS
	.align		4
.L_682:
        /*002c*/ 	.byte	0x04, 0x55
        /*002e*/ 	.short	(.L_684 - .L_683)


	//   ....[0]....
.L_683:
        /*0030*/ 	.word	0x00000001
        /*0034*/ 	.byte	0x30, 0x88, 0x00, 0x00, 0x01, 0x00, 0x00, 0x00, 0xd0, 0x89, 0x00, 0x00, 0x01, 0x00, 0x00, 0x00
        /*0044*/ 	.byte	0x50, 0x95, 0x00, 0x00, 0x01, 0x00, 0x00, 0x00, 0x70, 0x95, 0x00, 0x00, 0x01, 0x00, 0x00, 0x00
        /*0054*/ 	.byte	0xe0, 0x98, 0x00, 0x00


	//----- nvinfo : EIATTR_MERCURY_ISA_VERSION
	.align		4
.L_684:
        /*0058*/ 	.byte	0x03, 0x5f
        /*005a*/ 	.short	0x0101


	//----- nvinfo : EIATTR_INT_WARP_WIDE_INSTR_OFFSETS
	.align		4
        /*005c*/ 	.byte	0x04, 0x31
        /*005e*/ 	.short	(.L_686 - .L_685)


	//   ....[0]....
.L_685:
        /*0060*/ 	.word	0x00000190


	//   ....[1]....
        /*0064*/ 	.word	0x000001c0


	//   ....[2]....
        /*0068*/ 	.word	0x00006550


	//   ....[3]....
        /*006c*/ 	.word	0x00006bb0


	//   ....[4]....
        /*0070*/ 	.word	0x00007060


	//   ....[5]....
        /*0074*/ 	.word	0x00007330


	//   ....[6]....
        /*0078*/ 	.word	0x00007590


	//   ....[7]....
        /*007c*/ 	.word	0x00007720


	//----- nvinfo : EIATTR_COOP_GROUP_MASK_REGIDS
	.align		4
.L_686:
        /*0080*/ 	.byte	0x04, 0x29
        /*0082*/ 	.short	(.L_688 - .L_687)


	//   ....[0]....
.L_687:
        /*0084*/ 	.word	0xffffffff


	//   ....[1]....
        /*0088*/ 	.word	0xffffffff


	//   ....[2]....
        /*008c*/ 	.word	0xffffffff


	//   ....[3]....
        /*0090*/ 	.word	0xffffffff


	//   ....[4]....
        /*0094*/ 	.word	0xffffffff


	//   ....[5]....
        /*0098*/ 	.word	0xffffffff


	//   ....[6]....
        /*009c*/ 	.word	0xffffffff


	//   ....[7]....
        /*00a0*/ 	.word	0xffffffff


	//   ....[8]....
        /*00a4*/ 	.word	0xffffffff


	//   ....[9]....
        /*00a8*/ 	.word	0xffffffff


	//   ....[10]....
        /*00ac*/ 	.word	0xffffffff


	//   ....[11]....
        /*00b0*/ 	.word	0xffffffff


	//   ....[12]....
        /*00b4*/ 	.word	0xffffffff


	//   ....[13]....
        /*00b8*/ 	.word	0xffffffff


	//   ....[14]....
        /*00bc*/ 	.word	0xffffffff


	//   ....[15]....
        /*00c0*/ 	.word	0xffffffff


	//   ....[16]....
        /*00c4*/ 	.word	0xffffffff


	//   ....[17]....
        /*00c8*/ 	.word	0xffffffff


	//   ....[18]....
        /*00cc*/ 	.word	0xffffffff


	//   ....[19]....
        /*00d0*/ 	.word	0xffffffff


	//   ....[20]....
        /*00d4*/ 	.word	0x0500000f


	//   ....[21]....
        /*00d8*/ 	.word	0x0500000f


	//   ....[22]....
        /*00dc*/ 	.word	0x0500000f


	//   ....[23]....
        /*00e0*/ 	.word	0x0500000f


	//   ....[24]....
        /*00e4*/ 	.word	0x0500000f


	//   ....[25]....
        /*00e8*/ 	.word	0x0500000f


	//----- nvinfo : EIATTR_COOP_GROUP_INSTR_OFFSETS
	.align		4
.L_688:
        /*00ec*/ 	.byte	0x04, 0x28
        /*00ee*/ 	.short	(.L_690 - .L_689)


	//   ....[0]....
.L_689:
        /*00f0*/ 	.word	0x00000070


	//   ....[1]....
        /*00f4*/ 	.word	0x000001a0


	//   ....[2]....
        /*00f8*/ 	.word	0x000001f0


	//   ....[3]....
        /*00fc*/ 	.word	0x000003e0


	//   ....[4]....
        /*0100*/ 	.word	0x00000620


	//   ....[5]....
        /*0104*/ 	.word	0x00001620


	//   ....[6]....
        /*0108*/ 	.word	0x00004f40


	//   ....[7]....
        /*010c*/ 	.word	0x000050d0


	//   ....[8]....
        /*0110*/ 	.word	0x000053c0


	//   ....[9]....
        /*0114*/ 	.word	0x00005550


	//   ....[10]....
        /*0118*/ 	.word	0x00005660


	//   ....[11]....
        /*011c*/ 	.word	0x00006150


	//   ....[12]....
        /*0120*/ 	.word	0x00006480


	//   ....[13]....
        /*0124*/ 	.word	0x00006810


	//   ....[14]....
        /*0128*/ 	.word	0x00006ae0


	//   ....[15]....
        /*012c*/ 	.word	0x00006d20


	//   ....[16]....
        /*0130*/ 	.word	0x00006f90


	//   ....[17]....
        /*0134*/ 	.word	0x00007270


	//   ....[18]....
        /*0138*/ 	.word	0x00007490


	//   ....[19]....
        /*013c*/ 	.word	0x00007620


	//   ....[20]....
        /*0140*/ 	.word	0x0000a130


	//   ....[21]....
        /*0144*/ 	.word	0x0000a280


	//   ....[22]....
        /*0148*/ 	.word	0x0000a2f0


	//   ....[23]....
        /*014c*/ 	.word	0x0000a360


	//   ....[24]....
        /*0150*/ 	.word	0x0000a3d0


	//   ....[25]....
        /*0154*/ 	.word	0x0000a440


	//----- nvinfo : EIATTR_REG_RECONFIG
	.align		4
.L_690:
        /*0158*/ 	.byte	0x01, 0x54
	.zero		2


	//----- nvinfo : EIATTR_SYSCALL_OFFSETS
	.align		4
        /*015c*/ 	.byte	0x04, 0x46
        /*015e*/ 	.short	(.L_692 - .L_691)


	//   ....[0]....
.L_691:
        /*0160*/ 	.word	0x00001260


	//   ....[1]....
        /*0164*/ 	.word	0x00001350


	//   ....[2]....
        /*0168*/ 	.word	0x000014b0


	//   ....[3]....
        /*016c*/ 	.word	0x000015a0


	//----- nvinfo : EIATTR_MBARRIER_INSTR_OFFSETS
	.align		4
.L_692:
        /*0170*/ 	.byte	0x04, 0x39
        /*0172*/ 	.short	(.L_694 - .L_693)


	//   ....[0]....
.L_693:
        /*0174*/ 	.word	0x00000290
        /*0178*/ 	.word	0x000000ff
        /*017c*/ 	.word	0x00030800
        /*0180*/ 	.short	0x0100
        /*0182*/ 	.byte	0x06
	.zero		1


	//   ....[1]....
        /*0184*/ 	.word	0x00000390
        /*0188*/ 	.word	0x000000ff
        /*018c*/ 	.word	0x00030810
        /*0190*/ 	.short	0x0100
        /*0192*/ 	.byte	0x08
	.zero		1


	//   ....[2]....
        /*0194*/ 	.word	0x000003a0
        /*0198*/ 	.word	0x000000ff
        /*019c*/ 	.word	0x00030820
        /*01a0*/ 	.short	0x0100
        /*01a2*/ 	.byte	0x08
	.zero		1


	//   ....[3]....
        /*01a4*/ 	.word	0x000003b0
        /*01a8*/ 	.word	0x000000ff
        /*01ac*/ 	.word	0x00030818
        /*01b0*/ 	.short	0x0100
        /*01b2*/ 	.byte	0x08
	.zero		1


	//   ....[4]....
        /*01b4*/ 	.word	0x000003c0
        /*01b8*/ 	.word	0x000000ff
        /*01bc*/ 	.word	0x00030828
        /*01c0*/ 	.short	0x0100
        /*01c2*/ 	.byte	0x08
	.zero		1


	//   ....[5]....
        /*01c4*/ 	.word	0x000004f0
        /*01c8*/ 	.word	0x000000ff
        /*01cc*/ 	.word	0x00030830
        /*01d0*/ 	.short	0x0100
        /*01d2*/ 	.byte	0x08
	.zero		1


	//   ....[6]....
        /*01d4*/ 	.word	0x00000500
        /*01d8*/ 	.word	0x000000ff
        /*01dc*/ 	.word	0x00030840
        /*01e0*/ 	.short	0x0100
        /*01e2*/ 	.byte	0x08
	.zero		1


	//   ....[7]....
        /*01e4*/ 	.word	0x00000510
        /*01e8*/ 	.word	0x000000ff
        /*01ec*/ 	.word	0x00030838
        /*01f0*/ 	.short	0x0100
        /*01f2*/ 	.byte	0x08
	.zero		1


	//   ....[8]....
        /*01f4*/ 	.word	0x00000520
        /*01f8*/ 	.word	0x000000ff
        /*01fc*/ 	.word	0x00030848
        /*0200*/ 	.short	0x0100
        /*0202*/ 	.byte	0x08
	.zero		1


	//   ....[9]....
        /*0204*/ 	.word	0x00001650
        /*0208*/ 	.word	0x000000e7
        /*020c*/ 	.word	0x00030800
        /*0210*/ 	.short	0x010a
        /*0212*/ 	.byte	0x3f
	.zero		1


	//   ....[10]....
        /*0214*/ 	.word	0x00001780
        /*0218*/ 	.word	0x000000e7
        /*021c*/ 	.word	0x00030800
        /*0220*/ 	.short	0x010a
        /*0222*/ 	.byte	0x3f
	.zero		1


	//   ....[11]....
        /*0224*/ 	.word	0x00001de0
        /*0228*/ 	.word	0x00000000
        /*022c*/ 	.word	0x00030810
        /*0230*/ 	.short	0x010a
        /*0232*/ 	.byte	0x3f
	.zero		1


	//   ....[12]....
        /*0234*/ 	.word	0x00001e20
        /*0238*/ 	.word	0x00000000
        /*023c*/ 	.word	0x00030810
        /*0240*/ 	.short	0x010a
        /*0242*/ 	.byte	0x3f
	.zero		1


	//   ....[13]....
        /*0244*/ 	.word	0x00002350
        /*0248*/ 	.word	0x00000000
        /*024c*/ 	.word	0x00030830
        /*0250*/ 	.short	0x010a
        /*0252*/ 	.byte	0x3f
	.zero		1


	//   ....[14]....
        /*0254*/ 	.word	0x000023d0
        /*0258*/ 	.word	0x00000000
        /*025c*/ 	.word	0x00030830
        /*0260*/ 	.short	0x010a
        /*0262*/ 	.byte	0x3f
	.zero		1


	//   ....[15]....
        /*0264*/ 	.word	0x00004020
        /*0268*/ 	.word	0x00000005
        /*026c*/ 	.word	0x00000000
        /*0270*/ 	.short	0x0101
        /*0272*/ 	.byte	0x3f
	.zero		1


	//   ....[16]....
        /*0274*/ 	.word	0x00004350
        /*0278*/ 	.word	0x00000000
        /*027c*/ 	.word	0x00000000
        /*0280*/ 	.short	0x0101
        /*0282*/ 	.byte	0x3f
	.zero		1


	//   ....[17]....
        /*0284*/ 	.word	0x00008320
        /*0288*/ 	.word	0x0000000f
        /*028c*/ 	.word	0x00030820
        /*0290*/ 	.short	0x010a
        /*0292*/ 	.byte	0x3f
	.zero		1


	//   ....[18]....
        /*0294*/ 	.word	0x00008a50
        /*0298*/ 	.word	0x0000000f
        /*029c*/ 	.word	0x00030840
        /*02a0*/ 	.short	0x010a
        /*02a2*/ 	.byte	0x3f
	.zero		1


	//   ....[19]....
        /*02a4*/ 	.word	0x00008d20
        /*02a8*/ 	.word	0x0000000f
        /*02ac*/ 	.word	0x00030828
        /*02b0*/ 	.short	0x010a
        /*02b2*/ 	.byte	0x3f
	.zero		1


	//   ....[20]....
        /*02b4*/ 	.word	0x00008ff0
        /*02b8*/ 	.word	0x0000000f
        /*02bc*/ 	.word	0x00030848
        /*02c0*/ 	.short	0x010a
        /*02c2*/ 	.byte	0x3f
	.zero		1


	//   ....[21]....
        /*02c4*/ 	.word	0x00009260
        /*02c8*/ 	.word	0x0000000f
        /*02cc*/ 	.word	0x00030820
        /*02d0*/ 	.short	0x010a
        /*02d2*/ 	.byte	0x3f
	.zero		1


	//   ....[22]....
        /*02d4*/ 	.word	0x000095a0
        /*02d8*/ 	.word	0x0000000f
        /*02dc*/ 	.word	0x00030840
        /*02e0*/ 	.short	0x010a
        /*02e2*/ 	.byte	0x3f
	.zero		1


	//   ....[23]....
        /*02e4*/ 	.word	0x00009840
        /*02e8*/ 	.word	0x0000000f
        /*02ec*/ 	.word	0x00030828
        /*02f0*/ 	.short	0x010a
        /*02f2*/ 	.byte	0x3f
	.zero		1


	//   ....[24]....
        /*02f4*/ 	.word	0x00009b50
        /*02f8*/ 	.word	0x00000003
        /*02fc*/ 	.word	0x00030840
        /*0300*/ 	.short	0x010a
        /*0302*/ 	.byte	0x3f
	.zero		1


	//   ....[25]....
        /*0304*/ 	.word	0x00009fb0
        /*0308*/ 	.word	0x00000007
        /*030c*/ 	.word	0x00000000
        /*0310*/ 	.short	0x010a
        /*0312*/ 	.byte	0x3f
	.zero		1


	//   ....[26]....
        /*0314*/ 	.word	0x0000a000
        /*0318*/ 	.word	0x00000003
        /*031c*/ 	.word	0x00000000
        /*0320*/ 	.short	0x010a
        /*0322*/ 	.byte	0x3f
	.zero		1


	//   ....[27]....
        /*0324*/ 	.word	0x0000a060
        /*0328*/ 	.word	0x00000005
        /*032c*/ 	.word	0x00000000
        /*0330*/ 	.short	0x010a
        /*0332*/ 	.byte	0x3f
	.zero		1


	//   ....[28]....
        /*0334*/ 	.word	0x0000a090
        /*0338*/ 	.word	0x00000003
        /*033c*/ 	.word	0x00000000
        /*0340*/ 	.short	0x010a
        /*0342*/ 	.byte	0x3f
	.zero		1


	//   ....[29]....
        /*0344*/ 	.word	0x0000a160
        /*0348*/ 	.word	0x000000e7
        /*034c*/ 	.word	0x00030800
        /*0350*/ 	.short	0x010a
        /*0352*/ 	.byte	0x3f
	.zero		1


	//   ....[30]....
        /*0354*/ 	.word	0x0000a1b0
        /*0358*/ 	.word	0x00000000
        /*035c*/ 	.word	0x00030810
        /*0360*/ 	.short	0x010a
        /*0362*/ 	.byte	0x3f
	.zero		1


	//   ....[31]....
        /*0364*/ 	.word	0x0000a200
        /*0368*/ 	.word	0x00000000
        /*036c*/ 	.word	0x00030830
        /*0370*/ 	.short	0x010a
        /*0372*/ 	.byte	0x3f
	.zero		1


	//   ....[32]....
        /*0374*/ 	.word	0x0000a480
        /*0378*/ 	.word	0x0000000f
        /*037c*/ 	.word	0x00030820
        /*0380*/ 	.short	0x010a
        /*0382*/ 	.byte	0x3f
	.zero		1


	//   ....[33]....
        /*0384*/ 	.word	0x0000a4d0
        /*0388*/ 	.word	0x0000000f
        /*038c*/ 	.word	0x00030840
        /*0390*/ 	.short	0x010a
        /*0392*/ 	.byte	0x3f
	.zero		1


	//   ....[34]....
        /*0394*/ 	.word	0x0000a520
        /*0398*/ 	.word	0x0000000f
        /*039c*/ 	.word	0x00030828
        /*03a0*/ 	.short	0x010a
        /*03a2*/ 	.byte	0x3f
	.zero		1


	//   ....[35]....
        /*03a4*/ 	.word	0x0000a570
        /*03a8*/ 	.word	0x0000000f
        /*03ac*/ 	.word	0x00030848
        /*03b0*/ 	.short	0x010a
        /*03b2*/ 	.byte	0x3f
	.zero		1


	//   ....[36]....
        /*03b4*/ 	.word	0x0000a5d0
        /*03b8*/ 	.word	0x0000000f
        /*03bc*/ 	.word	0x00030820
        /*03c0*/ 	.short	0x010a
        /*03c2*/ 	.byte	0x3f
	.zero		1


	//   ....[37]....
        /*03c4*/ 	.word	0x0000a620
        /*03c8*/ 	.word	0x0000000f
        /*03cc*/ 	.word	0x00030840
        /*03d0*/ 	.short	0x010a
        /*03d2*/ 	.byte	0x3f
	.zero		1


	//   ....[38]....
        /*03d4*/ 	.word	0x0000a670
        /*03d8*/ 	.word	0x0000000f
        /*03dc*/ 	.word	0x00030828
        /*03e0*/ 	.short	0x010a
        /*03e2*/ 	.byte	0x3f
	.zero		1


	//   ....[39]....
        /*03e4*/ 	.word	0x0000a6c0
        /*03e8*/ 	.word	0x00000003
        /*03ec*/ 	.word	0x00030840
        /*03f0*/ 	.short	0x010a
        /*03f2*/ 	.byte	0x3f
	.zero		1


	//   ....[40]....
        /*03f4*/ 	.word	0x0000a790
        /*03f8*/ 	.word	0x00000007
        /*03fc*/ 	.word	0x00000000
        /*0400*/ 	.short	0x010a
        /*0402*/ 	.byte	0x3f
	.zero		1


	//   ....[41]....
        /*0404*/ 	.word	0x0000a7e0
        /*0408*/ 	.word	0x00000003
        /*040c*/ 	.word	0x00000000
        /*0410*/ 	.short	0x010a
        /*0412*/ 	.byte	0x3f
	.zero		1


	//   ....[42]....
        /*0414*/ 	.word	0x0000a830
        /*0418*/ 	.word	0x00000005
        /*041c*/ 	.word	0x00000000
        /*0420*/ 	.short	0x010a
        /*0422*/ 	.byte	0x3f
	.zero		1


	//----- nvinfo : EIATTR_NUM_MBARRIERS
	.align		4
.L_694:
        /*0424*/ 	.byte	0x03, 0x38
        /*0426*/ 	.short	0x0009


	//----- nvinfo : EIATTR_EXIT_INSTR_OFFSETS
	.align		4
        /*0428*/ 	.byte	0x04, 0x1c
        /*042a*/ 	.short	(.L_696 - .L_695)


	//   ....[0]....
.L_695:
        /*042c*/ 	.word	0x0000a0e0


	//----- nvinfo : EIATTR_MAX_THREADS
	.align		4
.L_696:
        /*0430*/ 	.byte	0x04, 0x05
        /*0432*/ 	.short	(.L_698 - .L_697)
.L_697:
        /*0434*/ 	.word	0x00000180
        /*0438*/ 	.word	0x00000001
        /*043c*/ 	.word	0x00000001


	//----- nvinfo : EIATTR_CRS_STACK_SIZE
	.align		4
.L_698:
        /*0440*/ 	.byte	0x04, 0x1e
        /*0442*/ 	.short	(.L_700 - .L_699)
.L_699:
        /*0444*/ 	.word	0x00000000


	//----- nvinfo : EIATTR_CBANK_PARAM_SIZE
	.align		4
.L_700:
        /*0448*/ 	.byte	0x03, 0x19
        /*044a*/ 	.short	0x06f0


	//----- nvinfo : EIATTR_PARAM_CBANK
	.align		4
        /*044c*/ 	.byte	0x04, 0x0a
        /*044e*/ 	.short	(.L_702 - .L_701)
	.align		4
.L_701:
        /*0450*/ 	.word	index@(.nv.constant0._ZN7cutlass13device_kernelIN5flash11enable_sm90INS1_16FlashAttnBwdSm90INS1_25CollectiveMainloopBwdSm90ILi2ELi2ELi2EN4cute5tupleIJNS5_1CILi1EEES8_S8_EEENS6_IJNS7_ILi64EEENS7_ILi128EEESB_EEENS_6half_tEfNS_4arch4Sm90ELb0ELb1ELb0ELb1ELb1ELb1ELb0ELb0ELi2ELi1ELi2ELi1ELb0EEENS1_24CollectiveEpilogueBwdGQAISC_fSF_Li256ELb1ELb1EEENS1_19SingleTileSchedulerILb1ELb0ELb0ELi128EEEEEEEEEvNT_6ParamsE)
        /*0454*/ 	.short	0x0210
        /*0456*/ 	.short	0x06f0


	//----- nvinfo : EIATTR_SW_WAR
	.align		4
.L_702:
        /*0458*/ 	.byte	0x04, 0x36
        /*045a*/ 	.short	(.L_704 - .L_703)
.L_703:
        /*045c*/ 	.word	0x00000008
.L_704:


//--------------------- .nv.info._ZN7cutlass13device_kernelIN5flash11enable_sm90INS1_16FlashAttnBwdSm90INS1_25CollectiveMainloopBwdSm90ILi2ELi2ELi2EN4cute5tupleIJNS5_1CILi1EEES8_S8_EEENS6_IJNS7_ILi64EEENS7_ILi128EEESB_EEENS_6half_tEfNS_4arch4Sm90ELb1ELb0ELb0ELb0ELb0ELb1ELb0ELb0ELi2ELi1ELi2ELi1ELb0EEENS1_21CollectiveEpilogueBwdISC_SD_SF_Li256ELb0ELb0ELi1EEENS1_25SingleTileBwdLPTSchedulerILb0ELi128ELb0EEEEEEEEEvNT_6ParamsE --------------------------
	.section	.nv.info._ZN7cutlass13device_kernelIN5flash11enable_sm90INS1_16FlashAttnBwdSm90INS1_25CollectiveMainloopBwdSm90ILi2ELi2ELi2EN4cute5tupleIJNS5_1CILi1EEES8_S8_EEENS6_IJNS7_ILi64EEENS7_ILi128EEESB_EEENS_6half_tEfNS_4arch4Sm90ELb1ELb0ELb0ELb0ELb0ELb1ELb0ELb0ELi2ELi1ELi2ELi1ELb0EEENS1_21CollectiveEpilogueBwdISC_SD_SF_Li256ELb0ELb0ELi1EEENS1_25SingleTileBwdLPTSchedulerILb0ELi128ELb0EEEEEEEEEvNT_6ParamsE,"",@"SHT_CUDA_INFO"
	.sectionflags	@""
	.align	4


	//----- nvinfo : EIATTR_CUDA_API_VERSION
	.align		4
        /*0000*/ 	.byte	0x04, 0x37
        /*0002*/ 	.short	(.L_706 - .L_705)
.L_705:
        /*0004*/ 	.word	0x00000082


	//----- nvinfo : EIATTR_KPARAM_INFO
	.align		4
.L_706:
        /*0008*/ 	.byte	0x04, 0x17
        /*000a*/ 	.short	(.L_708 - .L_707)
.L_707:
        /*000c*/ 	.word	0x00000000
        /*0010*/ 	.short	0x0000
        /*0012*/ 	.short	0x0070
        /*0014*/ 	.byte	0x00, 0xf0, 0x01, 0x24


	//----- nvinfo : EIATTR_SPARSE_MMA_MASK
	.align		4
.L_708:
        /*0018*/ 	.byte	0x03, 0x50
        /*001a*/ 	.short	0x0000


	//----- nvinfo : EIATTR_MAXREG_COUNT
	.align		4
        /*001c*/ 	.byte	0x03, 0x1b
        /*001e*/ 	.short	0x00a8


	//----- nvinfo : EIATTR_NUM_BARRIERS
	.align		4
        /*0020*/ 	.byte	0x02, 0x4c
        /*0022*/ 	.byte	0x10
	.zero		1


	//----- nvinfo : EIATTR_EXTERNS
	.align		4
        /*0024*/ 	.byte	0x04, 0x0f
        /*0026*/ 	.short	(.L_710 - .L_709)


	//   ....[0]....
	.align		4
.L_709:
        /*0028*/ 	.word	index@(__assertfail)


	//----- nvinfo : EIATTR_ANNOTATIONS
	.align		4
.L_710:
        /*002c*/ 	.byte	0x04, 0x55
        /*002e*/ 	.short	(.L_712 - .L_711)


	//   ....[0]....
.L_711:
        /*0030*/ 	.word	0x00000001
        /*0034*/ 	.byte	0x60, 0x80, 0x00, 0x00, 0x01, 0x00, 0x00, 0x00, 0x50, 0x8b, 0x00, 0x00


	//----- nvinfo : EIATTR_MERCURY_ISA_VERSION
	.align		4
.L_712:
        /*0040*/ 	.byte	0x03, 0x5f
        /*0042*/ 	.short	0x0101


	//----- nvinfo : EIATTR_INT_WARP_WIDE_INSTR_OFFSETS
	.align		4
        /*0044*/ 	.byte	0x04, 0x31
        /*0046*/ 	.short	(.L_714 - .L_713)


	//   ....[0]....
.L_713:
        /*0048*/ 	.word	0x000001f0


	//   ....[1]....
        /*004c*/ 	.word	0x00000220


	//----- nvinfo : EIATTR_COOP_GROUP_MASK_REGIDS
	.align		4
.L_714:
        /*0050*/ 	.byte	0x04, 0x29
        /*0052*/ 	.short	(.L_716 - .L_715)


	//   ....[0]....
.L_715:
        /*0054*/ 	.word	0xffffffff


	//   ....[1]....
        /*0058*/ 	.word	0xffffffff


	//   ....[2]....
        /*005c*/ 	.word	0xffffffff


	//   ....[3]....
        /*0060*/ 	.word	0xffffffff


	//   ....[4]....
        /*0064*/ 	.word	0xffffffff


	//   ....[5]....
        /*0068*/ 	.word	0xffffffff


	//   ....[6]....
        /*006c*/ 	.word	0xffffffff


	//   ....[7]....
        /*0070*/ 	.word	0xffffffff


	//   ....[8]....
        /*0074*/ 	.word	0x0500000f


	//----- nvinfo : EIATTR_COOP_GROUP_INSTR_OFFSETS
	.align		4
.L_716:
        /*0078*/ 	.byte	0x04, 0x28
        /*007a*/ 	.short	(.L_718 - .L_717)


	//   ....[0]....
.L_717:
        /*007c*/ 	.word	0x00000070


	//   ....[1]....
        /*0080*/ 	.word	0x00000200


	//   ....[2]....
        /*0084*/ 	.word	0x00000250


	//   ....[3]....
        /*0088*/ 	.word	0x00000440


	//   ....[4]....
        /*008c*/ 	.word	0x00000680


	//   ....[5]....
        /*0090*/ 	.word	0x00001360


	//   ....[6]....
        /*0094*/ 	.word	0x00004a80


	//   ....[7]....
        /*0098*/ 	.word	0x00006570


	//   ....[8]....
        /*009c*/ 	.word	0x00009710


	//----- nvinfo : EIATTR_REG_RECONFIG
	.align		4
.L_718:
        /*00a0*/ 	.byte	0x01, 0x54
	.zero		2


	//----- nvinfo : EIATTR_SYSCALL_OFFSETS
	.align		4
        /*00a4*/ 	.byte	0x04, 0x46
        /*00a6*/ 	.short	(.L_720 - .L_719)


	//   ....[0]....
.L_719:
        /*00a8*/ 	.word	0x00000fa0


	//   ....[1]....
        /*00ac*/ 	.word	0x00001090


	//   ....[2]....
        /*00b0*/ 	.word	0x000011f0


	//   ....[3]....
        /*00b4*/ 	.word	0x000012e0


	//   ....[4]....
        /*00b8*/ 	.word	0x000043f0


	//   ....[5]....
        /*00bc*/ 	.word	0x00004530


	//   ....[6]....
        /*00c0*/ 	.word	0x00004650


	//   ....[7]....
        /*00c4*/ 	.word	0x00004770


	//----- nvinfo : EIATTR_MBARRIER_INSTR_OFFSETS
	.align		4
.L_720:
        /*00c8*/ 	.byte	0x04, 0x39
        /*00ca*/ 	.short	(.L_722 - .L_721)


	//   ....[0]....
.L_721:
        /*00cc*/ 	.word	0x000002f0
        /*00d0*/ 	.word	0x000000ff
        /*00d4*/ 	.word	0x00030800
        /*00d8*/ 	.short	0x0100
        /*00da*/ 	.byte	0x06
	.zero		1


	//   ....[1]....
        /*00dc*/ 	.word	0x000003f0
        /*00e0*/ 	.word	0x000000ff
        /*00e4*/ 	.word	0x00030810
        /*00e8*/ 	.short	0x0100
        /*00ea*/ 	.byte	0x08
	.zero		1


	//   ....[2]....
        /*00ec*/ 	.word	0x00000400
        /*00f0*/ 	.word	0x000000ff
        /*00f4*/ 	.word	0x00030820
        /*00f8*/ 	.short	0x0100
        /*00fa*/ 	.byte	0x08
	.zero		1


	//   ....[3]....
        /*00fc*/ 	.word	0x00000410
        /*0100*/ 	.word	0x000000ff
        /*0104*/ 	.word	0x00030818
        /*0108*/ 	.short	0x0100
        /*010a*/ 	.byte	0x08
	.zero		1


	//   ....[4]....
        /*010c*/ 	.word	0x00000420
        /*0110*/ 	.word	0x000000ff
        /*0114*/ 	.word	0x00030828
        /*0118*/ 	.short	0x0100
        /*011a*/ 	.byte	0x08
	.zero		1


	//   ....[5]....
        /*011c*/ 	.word	0x00000550
        /*0120*/ 	.word	0x000000ff
        /*0124*/ 	.word	0x00030830
        /*0128*/ 	.short	0x0100
        /*012a*/ 	.byte	0x08
	.zero		1


	//   ....[6]....
        /*012c*/ 	.word	0x00000560
        /*0130*/ 	.word	0x000000ff
        /*0134*/ 	.word	0x00030840
        /*0138*/ 	.short	0x0100
        /*013a*/ 	.byte	0x08
	.zero		1


	//   ....[7]....
        /*013c*/ 	.word	0x00000570
        /*0140*/ 	.word	0x000000ff
        /*0144*/ 	.word	0x00030838
        /*0148*/ 	.short	0x0100
        /*014a*/ 	.byte	0x08
	.zero		1


	//   ....[8]....
        /*014c*/ 	.word	0x00000580
        /*0150*/ 	.word	0x000000ff
        /*0154*/ 	.word	0x00030848
        /*0158*/ 	.short	0x0100
        /*015a*/ 	.byte	0x08
	.zero		1


	//   ....[9]....
        /*015c*/ 	.word	0x000013a0
        /*0160*/ 	.word	0x000000e4
        /*0164*/ 	.word	0x00030800
        /*0168*/ 	.short	0x010a
        /*016a*/ 	.byte	0x3f
	.zero		1


	//   ....[10]....
        /*016c*/ 	.word	0x00001440
        /*0170*/ 	.word	0x000000e4
        /*0174*/ 	.word	0x00030800
        /*0178*/ 	.short	0x010a
        /*017a*/ 	.byte	0x3f
	.zero		1


	//   ....[11]....
        /*017c*/ 	.word	0x00001b30
        /*0180*/ 	.word	0x00000000
        /*0184*/ 	.word	0x00030810
        /*0188*/ 	.short	0x010a
        /*018a*/ 	.byte	0x3f
	.zero		1


	//   ....[12]....
        /*018c*/ 	.word	0x00001b70
        /*0190*/ 	.word	0x00000000
        /*0194*/ 	.word	0x00030810
        /*0198*/ 	.short	0x010a
        /*019a*/ 	.byte	0x3f
	.zero		1


	//   ....[13]....
        /*019c*/ 	.word	0x000020a0
        /*01a0*/ 	.word	0x00000000
        /*01a4*/ 	.word	0x00030830
        /*01a8*/ 	.short	0x010a
        /*01aa*/ 	.byte	0x3f
	.zero		1


	//   ....[14]....
        /*01ac*/ 	.word	0x00002120
        /*01b0*/ 	.word	0x00000000
        /*01b4*/ 	.word	0x00030830
        /*01b8*/ 	.short	0x010a
        /*01ba*/ 	.byte	0x3f
	.zero		1


	//   ....[15]....
        /*01bc*/ 	.word	0x00003b00
        /*01c0*/ 	.word	0x00000006
        /*01c4*/ 	.word	0x00000000
        /*01c8*/ 	.short	0x0101
        /*01ca*/ 	.byte	0x3f
	.zero		1


	//   ....[16]....
        /*01cc*/ 	.word	0x00003e30
        /*01d0*/ 	.word	0x00000000
        /*01d4*/ 	.word	0x00000000
        /*01d8*/ 	.short	0x0101
        /*01da*/ 	.byte	0x3f
	.zero		1


	//   ....[17]....
        /*01dc*/ 	.word	0x000079c0
        /*01e0*/ 	.word	0x00000010
        /*01e4*/ 	.word	0x00030820
        /*01e8*/ 	.short	0x010a
        /*01ea*/ 	.byte	0x3f
	.zero		1


	//   ....[18]....
        /*01ec*/ 	.word	0x000080f0
        /*01f0*/ 	.word	0x00000010
        /*01f4*/ 	.word	0x00030840
        /*01f8*/ 	.short	0x010a
        /*01fa*/ 	.byte	0x3f
	.zero		1


	//   ....[19]....
        /*01fc*/ 	.word	0x00008390
        /*0200*/ 	.word	0x00000010
        /*0204*/ 	.word	0x00030828
        /*0208*/ 	.short	0x010a
        /*020a*/ 	.byte	0x3f
	.zero		1


	//   ....[20]....
        /*020c*/ 	.word	0x00008630
        /*0210*/ 	.word	0x00000010
        /*0214*/ 	.word	0x00030848
        /*0218*/ 	.short	0x010a
        /*021a*/ 	.byte	0x3f
	.zero		1


	//   ....[21]....
        /*021c*/ 	.word	0x00008880
        /*0220*/ 	.word	0x00000010
        /*0224*/ 	.word	0x00030820
        /*0228*/ 	.short	0x010a
        /*022a*/ 	.byte	0x3f
	.zero		1


	//   ....[22]....
        /*022c*/ 	.word	0x00008bb0
        /*0230*/ 	.word	0x00000010
        /*0234*/ 	.word	0x00030840
        /*0238*/ 	.short	0x010a
        /*023a*/ 	.byte	0x3f
	.zero		1


	//   ....[23]....
        /*023c*/ 	.word	0x00008e20
        /*0240*/ 	.word	0x00000010
        /*0244*/ 	.word	0x00030828
        /*0248*/ 	.short	0x010a
        /*024a*/ 	.byte	0x3f
	.zero		1


	//   ....[24]....
        /*024c*/ 	.word	0x00009140
        /*0250*/ 	.word	0x00000003
        /*0254*/ 	.word	0x00030840
        /*0258*/ 	.short	0x010a
        /*025a*/ 	.byte	0x3f
	.zero		1


	//   ....[25]....
        /*025c*/ 	.word	0x00009580
        /*0260*/ 	.word	0x00000006
        /*0264*/ 	.word	0x00000000
        /*0268*/ 	.short	0x010a
        /*026a*/ 	.byte	0x3f
	.zero		1


	//   ....[26]....
        /*026c*/ 	.word	0x000095e0
        /*0270*/ 	.word	0x00000003
        /*0274*/ 	.word	0x00000000
        /*0278*/ 	.short	0x010a
        /*027a*/ 	.byte	0x3f
	.zero		1


	//   ....[27]....
        /*027c*/ 	.word	0x00009640
        /*0280*/ 	.word	0x00000000
        /*0284*/ 	.word	0x00000000
        /*0288*/ 	.short	0x010a
        /*028a*/ 	.byte	0x3f
	.zero		1


	//   ....[28]....
        /*028c*/ 	.word	0x00009670
        /*0290*/ 	.word	0x00000003
        /*0294*/ 	.word	0x00000000
        /*0298*/ 	.short	0x010a
        /*029a*/ 	.byte	0x3f
	.zero		1


	//   ....[29]....
        /*029c*/ 	.word	0x00009740
        /*02a0*/ 	.word	0x000000e4
        /*02a4*/ 	.word	0x00030800
        /*02a8*/ 	.short	0x010a
        /*02aa*/ 	.byte	0x3f
	.zero		1


	//   ....[30]....
        /*02ac*/ 	.word	0x00009790
        /*02b0*/ 	.word	0x00000000
        /*02b4*/ 	.word	0x00030810
        /*02b8*/ 	.short	0x010a
        /*02ba*/ 	.byte	0x3f
	.zero		1


	//   ....[31]....
        /*02bc*/ 	.word	0x000097e0
        /*02c0*/ 	.word	0x00000000
        /*02c4*/ 	.word	0x00030830
        /*02c8*/ 	.short	0x010a
        /*02ca*/ 	.byte	0x3f
	.zero		1


	//   ....[32]....
        /*02cc*/ 	.word	0x00009830
        /*02d0*/ 	.word	0x00000010
        /*02d4*/ 	.word	0x00030820
        /*02d8*/ 	.short	0x010a
        /*02da*/ 	.byte	0x3f
	.zero		1


	//   ....[33]....
        /*02dc*/ 	.word	0x00009880
        /*02e0*/ 	.word	0x00000010
        /*02e4*/ 	.word	0x00030840
        /*02e8*/ 	.short	0x010a
        /*02ea*/ 	.byte	0x3f
	.zero		1


	//   ....[34]....
        /*02ec*/ 	.word	0x000098d0
        /*02f0*/ 	.word	0x00000010
        /*02f4*/ 	.word	0x00030828
        /*02f8*/ 	.short	0x010a
        /*02fa*/ 	.byte	0x3f
	.zero		1


	//   ....[35]....
        /*02fc*/ 	.word	0x00009920
        /*0300*/ 	.word	0x00000010
        /*0304*/ 	.word	0x00030848
        /*0308*/ 	.short	0x010a
        /*030a*/ 	.byte	0x3f
	.zero		1


	//   ....[36]....
        /*030c*/ 	.word	0x00009980
        /*0310*/ 	.word	0x00000010
        /*0314*/ 	.word	0x00030820
        /*0318*/ 	.short	0x010a
        /*031a*/ 	.byte	0x3f
	.zero		1


	//   ....[37]....
        /*031c*/ 	.word	0x000099d0
        /*0320*/ 	.word	0x00000010
        /*0324*/ 	.word	0x00030840
        /*0328*/ 	.short	0x010a
        /*032a*/ 	.byte	0x3f
	.zero		1


	//   ....[38]....
        /*032c*/ 	.word	0x00009a20
        /*0330*/ 	.word	0x00000010
        /*0334*/ 	.word	0x00030828
        /*0338*/ 	.short	0x010a
        /*033a*/ 	.byte	0x3f
	.zero		1


	//   ....[39]....
        /*033c*/ 	.word	0x00009a70
        /*0340*/ 	.word	0x00000003
        /*0344*/ 	.word	0x00030840
        /*0348*/ 	.short	0x010a
        /*034a*/ 	.byte	0x3f
	.zero		1


	//   ....[40]....
        /*034c*/ 	.word	0x00009b40
        /*0350*/ 	.word	0x00000006
        /*0354*/ 	.word	0x00000000
        /*0358*/ 	.short	0x010a
        /*035a*/ 	.byte	0x3f
	.zero		1


	//   ....[41]....
        /*035c*/ 	.word	0x00009b90
        /*0360*/ 	.word	0x00000003
        /*0364*/ 	.word	0x00000000
        /*0368*/ 	.short	0x010a
        /*036a*/ 	.byte	0x3f
	.zero		1


	//   ....[42]....
        /*036c*/ 	.word	0x00009be0
        /*0370*/ 	.word	0x00000000
        /*0374*/ 	.word	0x00000000
        /*0378*/ 	.short	0x010a
        /*037a*/ 	.byte	0x3f
	.zero		1


	//----- nvinfo : EIATTR_NUM_MBARRIERS
	.align		4
.L_722:
        /*037c*/ 	.byte	0x03, 0x38
        /*037e*/ 	.short	0x0009


	//----- nvinfo : EIATTR_EXIT_INSTR_OFFSETS
	.align		4
        /*0380*/ 	.byte	0x04, 0x1c
        /*0382*/ 	.short	(.L_724 - .L_723)


	//   ....[0]....
.L_723:
        /*0384*/ 	.word	0x000096c0


	//----- nvinfo : EIATTR_MAX_THREADS
	.align		4
.L_724:
        /*0388*/ 	.byte	0x04, 0x05
        /*038a*/ 	.short	(.L_726 - .L_725)
.L_725:
        /*038c*/ 	.word	0x00000180
        /*0390*/ 	.word	0x00000001
        /*0394*/ 	.word	0x00000001


	//----- nvinfo : EIATTR_CRS_STACK_SIZE
	.align		4
.L_726:
        /*0398*/ 	.byte	0x04, 0x1e
        /*039a*/ 	.short	(.L_728 - .L_727)
.L_727:
        /*039c*/ 	.word	0x00000000


	//----- nvinfo : EIATTR_CBANK_PARAM_SIZE
	.align		4
.L_728:
        /*03a0*/ 	.byte	0x03, 0x19
        /*03a2*/ 	.short	0x0970


	//----- nvinfo : EIATTR_PARAM_CBANK
	.align		4
        /*03a4*/ 	.byte	0x04, 0x0a
        /*03a6*/ 	.short	(.L_730 - .L_729)
	.align		4
.L_729:
        /*03a8*/ 	.word	index@(.nv.constant0._ZN7cutlass13device_kernelIN5flash11enable_sm90INS1_16FlashAttnBwdSm90INS1_25CollectiveMainloopBwdSm90ILi2ELi2ELi2EN4cute5tupleIJNS5_1CILi1EEES8_S8_EEENS6_IJNS7_ILi64EEENS7_ILi128EEESB_EEENS_6half_tEfNS_4arch4Sm90ELb1ELb0ELb0ELb0ELb0ELb1ELb0ELb0ELi2ELi1ELi2ELi1ELb0EEENS1_21CollectiveEpilogueBwdISC_SD_SF_Li256ELb0ELb0ELi1EEENS1_25SingleTileBwdLPTSchedulerILb0ELi128ELb0EEEEEEEEEvNT_6ParamsE)
        /*03ac*/ 	.short	0x0210
        /*03ae*/ 	.short	0x0970


	//----- nvinfo : EIATTR_SW_WAR
	.align		4
.L_730:
        /*03b0*/ 	.byte	0x04, 0x36
        /*03b2*/ 	.short	(.L_732 - .L_731)
.L_731:
        /*03b4*/ 	.word	0x00000008
.L_732:


//--------------------- .nv.info._ZN7cutlass13device_kernelIN5flash11enable_sm90INS1_16FlashAttnBwdSm90INS1_25CollectiveMainloopBwdSm90ILi2ELi2ELi2EN4cute5tupleIJNS5_1CILi1EEES8_S8_EEENS6_IJNS7_ILi64EEENS7_ILi128EEESB_EEENS_6half_tEfNS_4arch4Sm90ELb1ELb0ELb0ELb0ELb1ELb1ELb0ELb0ELi2ELi1ELi2ELi1ELb0EEENS1_21CollectiveEpilogueBwdISC_SD_SF_Li256ELb0ELb0ELi1EEENS1_25SingleTileBwdLPTSchedulerILb0ELi128ELb1EEEEEEEEEvNT_6ParamsE --------------------------
	.section	.nv.info._ZN7cutlass13device_kernelIN5flash11enable_sm90INS1_16FlashAttnBwdSm90INS1_25CollectiveMainloopBwdSm90ILi2ELi2ELi2EN4cute5tupleIJNS5_1CILi1EEES8_S8_EEENS6_IJNS7_ILi64EEENS7_ILi128EEESB_EEENS_6half_tEfNS_4arch4Sm90ELb1ELb0ELb0ELb0ELb1ELb1ELb0ELb0ELi2ELi1ELi2ELi1ELb0EEENS1_21CollectiveEpilogueBwdISC_SD_SF_Li256ELb0ELb0ELi1EEENS1_25SingleTileBwdLPTSchedulerILb0ELi128ELb1EEEEEEEEEvNT_6ParamsE,"",@"SHT_CUDA_INFO"
	.sectionflags	@""
	.align	4


	//----- nvinfo : EIATTR_CUDA_API_VERSION
	.align		4
        /*0000*/ 	.byte	0x04, 0x37
        /*0002*/ 	.short	(.L_734 - .L_733)
.L_733:
        /*0004*/ 	.word	0x00000082


	//----- nvinfo : EIATTR_KPARAM_INFO
	.align		4
.L_734:
        /*0008*/ 	.byte	0x04, 0x17
        /*000a*/ 	.short	(.L_736 - .L_735)
.L_735:
        /*000c*/ 	.word	0x00000000
        /*0010*/ 	.short	0x0000
        /*0012*/ 	.short	0x0070
        /*0014*/ 	.byte	0x00, 0xf0, 0x01, 0x24


	//----- nvinfo : EIATTR_SPARSE_MMA_MASK
	.align		4
.L_736:
        /*0018*/ 	.byte	0x03, 0x50
        /*001a*/ 	.short	0x0000


	//----- nvinfo : EIATTR_MAXREG_COUNT
	.align		4
        /*001c*/ 	.byte	0x03, 0x1b
        /*001e*/ 	.short	0x00a8


	//----- nvinfo : EIATTR_NUM_BARRIERS
	.align		4
        /*0020*/ 	.byte	0x02, 0x4c
        /*0022*/ 	.byte	0x10
	.zero		1


	//----- nvinfo : EIATTR_EXTERNS
	.align		4
        /*0024*/ 	.byte	0x04, 0x0f
        /*0026*/ 	.short	(.L_738 - .L_737)


	//   ....[0]....
	.align		4
.L_737:
        /*0028*/ 	.word	index@(__assertfail)


	//----- nvinfo : EIATTR_ANNOTATIONS
	.align		4
.L_738:
        /*002c*/ 	.byte	0x04, 0x55
        /*002e*/ 	.short	(.L_740 - .L_739)


	//   ....[0]....
.L_739:
        /*0030*/ 	.word	0x00000001
        /*0034*/ 	.byte	0xf0, 0x8a, 0x00, 0x00, 0x01, 0x00, 0x00, 0x00, 0xe0, 0x95, 0x00, 0x00


	//----- nvinfo : EIATTR_MERCURY_ISA_VERSION
	.align		4
.L_740:
        /*0040*/ 	.byte	0x03, 0x5f
        /*0042*/ 	.short	0x0101


	//----- nvinfo : EIATTR_INT_WARP_WIDE_INSTR_OFFSETS
	.align		4
        /*0044*/ 	.byte	0x04, 0x31
        /*0046*/ 	.short	(.L_742 - .L_741)


	//   ....[0]....
.L_741:
        /*0048*/ 	.word	0x000001f0


	//   ....[1]....
        /*004c*/ 	.word	0x00000220


	//   ....[2]....
        /*0050*/ 	.word	0x000071c0


	//   ....[3]....
        /*0054*/ 	.word	0x00007830


	//   ....[4]....
        /*0058*/ 	.word	0x00007d60


	//----- nvinfo : EIATTR_COOP_GROUP_MASK_REGIDS
	.align		4
.L_742:
        /*005c*/ 	.byte	0x04, 0x29
        /*005e*/ 	.short	(.L_744 - .L_743)


	//   ....[0]....
.L_743:
        /*0060*/ 	.word	0xffffffff


	//   ....[1]....
        /*0064*/ 	.word	0xffffffff


	//   ....[2]....
        /*0068*/ 	.word	0xffffffff


	//   ....[3]....
        /*006c*/ 	.word	0xffffffff


	//   ....[4]....
        /*0070*/ 	.word	0xffffffff


	//   ....[5]....
        /*0074*/ 	.word	0xffffffff


	//   ....[6]....
        /*0078*/ 	.word	0xffffffff


	//   ....[7]....
        /*007c*/ 	.word	0xffffffff


	//   ....[8]....
        /*0080*/ 	.word	0xffffffff


	//   ....[9]....
        /*0084*/ 	.word	0xffffffff


	//   ....[10]....
        /*0088*/ 	.word	0xffffffff


	//   ....[11]....
        /*008c*/ 	.word	0xffffffff


	//   ....[12]....
        /*0090*/ 	.word	0xffffffff


	//   ....[13]....
        /*0094*/ 	.word	0xffffffff


	//   ....[14]....
        /*0098*/ 	.word	0x0500000f


	//   ....[15]....
        /*009c*/ 	.word	0x0500000f


	//   ....[16]....
        /*00a0*/ 	.word	0x0500000f


	//   ....[17]....
        /*00a4*/ 	.word	0x0500000f


	//----- nvinfo : EIATTR_COOP_GROUP_INSTR_OFFSETS
	.align		4
.L_744:
        /*00a8*/ 	.byte	0x04, 0x28
        /*00aa*/ 	.short	(.L_746 - .L_745)


	//   ....[0]....
.L_745:
        /*00ac*/ 	.word	0x00000070


	//   ....[1]....
        /*00b0*/ 	.word	0x00000200


	//   ....[2]....
        /*00b4*/ 	.word	0x00000250


	//   ....[3]....
        /*00b8*/ 	.word	0x00000440


	//   ....[4]....
        /*00bc*/ 	.word	0x00000690


	//   ....[5]....
        /*00c0*/ 	.word	0x000013a0


	//   ....[6]....
        /*00c4*/ 	.word	0x00004ac0


	//   ....[7]....
        /*00c8*/ 	.word	0x000065f0


	//   ....[8]....
        /*00cc*/ 	.word	0x00006dc0


	//   ....[9]....
        /*00d0*/ 	.word	0x000070f0


	//   ....[10]....
        /*00d4*/ 	.word	0x000074b0


	//   ....[11]....
        /*00d8*/ 	.word	0x00007760


	//   ....[12]....
        /*00dc*/ 	.word	0x00007a20


	//   ....[13]....
        /*00e0*/ 	.word	0x00007c90


	//   ....[14]....
        /*00e4*/ 	.word	0x0000a1a0


	//   ....[15]....
        /*00e8*/ 	.word	0x0000a2f0


	//   ....[16]....
        /*00ec*/ 	.word	0x0000a360


	//   ....[17]....
        /*00f0*/ 	.word	0x0000a3d0


	//----- nvinfo : EIATTR_REG_RECONFIG
	.align		4
.L_746:
        /*00f4*/ 	.byte	0x01, 0x54
	.zero		2


	//----- nvinfo : EIATTR_SYSCALL_OFFSETS
	.align		4
        /*00f8*/ 	.byte	0x04, 0x46
        /*00fa*/ 	.short	(.L_748 - .L_747)


	//   ....[0]....
.L_747:
        /*00fc*/ 	.word	0x00000fe0


	//   ....[1]....
        /*0100*/ 	.word	0x000010d0


	//   ....[2]....
        /*0104*/ 	.word	0x00001230


	//   ....[3]....
        /*0108*/ 	.word	0x00001320


	//   ....[4]....
        /*010c*/ 	.word	0x00004430


	//   ....[5]....
        /*0110*/ 	.word	0x00004570


	//   ....[6]....
        /*0114*/ 	.word	0x00004690


	//   ....[7]....
        /*0118*/ 	.word	0x000047b0


	//----- nvinfo : EIATTR_MBARRIER_INSTR_OFFSETS
	.align		4
.L_748:
        /*011c*/ 	.byte	0x04, 0x39
        /*011e*/ 	.short	(.L_750 - .L_749)


	//   ....[0]....
.L_749:
        /*0120*/ 	.word	0x000002f0
        /*0124*/ 	.word	0x000000ff
        /*0128*/ 	.word	0x00030800
        /*012c*/ 	.short	0x0100
        /*012e*/ 	.byte	0x06
	.zero		1


	//   ....[1]....
        /*0130*/ 	.word	0x000003f0
        /*0134*/ 	.word	0x000000ff
        /*0138*/ 	.word	0x00030810
        /*013c*/ 	.short	0x0100
        /*013e*/ 	.byte	0x08
	.zero		1


	//   ....[2]....
        /*0140*/ 	.word	0x00000400
        /*0144*/ 	.word	0x000000ff
        /*0148*/ 	.word	0x00030820
        /*014c*/ 	.short	0x0100
        /*014e*/ 	.byte	0x08
	.zero		1


	//   ....[3]....
        /*0150*/ 	.word	0x00000410
        /*0154*/ 	.word	0x000000ff
        /*0158*/ 	.word	0x00030818
        /*015c*/ 	.short	0x0100
        /*015e*/ 	.byte	0x08
	.zero		1


	//   ....[4]....
        /*0160*/ 	.word	0x00000420
        /*0164*/ 	.word	0x000000ff
        /*0168*/ 	.word	0x00030828
        /*016c*/ 	.short	0x0100
        /*016e*/ 	.byte	0x08
	.zero		1


	//   ....[5]....
        /*0170*/ 	.word	0x00000550
        /*0174*/ 	.word	0x000000ff
        /*0178*/ 	.word	0x00030830
        /*017c*/ 	.short	0x0100
        /*017e*/ 	.byte	0x08
	.zero		1


	//   ....[6]....
        /*0180*/ 	.word	0x00000560
        /*0184*/ 	.word	0x000000ff
        /*0188*/ 	.word	0x00030840
        /*018c*/ 	.short	0x0100
        /*018e*/ 	.byte	0x08
	.zero		1


	//   ....[7]....
        /*0190*/ 	.word	0x00000570
        /*0194*/ 	.word	0x000000ff
        /*0198*/ 	.word	0x00030838
        /*019c*/ 	.short	0x0100
        /*019e*/ 	.byte	0x08
	.zero		1


	//   ....[8]....
        /*01a0*/ 	.word	0x00000580
        /*01a4*/ 	.word	0x000000ff
        /*01a8*/ 	.word	0x00030848
        /*01ac*/ 	.short	0x0100
        /*01ae*/ 	.byte	0x08
	.zero		1


	//   ....[9]....
        /*01b0*/ 	.word	0x000013e0
        /*01b4*/ 	.word	0x000000e4
        /*01b8*/ 	.word	0x00030800
        /*01bc*/ 	.short	0x010a
        /*01be*/ 	.byte	0x3f
	.zero		1


	//   ....[10]....
        /*01c0*/ 	.word	0x00001480
        /*01c4*/ 	.word	0x000000e4
        /*01c8*/ 	.word	0x00030800
        /*01cc*/ 	.short	0x010a
        /*01ce*/ 	.byte	0x3f
	.zero		1


	//   ....[11]....
        /*01d0*/ 	.word	0x00001b70
        /*01d4*/ 	.word	0x00000000
        /*01d8*/ 	.word	0x00030810
        /*01dc*/ 	.short	0x010a
        /*01de*/ 	.byte	0x3f
	.zero		1


	//   ....[12]....
        /*01e0*/ 	.word	0x00001bb0
        /*01e4*/ 	.word	0x00000000
        /*01e8*/ 	.word	0x00030810
        /*01ec*/ 	.short	0x010a
        /*01ee*/ 	.byte	0x3f
	.zero		1


	//   ....[13]....
        /*01f0*/ 	.word	0x000020e0
        /*01f4*/ 	.word	0x00000000
        /*01f8*/ 	.word	0x00030830
        /*01fc*/ 	.short	0x010a
        /*01fe*/ 	.byte	0x3f
	.zero		1


	//   ....[14]....
        /*0200*/ 	.word	0x00002160
        /*0204*/ 	.word	0x00000000
        /*0208*/ 	.word	0x00030830
        /*020c*/ 	.short	0x010a
        /*020e*/ 	.byte	0x3f
	.zero		1


	//   ....[15]....
        /*0210*/ 	.word	0x00003b40
        /*0214*/ 	.word	0x00000006
        /*0218*/ 	.word	0x00000000
        /*021c*/ 	.short	0x0101
        /*021e*/ 	.byte	0x3f
	.zero		1


	//   ....[16]....
        /*0220*/ 	.word	0x00003e70
        /*0224*/ 	.word	0x00000000
        /*0228*/ 	.word	0x00000000
        /*022c*/ 	.short	0x0101
        /*022e*/ 	.byte	0x3f
	.zero		1


	//   ....[17]....
        /*0230*/ 	.word	0x00008450
        /*0234*/ 	.word	0x00000010
        /*0238*/ 	.word	0x00030820
        /*023c*/ 	.short	0x010a
        /*023e*/ 	.byte	0x3f
	.zero		1


	//   ....[18]....
        /*0240*/ 	.word	0x00008b80
        /*0244*/ 	.word	0x00000010
        /*0248*/ 	.word	0x00030840
        /*024c*/ 	.short	0x010a
        /*024e*/ 	.byte	0x3f
	.zero		1


	//   ....[19]....
        /*0250*/ 	.word	0x00008e20
        /*0254*/ 	.word	0x00000010
        /*0258*/ 	.word	0x00030828
        /*025c*/ 	.short	0x010a
        /*025e*/ 	.byte	0x3f
	.zero		1


	//   ....[20]....
        /*0260*/ 	.word	0x000090c0
        /*0264*/ 	.word	0x00000010
        /*0268*/ 	.word	0x00030848
        /*026c*/ 	.short	0x010a
        /*026e*/ 	.byte	0x3f
	.zero		1


	//   ....[21]....
        /*0270*/ 	.word	0x00009310
        /*0274*/ 	.word	0x00000010
        /*0278*/ 	.word	0x00030820
        /*027c*/ 	.short	0x010a
        /*027e*/ 	.byte	0x3f
	.zero		1


	//   ....[22]....
        /*0280*/ 	.word	0x00009640
        /*0284*/ 	.word	0x00000010
        /*0288*/ 	.word	0x00030840
        /*028c*/ 	.short	0x010a
        /*028e*/ 	.byte	0x3f
	.zero		1


	//   ....[23]....
        /*0290*/ 	.word	0x000098b0
        /*0294*/ 	.word	0x00000010
        /*0298*/ 	.word	0x00030828
        /*029c*/ 	.short	0x010a
        /*029e*/ 	.byte	0x3f
	.zero		1


	//   ....[24]....
        /*02a0*/ 	.word	0x00009bd0
        /*02a4*/ 	.word	0x00000003
        /*02a8*/ 	.word	0x00030840
        /*02ac*/ 	.short	0x010a
        /*02ae*/ 	.byte	0x3f
	.zero		1


	//   ....[25]....
        /*02b0*/ 	.word	0x0000a010
        /*02b4*/ 	.word	0x00000006
        /*02b8*/ 	.word	0x00000000
        /*02bc*/ 	.short	0x010a
        /*02be*/ 	.byte	0x3f
	.zero		1


	//   ....[26]....
        /*02c0*/ 	.word	0x0000a070
        /*02c4*/ 	.word	0x00000003
        /*02c8*/ 	.word	0x00000000
        /*02cc*/ 	.short	0x010a
        /*02ce*/ 	.byte	0x3f
	.zero		1


	//   ....[27]....
        /*02d0*/ 	.word	0x0000a0d0
        /*02d4*/ 	.word	0x00000000
        /*02d8*/ 	.word	0x00000000
        /*02dc*/ 	.short	0x010a
        /*02de*/ 	.byte	0x3f
	.zero		1


	//   ....[28]....
        /*02e0*/ 	.word	0x0000a100
        /*02e4*/ 	.word	0x00000003
        /*02e8*/ 	.word	0x00000000
        /*02ec*/ 	.short	0x010a
        /*02ee*/ 	.byte	0x3f
	.zero		1


	//   ....[29]....
        /*02f0*/ 	.word	0x0000a1d0
        /*02f4*/ 	.word	0x000000e4
        /*02f8*/ 	.word	0x00030800
        /*02fc*/ 	.short	0x010a
        /*02fe*/ 	.byte	0x3f
	.zero		1


	//   ....[30]....
        /*0300*/ 	.word	0x0000a220
        /*0304*/ 	.word	0x00000000
        /*0308*/ 	.word	0x00030810
        /*030c*/ 	.short	0x010a
        /*030e*/ 	.byte	0x3f
	.zero		1


	//   ....[31]....
        /*0310*/ 	.word	0x0000a270
        /*0314*/ 	.word	0x00000000
        /*0318*/ 	.word	0x00030830
        /*031c*/ 	.short	0x010a
        /*031e*/ 	.byte	0x3f
	.zero		1


	//   ....[32]....
        /*0320*/ 	.word	0x0000a410
        /*0324*/ 	.word	0x00000010
        /*0328*/ 	.word	0x00030820
        /*032c*/ 	.short	0x010a
        /*032e*/ 	.byte	0x3f
	.zero		1


	//   ....[33]....
        /*0330*/ 	.word	0x0000a460
        /*0334*/ 	.word	0x00000010
        /*0338*/ 	.word	0x00030840
        /*033c*/ 	.short	0x010a
        /*033e*/ 	.byte	0x3f
	.zero		1


	//   ....[34]....
        /*0340*/ 	.word	0x0000a4b0
        /*0344*/ 	.word	0x00000010
        /*0348*/ 	.word	0x00030828
        /*034c*/ 	.short	0x010a
        /*034e*/ 	.byte	0x3f
	.zero		1


	//   ....[35]....
        /*0350*/ 	.word	0x0000a500
        /*0354*/ 	.word	0x00000010
        /*0358*/ 	.word	0x00030848
        /*035c*/ 	.short	0x010a
        /*035e*/ 	.byte	0x3f
	.zero		1


	//   ....[36]....
        /*0360*/ 	.word	0x0000a560
        /*0364*/ 	.word	0x00000010
        /*0368*/ 	.word	0x00030820
        /*036c*/ 	.short	0x010a
        /*036e*/ 	.byte	0x3f
	.zero		1


	//   ....[37]....
        /*0370*/ 	.word	0x0000a5b0
        /*0374*/ 	.word	0x00000010
        /*0378*/ 	.word	0x00030840
        /*037c*/ 	.short	0x010a
        /*037e*/ 	.byte	0x3f
	.zero		1


	//   ....[38]....
        /*0380*/ 	.word	0x0000a600
        /*0384*/ 	.word	0x00000010
        /*0388*/ 	.word	0x00030828
        /*038c*/ 	.short	0x010a
        /*038e*/ 	.byte	0x3f
	.zero		1


	//   ....[39]....
        /*0390*/ 	.word	0x0000a650
        /*0394*/ 	.word	0x00000003
        /*0398*/ 	.word	0x00030840
        /*039c*/ 	.short	0x010a
        /*039e*/ 	.byte	0x3f
	.zero		1


	//   ....[40]....
        /*03a0*/ 	.word	0x0000a720
        /*03a4*/ 	.word	0x00000006
        /*03a8*/ 	.word	0x00000000
        /*03ac*/ 	.short	0x010a
        /*03ae*/ 	.byte	0x3f
	.zero		1


	//   ....[41]....
        /*03b0*/ 	.word	0x0000a770
        /*03b4*/ 	.word	0x00000003
        /*03b8*/ 	.word	0x00000000
        /*03bc*/ 	.short	0x010a
        /*03be*/ 	.byte	0x3f
	.zero		1


	//   ....[42]....
        /*03c0*/ 	.word	0x0000a7c0
        /*03c4*/ 	.word	0x00000000
        /*03c8*/ 	.word	0x00000000
        /*03cc*/ 	.short	0x010a
        /*03ce*/ 	.byte	0x3f
	.zero		1


	//----- nvinfo : EIATTR_NUM_MBARRIERS
	.align		4
.L_750:
        /*03d0*/ 	.byte	0x03, 0x38
        /*03d2*/ 	.short	0x0009


	//----- nvinfo : EIATTR_EXIT_INSTR_OFFSETS
	.align		4
        /*03d4*/ 	.byte	0x04, 0x1c
        /*03d6*/ 	.short	(.L_752 - .L_751)


	//   ....[0]....
.L_751:
        /*03d8*/ 	.word	0x0000a150


	//----- nvinfo : EIATTR_MAX_THREADS
	.align		4
.L_752:
        /*03dc*/ 	.byte	0x04, 0x05
        /*03de*/ 	.short	(.L_754 - .L_753)
.L_753:
        /*03e0*/ 	.word	0x00000180
        /*03e4*/ 	.word	0x00000001
        /*03e8*/ 	.word	0x00000001


	//----- nvinfo : EIATTR_CRS_STACK_SIZE
	.align		4
.L_754:
        /*03ec*/ 	.byte	0x04, 0x1e
        /*03ee*/ 	.short	(.L_756 - .L_755)
.L_755:
        /*03f0*/ 	.word	0x00000000


	//----- nvinfo : EIATTR_CBANK_PARAM_SIZE
	.align		4
.L_756:
        /*03f4*/ 	.byte	0x03, 0x19
        /*03f6*/ 	.short	0x0970


	//----- nvinfo : EIATTR_PARAM_CBANK
	.align		4
        /*03f8*/ 	.byte	0x04, 0x0a
        /*03fa*/ 	.short	(.L_758 - .L_757)
	.align		4
.L_757:
        /*03fc*/ 	.word	index@(.nv.constant0._ZN7cutlass13device_kernelIN5flash11enable_sm90INS1_16FlashAttnBwdSm90INS1_25CollectiveMainloopBwdSm90ILi2ELi2ELi2EN4cute5tupleIJNS5_1CILi1EEES8_S8_EEENS6_IJNS7_ILi64EEENS7_ILi128EEESB_EEENS_6half_tEfNS_4arch4Sm90ELb1ELb0ELb0ELb0ELb1ELb1ELb0ELb0ELi2ELi1ELi2ELi1ELb0EEENS1_21CollectiveEpilogueBwdISC_SD_SF_Li256ELb0ELb0ELi1EEENS1_25SingleTileBwdLPTSchedulerILb0ELi128ELb1EEEEEEEEEvNT_6ParamsE)
        /*0400*/ 	.short	0x0210
        /*0402*/ 	.short	0x0970


	//----- nvinfo : EIATTR_SW_WAR
	.align		4
.L_758:
        /*0404*/ 	.byte	0x04, 0x36
        /*0406*/ 	.short	(.L_760 - .L_759)
.L_759:
        /*0408*/ 	.word	0x00000008
.L_760:


//--------------------- .nv.info._ZN7cutlass13device_kernelIN5flash11enable_sm90INS1_16FlashAttnBwdSm90INS1_25CollectiveMainloopBwdSm90ILi2ELi2ELi2EN4cute5tupleIJNS5_1CILi1EEES8_S8_EEENS6_IJNS7_ILi64EEENS7_ILi128EEESB_EEENS_6half_tEfNS_4arch4Sm90ELb1ELb0ELb0ELb0ELb0ELb1ELb0ELb0ELi2ELi1ELi2ELi1ELb0EEENS1_24CollectiveEpilogueBwdGQAISC_fSF_Li256ELb0ELb0EEENS1_25SingleTileBwdLPTSchedulerILb0ELi128ELb0EEEEEEEEEvNT_6ParamsE --------------------------
	.section	.nv.info._ZN7cutlass13device_kernelIN5flash11enable_sm90INS1_16FlashAttnBwdSm90INS1_25CollectiveMainloopBwdSm90ILi2ELi2ELi2EN4cute5tupleIJNS5_1CILi1EEES8_S8_EEENS6_IJNS7_ILi64EEENS7_ILi128EEESB_EEENS_6half_tEfNS_4arch4Sm90ELb1ELb0ELb0ELb0ELb0ELb1ELb0ELb0ELi2ELi1ELi2ELi1ELb0EEENS1_24CollectiveEpilogueBwdGQAISC_fSF_Li256ELb0ELb0EEENS1_25SingleTileBwdLPTSchedulerILb0ELi128ELb0EEEEEEEEEvNT_6ParamsE,"",@"SHT_CUDA_INFO"
	.sectionflags	@""
	.align	4


	//----- nvinfo : EIATTR_CUDA_API_VERSION
	.align		4
        /*0000*/ 	.byte	0x04, 0x37
        /*0002*/ 	.short	(.L_762 - .L_761)
.L_761:
        /*0004*/ 	.word	0x00000082


	//----- nvinfo : EIATTR_KPARAM_INFO
	.align		4
.L_762:
        /*0008*/ 	.byte	0x04, 0x17
        /*000a*/ 	.short	(.L_764 - .L_763)
.L_763:
        /*000c*/ 	.word	0x00000000
        /*0010*/ 	.short	0x0000
        /*0012*/ 	.short	0x0070
        /*0014*/ 	.byte	0x00, 0xf0, 0x01, 0x1c


	//----- nvinfo : EIATTR_SPARSE_MMA_MASK
	.align		4
.L_764:
        /*0018*/ 	.byte	0x03, 0x50
        /*001a*/ 	.short	0x0000


	//----- nvinfo : EIATTR_MAXREG_COUNT
	.align		4
        /*001c*/ 	.byte	0x03, 0x1b
        /*001e*/ 	.short	0x00a8


	//----- nvinfo : EIATTR_NUM_BARRIERS
	.align		4
        /*0020*/ 	.byte	0x02, 0x4c
        /*0022*/ 	.byte	0x10
	.zero		1


	//----- nvinfo : EIATTR_EXTERNS
	.align		4
        /*0024*/ 	.byte	0x04, 0x0f
        /*0026*/ 	.short	(.L_766 - .L_765)


	//   ....[0]....
	.align		4
.L_765:
        /*0028*/ 	.word	index@(__assertfail)


	//----- nvinfo : EIATTR_ANNOTATIONS
	.align		4
.L_766:
        /*002c*/ 	.byte	0x04, 0x55
        /*002e*/ 	.short	(.L_768 - .L_767)


	//   ....[0]....
.L_767:
        /*0030*/ 	.word	0x00000001
        /*0034*/ 	.byte	0x60, 0x65, 0x00, 0x00, 0x01, 0x00, 0x00, 0x00, 0x50, 0x70, 0x00, 0x00


	//----- nvinfo : EIATTR_MERCURY_ISA_VERSION
	.align		4
.L_768:
        /*0040*/ 	.byte	0x03, 0x5f
        /*0042*/ 	.short	0x0101


	//----- nvinfo : EIATTR_INT_WARP_WIDE_INSTR_OFFSETS
	.align		4
        /*0044*/ 	.byte	0x04, 0x31
        /*0046*/ 	.short	(.L_770 - .L_769)


	//   ....[0]....
.L_769:
        /*0048*/ 	.word	0x00000190


	//   ....[1]....
        /*004c*/ 	.word	0x000001c0


	//----- nvinfo : EIATTR_COOP_GROUP_MASK_REGIDS
	.align		4
.L_770:
        /*0050*/ 	.byte	0x04, 0x29
        /*0052*/ 	.short	(.L_772 - .L_771)


	//   ....[0]....
.L_771:
        /*0054*/ 	.word	0xffffffff


	//   ....[1]....
        /*0058*/ 	.word	0xffffffff


	//   ....[2]....
        /*005c*/ 	.word	0xffffffff


	//   ....[3]....
        /*0060*/ 	.word	0xffffffff


	//   ....[4]....
        /*0064*/ 	.word	0xffffffff


	//   ....[5]....
        /*0068*/ 	.word	0xffffffff


	//   ....[6]....
        /*006c*/ 	.word	0xffffffff


	//   ....[7]....
        /*0070*/ 	.word	0x0500000f


	//----- nvinfo : EIATTR_COOP_GROUP_INSTR_OFFSETS
	.align		4
.L_772:
        /*0074*/ 	.byte	0x04, 0x28
        /*0076*/ 	.short	(.L_774 - .L_773)


	//   ....[0]....
.L_773:
        /*0078*/ 	.word	0x00000070


	//   ....[1]....
        /*007c*/ 	.word	0x000001a0


	//   ....[2]....
        /*0080*/ 	.word	0x000001f0


	//   ....[3]....
        /*0084*/ 	.word	0x000003e0


	//   ....[4]....
        /*0088*/ 	.word	0x00000620


	//   ....[5]....
        /*008c*/ 	.word	0x00001300


	//   ....[6]....
        /*0090*/ 	.word	0x00004a70


	//   ....[7]....
        /*0094*/ 	.word	0x00007c10


	//----- nvinfo : EIATTR_REG_RECONFIG
	.align		4
.L_774:
        /*0098*/ 	.byte	0x01, 0x54
	.zero		2


	//----- nvinfo : EIATTR_SYSCALL_OFFSETS
	.align		4
        /*009c*/ 	.byte	0x04, 0x46
        /*009e*/ 	.short	(.L_776 - .L_775)


	//   ....[0]....
.L_775:
        /*00a0*/ 	.word	0x00000f40


	//   ....[1]....
        /*00a4*/ 	.word	0x00001030


	//   ....[2]....
        /*00a8*/ 	.word	0x00001190


	//   ....[3]....
        /*00ac*/ 	.word	0x00001280


	//----- nvinfo : EIATTR_MBARRIER_INSTR_OFFSETS
	.align		4
.L_776:
        /*00b0*/ 	.byte	0x04, 0x39
        /*00b2*/ 	.short	(.L_778 - .L_777)


	//   ....[0]....
.L_777:
        /*00b4*/ 	.word	0x00000290
        /*00b8*/ 	.word	0x000000ff
        /*00bc*/ 	.word	0x00030800
        /*00c0*/ 	.short	0x0100
        /*00c2*/ 	.byte	0x06
	.zero		1


	//   ....[1]....
        /*00c4*/ 	.word	0x00000390
        /*00c8*/ 	.word	0x000000ff
        /*00cc*/ 	.word	0x00030810
        /*00d0*/ 	.short	0x0100
        /*00d2*/ 	.byte	0x08
	.zero		1


	//   ....[2]....
        /*00d4*/ 	.word	0x000003a0
        /*00d8*/ 	.word	0x000000ff
        /*00dc*/ 	.word	0x00030820
        /*00e0*/ 	.short	0x0100
        /*00e2*/ 	.byte	0x08
	.zero		1


	//   ....[3]....
        /*00e4*/ 	.word	0x000003b0
        /*00e8*/ 	.word	0x000000ff
        /*00ec*/ 	.word	0x00030818
        /*00f0*/ 	.short	0x0100
        /*00f2*/ 	.byte	0x08
	.zero		1


	//   ....[4]....
        /*00f4*/ 	.word	0x000003c0
        /*00f8*/ 	.word	0x000000ff
        /*00fc*/ 	.word	0x00030828
        /*0100*/ 	.short	0x0100
        /*0102*/ 	.byte	0x08
	.zero		1


	//   ....[5]....
        /*0104*/ 	.word	0x000004f0
        /*0108*/ 	.word	0x000000ff
        /*010c*/ 	.word	0x00030830
        /*0110*/ 	.short	0x0100
        /*0112*/ 	.byte	0x08
	.zero		1


	//   ....[6]....
        /*0114*/ 	.word	0x00000500
        /*0118*/ 	.word	0x000000ff
        /*011c*/ 	.word	0x00030840
        /*0120*/ 	.short	0x0100
        /*0122*/ 	.byte	0x08
	.zero		1


	//   ....[7]....
        /*0124*/ 	.word	0x00000510
        /*0128*/ 	.word	0x000000ff
        /*012c*/ 	.word	0x00030838
        /*0130*/ 	.short	0x0100
        /*0132*/ 	.byte	0x08
	.zero		1


	//   ....[8]....
        /*0134*/ 	.word	0x00000520
        /*0138*/ 	.word	0x000000ff
        /*013c*/ 	.word	0x00030848
        /*0140*/ 	.short	0x0100
        /*0142*/ 	.byte	0x08
	.zero		1


	//   ....[9]....
        /*0144*/ 	.word	0x00001340
        /*0148*/ 	.word	0x000000e4
        /*014c*/ 	.word	0x00030800
        /*0150*/ 	.short	0x010a
        /*0152*/ 	.byte	0x3f
	.zero		1


	//   ....[10]....
        /*0154*/ 	.word	0x000013e0
        /*0158*/ 	.word	0x000000e4
        /*015c*/ 	.word	0x00030800
        /*0160*/ 	.short	0x010a
        /*0162*/ 	.byte	0x3f
	.zero		1


	//   ....[11]....
        /*0164*/ 	.word	0x00001ac0
        /*0168*/ 	.word	0x00000000
        /*016c*/ 	.word	0x00030810
        /*0170*/ 	.short	0x010a
        /*0172*/ 	.byte	0x3f
	.zero		1


	//   ....[12]....
        /*0174*/ 	.word	0x00001b00
        /*0178*/ 	.word	0x00000000
        /*017c*/ 	.word	0x00030810
        /*0180*/ 	.short	0x010a
        /*0182*/ 	.byte	0x3f
	.zero		1


	//   ....[13]....
        /*0184*/ 	.word	0x00002030
        /*0188*/ 	.word	0x00000000
        /*018c*/ 	.word	0x00030830
        /*0190*/ 	.short	0x010a
        /*0192*/ 	.byte	0x3f
	.zero		1


	//   ....[14]....
        /*0194*/ 	.word	0x000020b0
        /*0198*/ 	.word	0x00000000
        /*019c*/ 	.word	0x00030830
        /*01a0*/ 	.short	0x010a
        /*01a2*/ 	.byte	0x3f
	.zero		1


	//   ....[15]....
        /*01a4*/ 	.word	0x00003a90
        /*01a8*/ 	.word	0x00000006
        /*01ac*/ 	.word	0x00000000
        /*01b0*/ 	.short	0x0101
        /*01b2*/ 	.byte	0x3f
	.zero		1


	//   ....[16]....
        /*01b4*/ 	.word	0x00003dc0
        /*01b8*/ 	.word	0x00000000
        /*01bc*/ 	.word	0x00000000
        /*01c0*/ 	.short	0x0101
        /*01c2*/ 	.byte	0x3f
	.zero		1


	//   ....[17]....
        /*01c4*/ 	.word	0x00005ec0
        /*01c8*/ 	.word	0x00000010
        /*01cc*/ 	.word	0x00030820
        /*01d0*/ 	.short	0x010a
        /*01d2*/ 	.byte	0x3f
	.zero		1


	//   ....[18]....
        /*01d4*/ 	.word	0x000065f0
        /*01d8*/ 	.word	0x00000010
        /*01dc*/ 	.word	0x00030840
        /*01e0*/ 	.short	0x010a
        /*01e2*/ 	.byte	0x3f
	.zero		1


	//   ....[19]....
        /*01e4*/ 	.word	0x00006890
        /*01e8*/ 	.word	0x00000010
        /*01ec*/ 	.word	0x00030828
        /*01f0*/ 	.short	0x010a
        /*01f2*/ 	.byte	0x3f
	.zero		1


	//   ....[20]....
        /*01f4*/ 	.word	0x00006b30
        /*01f8*/ 	.word	0x00000010
        /*01fc*/ 	.word	0x00030848
        /*0200*/ 	.short	0x010a
        /*0202*/ 	.byte	0x3f
	.zero		1


	//   ....[21]....
        /*0204*/ 	.word	0x00006d80
        /*0208*/ 	.word	0x00000010
        /*020c*/ 	.word	0x00030820
        /*0210*/ 	.short	0x010a
        /*0212*/ 	.byte	0x3f
	.zero		1


	//   ....[22]....
        /*0214*/ 	.word	0x000070b0
        /*0218*/ 	.word	0x00000010
        /*021c*/ 	.word	0x00030840
        /*0220*/ 	.short	0x010a
        /*0222*/ 	.byte	0x3f
	.zero		1


	//   ....[23]....
        /*0224*/ 	.word	0x00007320
        /*0228*/ 	.word	0x00000010
        /*022c*/ 	.word	0x00030828
        /*0230*/ 	.short	0x010a
        /*0232*/ 	.byte	0x3f
	.zero		1


	//   ....[24]....
        /*0234*/ 	.word	0x00007640
        /*0238*/ 	.word	0x00000003
        /*023c*/ 	.word	0x00030840
        /*0240*/ 	.short	0x010a
        /*0242*/ 	.byte	0x3f
	.zero		1


	//   ....[25]....
        /*0244*/ 	.word	0x00007a80
        /*0248*/ 	.word	0x00000006
        /*024c*/ 	.word	0x00000000
        /*0250*/ 	.short	0x010a
        /*0252*/ 	.byte	0x3f
	.zero		1


	//   ....[26]....
        /*0254*/ 	.word	0x00007ae0
        /*0258*/ 	.word	0x00000003
        /*025c*/ 	.word	0x00000000
        /*0260*/ 	.short	0x010a
        /*0262*/ 	.byte	0x3f
	.zero		1


	//   ....[27]....
        /*0264*/ 	.word	0x00007b40
        /*0268*/ 	.word	0x00000000
        /*026c*/ 	.word	0x00000000
        /*0270*/ 	.short	0x010a
        /*0272*/ 	.byte	0x3f
	.zero		1


	//   ....[28]....
        /*0274*/ 	.word	0x00007b70
        /*0278*/ 	.word	0x00000003
        /*027c*/ 	.word	0x00000000
        /*0280*/ 	.short	0x010a
        /*0282*/ 	.byte	0x3f
	.zero		1


	//   ....[29]....
        /*0284*/ 	.word	0x00007c40
        /*0288*/ 	.word	0x000000e4
        /*028c*/ 	.word	0x00030800
        /*0290*/ 	.short	0x010a
        /*0292*/ 	.byte	0x3f
	.zero		1


	//   ....[30]....
        /*0294*/ 	.word	0x00007c90
        /*0298*/ 	.word	0x00000000
        /*029c*/ 	.word	0x00030810
        /*02a0*/ 	.short	0x010a
        /*02a2*/ 	.byte	0x3f
	.zero		1


	//   ....[31]....
        /*02a4*/ 	.word	0x00007ce0
        /*02a8*/ 	.word	0x00000000
        /*02ac*/ 	.word	0x00030830
        /*02b0*/ 	.short	0x010a
        /*02b2*/ 	.byte	0x3f
	.zero		1


	//   ....[32]....
        /*02b4*/ 	.word	0x00007d30
        /*02b8*/ 	.word	0x00000010
        /*02bc*/ 	.word	0x00030820
        /*02c0*/ 	.short	0x010a
        /*02c2*/ 	.byte	0x3f
	.zero		1


	//   ....[33]....
        /*02c4*/ 	.word	0x00007d80
        /*02c8*/ 	.word	0x00000010
        /*02cc*/ 	.word	0x00030840
        /*02d0*/ 	.short	0x010a
        /*02d2*/ 	.byte	0x3f
	.zero		1


	//   ....[34]....
        /*02d4*/ 	.word	0x00007dd0
        /*02d8*/ 	.word	0x00000010
        /*02dc*/ 	.word	0x00030828
        /*02e0*/ 	.short	0x010a
        /*02e2*/ 	.byte	0x3f
	.zero		1


	//   ....[35]....
        /*02e4*/ 	.word	0x00007e20
        /*02e8*/ 	.word	0x00000010
        /*02ec*/ 	.word	0x00030848
        /*02f0*/ 	.short	0x010a
        /*02f2*/ 	.byte	0x3f
	.zero		1


	//   ....[36]....
        /*02f4*/ 	.word	0x00007e80
        /*02f8*/ 	.word	0x00000010
        /*02fc*/ 	.word	0x00030820
        /*0300*/ 	.short	0x010a
        /*0302*/ 	.byte	0x3f
	.zero		1


	//   ....[37]....
        /*0304*/ 	.word	0x00007ed0
        /*0308*/ 	.word	0x00000010
        /*030c*/ 	.word	0x00030840
        /*0310*/ 	.short	0x010a
        /*0312*/ 	.byte	0x3f
	.zero		1


	//   ....[38]....
        /*0314*/ 	.word	0x00007f20
        /*0318*/ 	.word	0x00000010
        /*031c*/ 	.word	0x00030828
        /*0320*/ 	.short	0x010a
        /*0322*/ 	.byte	0x3f
	.zero		1


	//   ....[39]....
        /*0324*/ 	.word	0x00007f70
        /*0328*/ 	.word	0x00000003
        /*032c*/ 	.word	0x00030840
        /*0330*/ 	.short	0x010a
        /*0332*/ 	.byte	0x3f
	.zero		1


	//   ....[40]....
        /*0334*/ 	.word	0x00008040
        /*0338*/ 	.word	0x00000006
        /*033c*/ 	.word	0x00000000
        /*0340*/ 	.short	0x010a
        /*0342*/ 	.byte	0x3f
	.zero		1


	//   ....[41]....
        /*0344*/ 	.word	0x00008090
        /*0348*/ 	.word	0x00000003
        /*034c*/ 	.word	0x00000000
        /*0350*/ 	.short	0x010a
        /*0352*/ 	.byte	0x3f
	.zero		1


	//   ....[42]....
        /*0354*/ 	.word	0x000080e0
        /*0358*/ 	.word	0x00000000
        /*035c*/ 	.word	0x00000000
        /*0360*/ 	.short	0x010a
        /*0362*/ 	.byte	0x3f
	.zero		1


	//----- nvinfo : EIATTR_NUM_MBARRIERS
	.align		4
.L_778:
        /*0364*/ 	.byte	0x03, 0x38
        /*0366*/ 	.short	0x0009


	//----- nvinfo : EIATTR_EXIT_INSTR_OFFSETS
	.align		4
        /*0368*/ 	.byte	0x04, 0x1c
        /*036a*/ 	.short	(.L_780 - .L_779)


	//   ....[0]....
.L_779:
        /*036c*/ 	.word	0x00007bc0


	//----- nvinfo : EIATTR_MAX_THREADS
	.align		4
.L_780:
        /*0370*/ 	.byte	0x04, 0x05
        /*0372*/ 	.short	(.L_782 - .L_781)
.L_781:
        /*0374*/ 	.word	0x00000180
        /*0378*/ 	.word	0x00000001
        /*037c*/ 	.word	0x00000001


	//----- nvinfo : EIATTR_CRS_STACK_SIZE
	.align		4
.L_782:
        /*0380*/ 	.byte	0x04, 0x1e
        /*0382*/ 	.short	(.L_784 - .L_783)
.L_783:
        /*0384*/ 	.word	0x00000000


	//----- nvinfo : EIATTR_CBANK_PARAM_SIZE
	.align		4
.L_784:
        /*0388*/ 	.byte	0x03, 0x19
        /*038a*/ 	.short	0x0770


	//----- nvinfo : EIATTR_PARAM_CBANK
	.align		4
        /*038c*/ 	.byte	0x04, 0x0a
        /*038e*/ 	.short	(.L_786 - .L_785)
	.align		4
.L_785:
        /*0390*/ 	.word	index@(.nv.constant0._ZN7cutlass13device_kernelIN5flash11enable_sm90INS1_16FlashAttnBwdSm90INS1_25CollectiveMainloopBwdSm90ILi2ELi2ELi2EN4cute5tupleIJNS5_1CILi1EEES8_S8_EEENS6_IJNS7_ILi64EEENS7_ILi128EEESB_EEENS_6half_tEfNS_4arch4Sm90ELb1ELb0ELb0ELb0ELb0ELb1ELb0ELb0ELi2ELi1ELi2ELi1ELb0EEENS1_24CollectiveEpilogueBwdGQAISC_fSF_Li256ELb0ELb0EEENS1_25SingleTileBwdLPTSchedulerILb0ELi128ELb0EEEEEEEEEvNT_6ParamsE)
        /*0394*/ 	.short	0x0210
        /*0396*/ 	.short	0x0770


	//----- nvinfo : EIATTR_SW_WAR
	.align		4
.L_786:
        /*0398*/ 	.byte	0x04, 0x36
        /*039a*/ 	.short	(.L_788 - .L_787)
.L_787:
        /*039c*/ 	.word	0x00000008
.L_788:


//--------------------- .nv.info._ZN7cutlass13device_kernelIN5flash11enable_sm90INS1_16FlashAttnBwdSm90INS1_25CollectiveMainloopBwdSm90ILi2ELi2ELi2EN4cute5tupleIJNS5_1CILi1EEES8_S8_EEENS6_IJNS7_ILi64EEENS7_ILi128EEESB_EEENS_6half_tEfNS_4arch4Sm90ELb1ELb0ELb0ELb0ELb1ELb1ELb0ELb0ELi2ELi1ELi2ELi1ELb0EEENS1_24CollectiveEpilogueBwdGQAISC_fSF_Li256ELb0ELb1EEENS1_25SingleTileBwdLPTSchedulerILb0ELi128ELb1EEEEEEEEEvNT_6ParamsE --------------------------
	.section	.nv.info._ZN7cutlass13device_kernelIN5flash11enable_sm90INS1_16FlashAttnBwdSm90INS1_25CollectiveMainloopBwdSm90ILi2ELi2ELi2EN4cute5tupleIJNS5_1CILi1EEES8_S8_EEENS6_IJNS7_ILi64EEENS7_ILi128EEESB_EEENS_6half_tEfNS_4arch4Sm90ELb1ELb0ELb0ELb0ELb1ELb1ELb0ELb0ELi2ELi1ELi2ELi1ELb0EEENS1_24CollectiveEpilogueBwdGQAISC_fSF_Li256ELb0ELb1EEENS1_25SingleTileBwdLPTSchedulerILb0ELi128ELb1EEEEEEEEEvNT_6ParamsE,"",@"SHT_CUDA_INFO"
	.sectionflags	@""
	.align	4


	//----- nvinfo : EIATTR_CUDA_API_VERSION
	.align		4
        /*0000*/ 	.byte	0x04, 0x37
        /*0002*/ 	.short	(.L_790 - .L_789)
.L_789:
        /*0004*/ 	.word	0x00000082


	//----- nvinfo : EIATTR_KPARAM_INFO
	.align		4
.L_790:
        /*0008*/ 	.byte	0x04, 0x17
        /*000a*/ 	.short	(.L_792 - .L_791)
.L_791:
        /*000c*/ 	.word	0x00000000
        /*0010*/ 	.short	0x0000
        /*0012*/ 	.short	0x0070
        /*0014*/ 	.byte	0x00, 0xf0, 0x01, 0x1c


	//----- nvinfo : EIATTR_SPARSE_MMA_MASK
	.align		4
.L_792:
        /*0018*/ 	.byte	0x03, 0x50
        /*001a*/ 	.short	0x0000


	//----- nvinfo : EIATTR_MAXREG_COUNT
	.align		4
        /*001c*/ 	.byte	0x03, 0x1b
        /*001e*/ 	.short	0x00a8


	//----- nvinfo : EIATTR_NUM_BARRIERS
	.align		4
        /*0020*/ 	.byte	0x02, 0x4c
        /*0022*/ 	.byte	0x10
	.zero		1


	//----- nvinfo : EIATTR_EXTERNS
	.align		4
        /*0024*/ 	.byte	0x04, 0x0f
        /*0026*/ 	.short	(.L_794 - .L_793)


	//   ....[0]....
	.align		4
.L_793:
        /*0028*/ 	.word	index@(__assertfail)


	//----- nvinfo : EIATTR_ANNOTATIONS
	.align		4
.L_794:
        /*002c*/ 	.byte	0x04, 0x55
        /*002e*/ 	.short	(.L_796 - .L_795)


	//   ....[0]....
.L_795:
        /*0030*/ 	.word	0x00000001
        /*0034*/ 	.byte	0xc0, 0x74, 0x00, 0x00, 0x01, 0x00, 0x00, 0x00, 0xb0, 0x7f, 0x00, 0x00


	//----- nvinfo : EIATTR_MERCURY_ISA_VERSION
	.align		4
.L_796:
        /*0040*/ 	.byte	0x03, 0x5f
        /*0042*/ 	.short	0x0101


	//----- nvinfo : EIATTR_INT_WARP_WIDE_INSTR_OFFSETS
	.align		4
        /*0044*/ 	.byte	0x04, 0x31
        /*0046*/ 	.short	(.L_798 - .L_797)


	//   ....[0]....
.L_797:
        /*0048*/ 	.word	0x00000190


	//   ....[1]....
        /*004c*/ 	.word	0x000001c0


	//   ....[2]....
        /*0050*/ 	.word	0x00005b90


	//   ....[3]....
        /*0054*/ 	.word	0x00006200


	//   ....[4]....
        /*0058*/ 	.word	0x00006730


	//----- nvinfo : EIATTR_COOP_GROUP_MASK_REGIDS
	.align		4
.L_798:
        /*005c*/ 	.byte	0x04, 0x29
        /*005e*/ 	.short	(.L_800 - .L_799)


	//   ....[0]....
.L_799:
        /*0060*/ 	.word	0xffffffff


	//   ....[1]....
        /*0064*/ 	.word	0xffffffff


	//   ....[2]....
        /*0068*/ 	.word	0xffffffff


	//   ....[3]....
        /*006c*/ 	.word	0xffffffff


	//   ....[4]....
        /*0070*/ 	.word	0xffffffff


	//   ....[5]....
        /*0074*/ 	.word	0xffffffff


	//   ....[6]....
        /*0078*/ 	.word	0xffffffff


	//   ....[7]....
        /*007c*/ 	.word	0xffffffff


	//   ....[8]....
        /*0080*/ 	.word	0xffffffff


	//   ....[9]....
        /*0084*/ 	.word	0xffffffff


	//   ....[10]....
        /*0088*/ 	.word	0xffffffff


	//   ....[11]....
        /*008c*/ 	.word	0xffffffff


	//   ....[12]....
        /*0090*/ 	.word	0xffffffff


	//   ....[13]....
        /*0094*/ 	.word	0xffffffff


	//   ....[14]....
        /*0098*/ 	.word	0xffffffff


	//   ....[15]....
        /*009c*/ 	.word	0xffffffff


	//   ....[16]....
        /*00a0*/ 	.word	0xffffffff


	//   ....[17]....
        /*00a4*/ 	.word	0x0500000f


	//   ....[18]....
        /*00a8*/ 	.word	0x0500000f


	//   ....[19]....
        /*00ac*/ 	.word	0x0500000f


	//   ....[20]....
        /*00b0*/ 	.word	0x0500000f


	//   ....[21]....
        /*00b4*/ 	.word	0x0500000f


	//   ....[22]....
        /*00b8*/ 	.word	0x0500000f


	//----- nvinfo : EIATTR_COOP_GROUP_INSTR_OFFSETS
	.align		4
.L_800:
        /*00bc*/ 	.byte	0x04, 0x28
        /*00be*/ 	.short	(.L_802 - .L_801)


	//   ....[0]....
.L_801:
        /*00c0*/ 	.word	0x00000070


	//   ....[1]....
        /*00c4*/ 	.word	0x000001a0


	//   ....[2]....
        /*00c8*/ 	.word	0x000001f0


	//   ....[3]....
        /*00cc*/ 	.word	0x000003e0


	//   ....[4]....
        /*00d0*/ 	.word	0x00000630


	//   ....[5]....
        /*00d4*/ 	.word	0x00001340


	//   ....[6]....
        /*00d8*/ 	.word	0x000048b0


	//   ....[7]....
        /*00dc*/ 	.word	0x00004a30


	//   ....[8]....
        /*00e0*/ 	.word	0x00004d20


	//   ....[9]....
        /*00e4*/ 	.word	0x00004eb0


	//   ....[10]....
        /*00e8*/ 	.word	0x00004fc0


	//   ....[11]....
        /*00ec*/ 	.word	0x00005790


	//   ....[12]....
        /*00f0*/ 	.word	0x00005ac0


	//   ....[13]....
        /*00f4*/ 	.word	0x00005e80


	//   ....[14]....
        /*00f8*/ 	.word	0x00006130


	//   ....[15]....
        /*00fc*/ 	.word	0x000063f0


	//   ....[16]....
        /*0100*/ 	.word	0x00006660


	//   ....[17]....
        /*0104*/ 	.word	0x00008b70


	//   ....[18]....
        /*0108*/ 	.word	0x00008cc0


	//   ....[19]....
        /*010c*/ 	.word	0x00008d30


	//   ....[20]....
        /*0110*/ 	.word	0x00008da0


	//   ....[21]....
        /*0114*/ 	.word	0x00008e10


	//   ....[22]....
        /*0118*/ 	.word	0x00008e80


	//----- nvinfo : EIATTR_REG_RECONFIG
	.align		4
.L_802:
        /*011c*/ 	.byte	0x01, 0x54
	.zero		2


	//----- nvinfo : EIATTR_SYSCALL_OFFSETS
	.align		4
        /*0120*/ 	.byte	0x04, 0x46
        /*0122*/ 	.short	(.L_804 - .L_803)


	//   ....[0]....
.L_803:
        /*0124*/ 	.word	0x00000f80


	//   ....[1]....
        /*0128*/ 	.word	0x00001070


	//   ....[2]....
        /*012c*/ 	.word	0x000011d0


	//   ....[3]....
        /*0130*/ 	.word	0x000012c0


	//----- nvinfo : EIATTR_MBARRIER_INSTR_OFFSETS
	.align		4
.L_804:
        /*0134*/ 	.byte	0x04, 0x39
        /*0136*/ 	.short	(.L_806 - .L_805)


	//   ....[0]....
.L_805:
        /*0138*/ 	.word	0x00000290
        /*013c*/ 	.word	0x000000ff
        /*0140*/ 	.word	0x00030800
        /*0144*/ 	.short	0x0100
        /*0146*/ 	.byte	0x06
	.zero		1


	//   ....[1]....
        /*0148*/ 	.word	0x00000390
        /*014c*/ 	.word	0x000000ff
        /*0150*/ 	.word	0x00030810
        /*0154*/ 	.short	0x0100
        /*0156*/ 	.byte	0x08
	.zero		1


	//   ....[2]....
        /*0158*/ 	.word	0x000003a0
        /*015c*/ 	.word	0x000000ff
        /*0160*/ 	.word	0x00030820
        /*0164*/ 	.short	0x0100
        /*0166*/ 	.byte	0x08
	.zero		1


	//   ....[3]....
        /*0168*/ 	.word	0x000003b0
        /*016c*/ 	.word	0x000000ff
        /*0170*/ 	.word	0x00030818
        /*0174*/ 	.short	0x0100
        /*0176*/ 	.byte	0x08
	.zero		1


	//   ....[4]....
        /*0178*/ 	.word	0x000003c0
        /*017c*/ 	.word	0x000000ff
        /*0180*/ 	.word	0x00030828
        /*0184*/ 	.short	0x0100
        /*0186*/ 	.byte	0x08
	.zero		1


	//   ....[5]....
        /*0188*/ 	.word	0x000004f0
        /*018c*/ 	.word	0x000000ff
        /*0190*/ 	.word	0x00030830
        /*0194*/ 	.short	0x0100
        /*0196*/ 	.byte	0x08
	.zero		1


	//   ....[6]....
        /*0198*/ 	.word	0x00000500
        /*019c*/ 	.word	0x000000ff
        /*01a0*/ 	.word	0x00030840
        /*01a4*/ 	.short	0x0100
        /*01a6*/ 	.byte	0x08
	.zero		1


	//   ....[7]....
        /*01a8*/ 	.word	0x00000510
        /*01ac*/ 	.word	0x000000ff
        /*01b0*/ 	.word	0x00030838
        /*01b4*/ 	.short	0x0100
        /*01b6*/ 	.byte	0x08
	.zero		1


	//   ....[8]....
        /*01b8*/ 	.word	0x00000520
        /*01bc*/ 	.word	0x000000ff
        /*01c0*/ 	.word	0x00030848
        /*01c4*/ 	.short	0x0100
        /*01c6*/ 	.byte	0x08
	.zero		1


	//   ....[9]....
        /*01c8*/ 	.word	0x00001380
        /*01cc*/ 	.word	0x000000e4
        /*01d0*/ 	.word	0x00030800
        /*01d4*/ 	.short	0x010a
        /*01d6*/ 	.byte	0x3f
	.zero		1


	//   ....[10]....
        /*01d8*/ 	.word	0x00001420
        /*01dc*/ 	.word	0x000000e4
        /*01e0*/ 	.word	0x00030800
        /*01e4*/ 	.short	0x010a
        /*01e6*/ 	.byte	0x3f
	.zero		1


	//   ....[11]....
        /*01e8*/ 	.word	0x00001b00
        /*01ec*/ 	.word	0x00000000
        /*01f0*/ 	.word	0x00030810
        /*01f4*/ 	.short	0x010a
        /*01f6*/ 	.byte	0x3f
	.zero		1


	//   ....[12]....
        /*01f8*/ 	.word	0x00001b40
        /*01fc*/ 	.word	0x00000000
        /*0200*/ 	.word	0x00030810
        /*0204*/ 	.short	0x010a
        /*0206*/ 	.byte	0x3f
	.zero		1


	//   ....[13]....
        /*0208*/ 	.word	0x00002070
        /*020c*/ 	.word	0x00000000
        /*0210*/ 	.word	0x00030830
        /*0214*/ 	.short	0x010a
        /*0216*/ 	.byte	0x3f
	.zero		1


	//   ....[14]....
        /*0218*/ 	.word	0x000020f0
        /*021c*/ 	.word	0x00000000
        /*0220*/ 	.word	0x00030830
        /*0224*/ 	.short	0x010a
        /*0226*/ 	.byte	0x3f
	.zero		1


	//   ....[15]....
        /*0228*/ 	.word	0x00003ad0
        /*022c*/ 	.word	0x00000006
        /*0230*/ 	.word	0x00000000
        /*0234*/ 	.short	0x0101
        /*0236*/ 	.byte	0x3f
	.zero		1


	//   ....[16]....
        /*0238*/ 	.word	0x00003e00
        /*023c*/ 	.word	0x00000000
        /*0240*/ 	.word	0x00000000
        /*0244*/ 	.short	0x0101
        /*0246*/ 	.byte	0x3f
	.zero		1


	//   ....[17]....
        /*0248*/ 	.word	0x00006e20
        /*024c*/ 	.word	0x00000010
        /*0250*/ 	.word	0x00030820
        /*0254*/ 	.short	0x010a
        /*0256*/ 	.byte	0x3f
	.zero		1


	//   ....[18]....
        /*0258*/ 	.word	0x00007550
        /*025c*/ 	.word	0x00000010
        /*0260*/ 	.word	0x00030840
        /*0264*/ 	.short	0x010a
        /*0266*/ 	.byte	0x3f
	.zero		1


	//   ....[19]....
        /*0268*/ 	.word	0x000077f0
        /*026c*/ 	.word	0x00000010
        /*0270*/ 	.word	0x00030828
        /*0274*/ 	.short	0x010a
        /*0276*/ 	.byte	0x3f
	.zero		1


	//   ....[20]....
        /*0278*/ 	.word	0x00007a90
        /*027c*/ 	.word	0x00000010
        /*0280*/ 	.word	0x00030848
        /*0284*/ 	.short	0x010a
        /*0286*/ 	.byte	0x3f
	.zero		1


	//   ....[21]....
        /*0288*/ 	.word	0x00007ce0
        /*028c*/ 	.word	0x00000010
        /*0290*/ 	.word	0x00030820
        /*0294*/ 	.short	0x010a
        /*0296*/ 	.byte	0x3f
	.zero		1


	//   ....[22]....
        /*0298*/ 	.word	0x00008010
        /*029c*/ 	.word	0x00000010
        /*02a0*/ 	.word	0x00030840
        /*02a4*/ 	.short	0x010a
        /*02a6*/ 	.byte	0x3f
	.zero		1


	//   ....[23]....
        /*02a8*/ 	.word	0x00008280
        /*02ac*/ 	.word	0x00000010
        /*02b0*/ 	.word	0x00030828
        /*02b4*/ 	.short	0x010a
        /*02b6*/ 	.byte	0x3f
	.zero		1


	//   ....[24]....
        /*02b8*/ 	.word	0x000085a0
        /*02bc*/ 	.word	0x00000003
        /*02c0*/ 	.word	0x00030840
        /*02c4*/ 	.short	0x010a
        /*02c6*/ 	.byte	0x3f
	.zero		1


	//   ....[25]....
        /*02c8*/ 	.word	0x000089e0
        /*02cc*/ 	.word	0x00000006
        /*02d0*/ 	.word	0x00000000
        /*02d4*/ 	.short	0x010a
        /*02d6*/ 	.byte	0x3f
	.zero		1


	//   ....[26]....
        /*02d8*/ 	.word	0x00008a40
        /*02dc*/ 	.word	0x00000003
        /*02e0*/ 	.word	0x00000000
        /*02e4*/ 	.short	0x010a
        /*02e6*/ 	.byte	0x3f
	.zero		1


	//   ....[27]....
        /*02e8*/ 	.word	0x00008aa0
        /*02ec*/ 	.word	0x00000000
        /*02f0*/ 	.word	0x00000000
        /*02f4*/ 	.short	0x010a
        /*02f6*/ 	.byte	0x3f
	.zero		1


	//   ....[28]....
        /*02f8*/ 	.word	0x00008ad0
        /*02fc*/ 	.word	0x00000003
        /*0300*/ 	.word	0x00000000
        /*0304*/ 	.short	0x010a
        /*0306*/ 	.byte	0x3f
	.zero		1


	//   ....[29]....
        /*0308*/ 	.word	0x00008ba0
        /*030c*/ 	.word	0x000000e4
        /*0310*/ 	.word	0x00030800
        /*0314*/ 	.short	0x010a
        /*0316*/ 	.byte	0x3f
	.zero		1


	//   ....[30]....
        /*0318*/ 	.word	0x00008bf0
        /*031c*/ 	.word	0x00000000
        /*0320*/ 	.word	0x00030810
        /*0324*/ 	.short	0x010a
        /*0326*/ 	.byte	0x3f
	.zero		1


	//   ....[31]....
        /*0328*/ 	.word	0x00008c40
        /*032c*/ 	.word	0x00000000
        /*0330*/ 	.word	0x00030830
        /*0334*/ 	.short	0x010a
        /*0336*/ 	.byte	0x3f
	.zero		1


	//   ....[32]....
        /*0338*/ 	.word	0x00008ec0
        /*033c*/ 	.word	0x00000010
        /*0340*/ 	.word	0x00030820
        /*0344*/ 	.short	0x010a
        /*0346*/ 	.byte	0x3f
	.zero		1


	//   ....[33]....
        /*0348*/ 	.word	0x00008f10
        /*034c*/ 	.word	0x00000010
        /*0350*/ 	.word	0x00030840
        /*0354*/ 	.short	0x010a
        /*0356*/ 	.byte	0x3f
	.zero		1


	//   ....[34]....
        /*0358*/ 	.word	0x00008f60
        /*035c*/ 	.word	0x00000010
        /*0360*/ 	.word	0x00030828
        /*0364*/ 	.short	0x010a
        /*0366*/ 	.byte	0x3f
	.zero		1


	//   ....[35]....
        /*0368*/ 	.word	0x00008fb0
        /*036c*/ 	.word	0x00000010
        /*0370*/ 	.word	0x00030848
        /*0374*/ 	.short	0x010a
        /*0376*/ 	.byte	0x3f
	.zero		1


	//   ....[36]....
        /*0378*/ 	.word	0x00009010
        /*037c*/ 	.word	0x00000010
        /*0380*/ 	.word	0x00030820
        /*0384*/ 	.short	0x010a
        /*0386*/ 	.byte	0x3f
	.zero		1


	//   ....[37]....
        /*0388*/ 	.word	0x00009060
        /*038c*/ 	.word	0x00000010
        /*0390*/ 	.word	0x00030840
        /*0394*/ 	.short	0x010a
        /*0396*/ 	.byte	0x3f
	.zero		1


	//   ....[38]....
        /*0398*/ 	.word	0x000090b0
        /*039c*/ 	.word	0x00000010
        /*03a0*/ 	.word	0x00030828
        /*03a4*/ 	.short	0x010a
        /*03a6*/ 	.byte	0x3f
	.zero		1


	//   ....[39]....
        /*03a8*/ 	.word	0x00009100
        /*03ac*/ 	.word	0x00000003
        /*03b0*/ 	.word	0x00030840
        /*03b4*/ 	.short	0x010a
        /*03b6*/ 	.byte	0x3f
	.zero		1


	//   ....[40]....
        /*03b8*/ 	.word	0x000091d0
        /*03bc*/ 	.word	0x00000006
        /*03c0*/ 	.word	0x00000000
        /*03c4*/ 	.short	0x010a
        /*03c6*/ 	.byte	0x3f
	.zero		1


	//   ....[41]....
        /*03c8*/ 	.word	0x00009220
        /*03cc*/ 	.word	0x00000003
        /*03d0*/ 	.word	0x00000000
        /*03d4*/ 	.short	0x010a
        /*03d6*/ 	.byte	0x3f
	.zero		1


	//   ....[42]....
        /*03d8*/ 	.word	0x00009270
        /*03dc*/ 	.word	0x00000000
        /*03e0*/ 	.word	0x00000000
        /*03e4*/ 	.short	0x010a
        /*03e6*/ 	.byte	0x3f
	.zero		1


	//----- nvinfo : EIATTR_NUM_MBARRIERS
	.align		4
.L_806:
        /*03e8*/ 	.byte	0x03, 0x38
        /*03ea*/ 	.short	0x0009


	//----- nvinfo : EIATTR_EXIT_INSTR_OFFSETS
	.align		4
        /*03ec*/ 	.byte	0x04, 0x1c
        /*03ee*/ 	.short	(.L_808 - .L_807)


	//   ....[0]....
.L_807:
        /*03f0*/ 	.word	0x00008b20


	//----- nvinfo : EIATTR_MAX_THREADS
	.align		4
.L_808:
        /*03f4*/ 	.byte	0x04, 0x05
        /*03f6*/ 	.short	(.L_810 - .L_809)
.L_809:
        /*03f8*/ 	.word	0x00000180
        /*03fc*/ 	.word	0x00000001
        /*0400*/ 	.word	0x00000001


	//----- nvinfo : EIATTR_CRS_STACK_SIZE
	.align		4
.L_810:
        /*0404*/ 	.byte	0x04, 0x1e
        /*0406*/ 	.short	(.L_812 - .L_811)
.L_811:
        /*0408*/ 	.word	0x00000000


	//----- nvinfo : EIATTR_CBANK_PARAM_SIZE
	.align		4
.L_812:
        /*040c*/ 	.byte	0x03, 0x19
        /*040e*/ 	.short	0x0770


	//----- nvinfo : EIATTR_PARAM_CBANK
	.align		4
        /*0410*/ 	.byte	0x04, 0x0a
        /*0412*/ 	.short	(.L_814 - .L_813)
	.align		4
.L_813:
        /*0414*/ 	.word	index@(.nv.constant0._ZN7cutlass13device_kernelIN5flash11enable_sm90INS1_16FlashAttnBwdSm90INS1_25CollectiveMainloopBwdSm90ILi2ELi2ELi2EN4cute5tupleIJNS5_1CILi1EEES8_S8_EEENS6_IJNS7_ILi64EEENS7_ILi128EEESB_EEENS_6half_tEfNS_4arch4Sm90ELb1ELb0ELb0ELb0ELb1ELb1ELb0ELb0ELi2ELi1ELi2ELi1ELb0EEENS1_24CollectiveEpilogueBwdGQAISC_fSF_Li256ELb0ELb1EEENS1_25SingleTileBwdLPTSchedulerILb0ELi128ELb1EEEEEEEEEvNT_6ParamsE)
        /*0418*/ 	.short	0x0210
        /*041a*/ 	.short	0x0770


	//----- nvinfo : EIATTR_SW_WAR
	.align		4
.L_814:
        /*041c*/ 	.byte	0x04, 0x36
        /*041e*/ 	.short	(.L_816 - .L_815)
.L_815:
        /*0420*/ 	.word	0x00000008
.L_816:


//--------------------- .nv.info._ZN7cutlass13device_kernelIN5flash22FlashAttnBwdPreprocessIN4cute5tupleIJNS3_1CILi64EEENS5_ILi128EEEEEENS_6half_tEfNS_4arch4Sm90ELb1ELb0EEEEEvNT_6ParamsE --------------------------
	.section	.nv.info._ZN7cutlass13device_kernelIN5flash22FlashAttnBwdPreprocessIN4cute5tupleIJNS3_1CILi64EEENS5_ILi128EEEEEENS_6half_tEfNS_4arch4Sm90ELb1ELb0EEEEEvNT_6ParamsE,"",@"SHT_CUDA_INFO"
	.sectionflags	@""
	.align	4


	//----- nvinfo : EIATTR_CUDA_API_VERSION
	.align		4
        /*0000*/ 	.byte	0x04, 0x37
        /*0002*/ 	.short	(.L_818 - .L_817)
.L_817:
        /*0004*/ 	.word	0x00000082


	//----- nvinfo : EIATTR_KPARAM_INFO
	.align		4
.L_818:
        /*0008*/ 	.byte	0x04, 0x17
        /*000a*/ 	.short	(.L_820 - .L_819)
.L_819:
        /*000c*/ 	.word	0x00000000
        /*0010*/ 	.short	0x0000
        /*0012*/ 	.short	0x0000
        /*0014*/ 	.byte	0x00, 0xf0, 0xc1, 0x03


	//----- nvinfo : EIATTR_SPARSE_MMA_MASK
	.align		4
.L_820:
        /*0018*/ 	.byte	0x03, 0x50
        /*001a*/ 	.short	0x0000


	//----- nvinfo : EIATTR_MAXREG_COUNT
	.align		4
        /*001c*/ 	.byte	0x03, 0x1b
        /*001e*/ 	.short	0x0080


	//----- nvinfo : EIATTR_MERCURY_ISA_VERSION
	.align		4
        /*0020*/ 	.byte	0x03, 0x5f
        /*0022*/ 	.short	0x0101


	//----- nvinfo : EIATTR_COOP_GROUP_MASK_REGIDS
	.align		4
        /*0024*/ 	.byte	0x04, 0x29
        /*0026*/ 	.short	(.L_822 - .L_821)


	//   ....[0]....
.L_821:
        /*0028*/ 	.word	0xffffffff


	//   ....[1]....
        /*002c*/ 	.word	0xffffffff


	//   ....[2]....
        /*0030*/ 	.word	0xffffffff


	//   ....[3]....
        /*0034*/ 	.word	0xffffffff


	//   ....[4]....
        /*0038*/ 	.word	0xffffffff


	//   ....[5]....
        /*003c*/ 	.word	0xffffffff


	//   ....[6]....
        /*0040*/ 	.word	0xffffffff


	//   ....[7]....
        /*0044*/ 	.word	0xffffffff


	//   ....[8]....
        /*0048*/ 	.word	0xffffffff


	//   ....[9]....
        /*004c*/ 	.word	0xffffffff


	//   ....[10]....
        /*0050*/ 	.word	0xffffffff


	//   ....[11]....
        /*0054*/ 	.word	0xffffffff


	//   ....[12]....
        /*0058*/ 	.word	0xffffffff


	//   ....[13]....
        /*005c*/ 	.word	0xffffffff


	//   ....[14]....
        /*0060*/ 	.word	0xffffffff


	//   ....[15]....
        /*0064*/ 	.word	0xffffffff


	//----- nvinfo : EIATTR_COOP_GROUP_INSTR_OFFSETS
	.align		4
.L_822:
        /*0068*/ 	.byte	0x04, 0x28
        /*006a*/ 	.short	(.L_824 - .L_823)


	//   ....[0]....
.L_823:
        /*006c*/ 	.word	0x00001120


	//   ....[1]....
        /*0070*/ 	.word	0x00001130


	//   ....[2]....
        /*0074*/ 	.word	0x00001140


	//   ....[3]....
        /*0078*/ 	.word	0x00001150


	//   ....[4]....
        /*007c*/ 	.word	0x000011a0


	//   ....[5]....
        /*0080*/ 	.word	0x000011b0


	//   ....[6]....
        /*0084*/ 	.word	0x000011c0


	//   ....[7]....
        /*0088*/ 	.word	0x000011d0


	//   ....[8]....
        /*008c*/ 	.word	0x00001220


	//   ....[9]....
        /*0090*/ 	.word	0x00001230


	//   ....[10]....
        /*0094*/ 	.word	0x00001240


	//   ....[11]....
        /*0098*/ 	.word	0x00001250


	//   ....[12]....
        /*009c*/ 	.word	0x000012a0


	//   ....[13]....
        /*00a0*/ 	.word	0x000012c0


	//   ....[14]....
        /*00a4*/ 	.word	0x000012d0


	//   ....[15]....
        /*00a8*/ 	.word	0x000012f0


	//----- nvinfo : EIATTR_EXIT_INSTR_OFFSETS
	.align		4
.L_824:
        /*00ac*/ 	.byte	0x04, 0x1c
        /*00ae*/ 	.short	(.L_826 - .L_825)


	//   ....[0]....
.L_825:
        /*00b0*/ 	.word	0x000018b0


	//   ....[1]....
        /*00b4*/ 	.word	0x00001930


	//----- nvinfo : EIATTR_MAX_THREADS
	.align		4
.L_826:
        /*00b8*/ 	.byte	0x04, 0x05
        /*00ba*/ 	.short	(.L_828 - .L_827)
.L_827:
        /*00bc*/ 	.word	0x00000100
        /*00c0*/ 	.word	0x00000001
        /*00c4*/ 	.word	0x00000001


	//----- nvinfo : EIATTR_CRS_STACK_SIZE
	.align		4
.L_828:
        /*00c8*/ 	.byte	0x04, 0x1e
        /*00ca*/ 	.short	(.L_830 - .L_829)
.L_829:
        /*00cc*/ 	.word	0x00000000


	//----- nvinfo : EIATTR_CBANK_PARAM_SIZE
	.align		4
.L_830:
        /*00d0*/ 	.byte	0x03, 0x19
        /*00d2*/ 	.short	0x00f0


	//----- nvinfo : EIATTR_PARAM_CBANK
	.align		4
        /*00d4*/ 	.byte	0x04, 0x0a
        /*00d6*/ 	.short	(.L_832 - .L_831)
	.align		4
.L_831:
        /*00d8*/ 	.word	index@(.nv.constant0._ZN7cutlass13device_kernelIN5flash22FlashAttnBwdPreprocessIN4cute5tupleIJNS3_1CILi64EEENS5_ILi128EEEEEENS_6half_tEfNS_4arch4Sm90ELb1ELb0EEEEEvNT_6ParamsE)
        /*00dc*/ 	.short	0x0210
        /*00de*/ 	.short	0x00f0


	//----- nvinfo : EIATTR_SW_WAR
	.align		4
.L_832:
        /*00e0*/ 	.byte	0x04, 0x36
        /*00e2*/ 	.short	(.L_834 - .L_833)
.L_833:
        /*00e4*/ 	.word	0x00000008
.L_834:


//--------------------- .nv.info._ZN7cutlass13device_kernelIN5flash11enable_sm90INS1_16FlashAttnBwdSm90INS1_25CollectiveMainloopBwdSm90ILi2ELi2ELi2EN4cute5tupleIJNS5_1CILi1EEES8_S8_EEENS6_IJNS7_ILi64EEENS7_ILi128EEESB_EEENS_6half_tEfNS_4arch4Sm90ELb1ELb0ELb0ELb1ELb0ELb1ELb0ELb0ELi2ELi1ELi2ELi1ELb0EEENS1_21CollectiveEpilogueBwdISC_SD_SF_Li256ELb1ELb0ELi1EEENS1_25SingleTileBwdLPTSchedulerILb1ELi128ELb0EEEEEEEEEvNT_6ParamsE --------------------------
	.section	.nv.info._ZN7cutlass13device_kernelIN5flash11enable_sm90INS1_16FlashAttnBwdSm90INS1_25CollectiveMainloopBwdSm90ILi2ELi2ELi2EN4cute5tupleIJNS5_1CILi1EEES8_S8_EEENS6_IJNS7_ILi64EEENS7_ILi128EEESB_EEENS_6half_tEfNS_4arch4Sm90ELb1ELb0ELb0ELb1ELb0ELb1ELb0ELb0ELi2ELi1ELi2ELi1ELb0EEENS1_21CollectiveEpilogueBwdISC_SD_SF_Li256ELb1ELb0ELi1EEENS1_25SingleTileBwdLPTSchedulerILb1ELi128ELb0EEEEEEEEEvNT_6ParamsE,"",@"SHT_CUDA_INFO"
	.sectionflags	@""
	.align	4


	//----- nvinfo : EIATTR_CUDA_API_VERSION
	.align		4
        /*0000*/ 	.byte	0x04, 0x37
        /*0002*/ 	.short	(.L_836 - .L_835)
.L_835:
        /*0004*/ 	.word	0x00000082


	//----- nvinfo : EIATTR_KPARAM_INFO
	.align		4
.L_836:
        /*0008*/ 	.byte	0x04, 0x17
        /*000a*/ 	.short	(.L_838 - .L_837)
.L_837:
        /*000c*/ 	.word	0x00000000
        /*0010*/ 	.short	0x0000
        /*0012*/ 	.short	0x0070
        /*0014*/ 	.byte	0x00, 0xf0, 0x01, 0x1a


	//----- nvinfo : EIATTR_SPARSE_MMA_MASK
	.align		4
.L_838:
        /*0018*/ 	.byte	0x03, 0x50
        /*001a*/ 	.short	0x0000


	//----- nvinfo : EIATTR_MAXREG_COUNT
	.align		4
        /*001c*/ 	.byte	0x03, 0x1b
        /*001e*/ 	.short	0x00a8


	//----- nvinfo : EIATTR_NUM_BARRIERS
	.align		4
        /*0020*/ 	.byte	0x02, 0x4c
        /*0022*/ 	.byte	0x10
	.zero		1


	//----- nvinfo : EIATTR_EXTERNS
	.align		4
        /*0024*/ 	.byte	0x04, 0x0f
        /*0026*/ 	.short	(.L_840 - .L_839)


	//   ....[0]....
	.align		4
.L_839:
        /*0028*/ 	.word	index@(__assertfail)


	//----- nvinfo : EIATTR_ANNOTATIONS
	.align		4
.L_840:
        /*002c*/ 	.byte	0x04, 0x55
        /*002e*/ 	.short	(.L_842 - .L_841)


	//   ....[0]....
.L_841:
        /*0030*/ 	.word	0x00000001
        /*0034*/ 	.byte	0xb0, 0xa2, 0x00, 0x00, 0x01, 0x00, 0x00, 0x00, 0xb0, 0xa5, 0x00, 0x00, 0x01, 0x00, 0x00, 0x00
        /*0044*/ 	.byte	0x10, 0xb1, 0x00, 0x00, 0x01, 0x00, 0x00, 0x00, 0x30, 0xb1, 0x00, 0x00, 0x01, 0x00, 0x00, 0x00
        /*0054*/ 	.byte	0xa0, 0xb4, 0x00, 0x00


	//----- nvinfo : EIATTR_MERCURY_ISA_VERSION
	.align		4
.L_842:
        /*0058*/ 	.byte	0x03, 0x5f
        /*005a*/ 	.short	0x0101


	//----- nvinfo : EIATTR_INT_WARP_WIDE_INSTR_OFFSETS
	.align		4
        /*005c*/ 	.byte	0x04, 0x31
        /*005e*/ 	.short	(.L_844 - .L_843)


	//   ....[0]....
.L_843:
        /*0060*/ 	.word	0x00000190


	//   ....[1]....
        /*0064*/ 	.word	0x000001c0


	//----- nvinfo : EIATTR_COOP_GROUP_MASK_REGIDS
	.align		4
.L_844:
        /*0068*/ 	.byte	0x04, 0x29
        /*006a*/ 	.short	(.L_846 - .L_845)


	//   ....[0]....
.L_845:
        /*006c*/ 	.word	0xffffffff


	//   ....[1]....
        /*0070*/ 	.word	0xffffffff


	//   ....[2]....
        /*0074*/ 	.word	0xffffffff


	//   ....[3]....
        /*0078*/ 	.word	0xffffffff


	//   ....[4]....
        /*007c*/ 	.word	0xffffffff


	//   ....[5]....
        /*0080*/ 	.word	0xffffffff


	//   ....[6]....
        /*0084*/ 	.word	0xffffffff


	//   ....[7]....
        /*0088*/ 	.word	0x0500000f


	//----- nvinfo : EIATTR_COOP_GROUP_INSTR_OFFSETS
	.align		4
.L_846:
        /*008c*/ 	.byte	0x04, 0x28
        /*008e*/ 	.short	(.L_848 - .L_847)


	//   ....[0]....
.L_847:
        /*0090*/ 	.word	0x00000070


	//   ....[1]....
        /*0094*/ 	.word	0x000001a0


	//   ....[2]....
        /*0098*/ 	.word	0x000001f0


	//   ....[3]....
        /*009c*/ 	.word	0x000003e0


	//   ....[4]....
        /*00a0*/ 	.word	0x00000630


	//   ....[5]....
        /*00a4*/ 	.word	0x00001840


	//   ....[6]....
        /*00a8*/ 	.word	0x00007de0


	//   ....[7]....
        /*00ac*/ 	.word	0x0000bcf0


	//----- nvinfo : EIATTR_REG_RECONFIG
	.align		4
.L_848:
        /*00b0*/ 	.byte	0x01, 0x54
	.zero		2


	//----- nvinfo : EIATTR_SYSCALL_OFFSETS
	.align		4
        /*00b4*/ 	.byte	0x04, 0x46
        /*00b6*/ 	.short	(.L_850 - .L_849)


	//   ....[0]....
.L_849:
        /*00b8*/ 	.word	0x00001480


	//   ....[1]....
        /*00bc*/ 	.word	0x00001570


	//   ....[2]....
        /*00c0*/ 	.word	0x000016d0


	//   ....[3]....
        /*00c4*/ 	.word	0x000017c0


	//----- nvinfo : EIATTR_MBARRIER_INSTR_OFFSETS
	.align		4
.L_850:
        /*00c8*/ 	.byte	0x04, 0x39
        /*00ca*/ 	.short	(.L_852 - .L_851)


	//   ....[0]....
.L_851:
        /*00cc*/ 	.word	0x00000290
        /*00d0*/ 	.word	0x000000ff
        /*00d4*/ 	.word	0x00030800
        /*00d8*/ 	.short	0x0100
        /*00da*/ 	.byte	0x06
	.zero		1


	//   ....[1]....
        /*00dc*/ 	.word	0x00000390
        /*00e0*/ 	.word	0x000000ff
        /*00e4*/ 	.word	0x00030810
        /*00e8*/ 	.short	0x0100
        /*00ea*/ 	.byte	0x08
	.zero		1


	//   ....[2]....
        /*00ec*/ 	.word	0x000003a0
        /*00f0*/ 	.word	0x000000ff
        /*00f4*/ 	.word	0x00030820
        /*00f8*/ 	.short	0x0100
        /*00fa*/ 	.byte	0x08
	.zero		1


	//   ....[3]....
        /*00fc*/ 	.word	0x000003b0
        /*0100*/ 	.word	0x000000ff
        /*0104*/ 	.word	0x00030818
        /*0108*/ 	.short	0x0100
        /*010a*/ 	.byte	0x08
	.zero		1


	//   ....[4]....
        /*010c*/ 	.word	0x000003c0
        /*0110*/ 	.word	0x000000ff
        /*0114*/ 	.word	0x00030828
        /*0118*/ 	.short	0x0100
        /*011a*/ 	.byte	0x08
	.zero		1


	//   ....[5]....
        /*011c*/ 	.word	0x000004f0
        /*0120*/ 	.word	0x000000ff
        /*0124*/ 	.word	0x00030830
        /*0128*/ 	.short	0x0100
        /*012a*/ 	.byte	0x08
	.zero		1


	//   ....[6]....
        /*012c*/ 	.word	0x00000500
        /*0130*/ 	.word	0x000000ff
        /*0134*/ 	.word	0x00030840
        /*0138*/ 	.short	0x0100
        /*013a*/ 	.byte	0x08
	.zero		1


	//   ....[7]....
        /*013c*/ 	.word	0x00000510
        /*0140*/ 	.word	0x000000ff
        /*0144*/ 	.word	0x00030838
        /*0148*/ 	.short	0x0100
        /*014a*/ 	.byte	0x08
	.zero		1


	//   ....[8]....
        /*014c*/ 	.word	0x00000520
        /*0150*/ 	.word	0x000000ff
        /*0154*/ 	.word	0x00030848
        /*0158*/ 	.short	0x0100
        /*015a*/ 	.byte	0x08
	.zero		1


	//   ....[9]....
        /*015c*/ 	.word	0x00001880
        /*0160*/ 	.word	0x000000e4
        /*0164*/ 	.word	0x00030800
        /*0168*/ 	.short	0x010a
        /*016a*/ 	.byte	0x3f
	.zero		1


	//   ....[10]....
        /*016c*/ 	.word	0x00001920
        /*0170*/ 	.word	0x000000e4
        /*0174*/ 	.word	0x00030800
        /*0178*/ 	.short	0x010a
        /*017a*/ 	.byte	0x3f
	.zero		1


	//   ....[11]....
        /*017c*/ 	.word	0x00001ff0
        /*0180*/ 	.word	0x00000000
        /*0184*/ 	.word	0x00030810
        /*0188*/ 	.short	0x010a
        /*018a*/ 	.byte	0x3f
	.zero		1


	//   ....[12]....
        /*018c*/ 	.word	0x00002030
        /*0190*/ 	.word	0x00000000
        /*0194*/ 	.word	0x00030810
        /*0198*/ 	.short	0x010a
        /*019a*/ 	.byte	0x3f
	.zero		1


	//   ....[13]....
        /*019c*/ 	.word	0x00002560
        /*01a0*/ 	.word	0x00000000
        /*01a4*/ 	.word	0x00030830
        /*01a8*/ 	.short	0x010a
        /*01aa*/ 	.byte	0x3f
	.zero		1


	//   ....[14]....
        /*01ac*/ 	.word	0x000025e0
        /*01b0*/ 	.word	0x00000000
        /*01b4*/ 	.word	0x00030830
        /*01b8*/ 	.short	0x010a
        /*01ba*/ 	.byte	0x3f
	.zero		1


	//   ....[15]....
        /*01bc*/ 	.word	0x00003fb0
        /*01c0*/ 	.word	0x00000006
        /*01c4*/ 	.word	0x00000000
        /*01c8*/ 	.short	0x0101
        /*01ca*/ 	.byte	0x3f
	.zero		1


	//   ....[16]....
        /*01cc*/ 	.word	0x000042e0
        /*01d0*/ 	.word	0x00000000
        /*01d4*/ 	.word	0x00000000
        /*01d8*/ 	.short	0x0101
        /*01da*/ 	.byte	0x3f
	.zero		1


	//   ....[17]....
        /*01dc*/ 	.word	0x00009f30
        /*01e0*/ 	.word	0x0000000f
        /*01e4*/ 	.word	0x00030820
        /*01e8*/ 	.short	0x010a
        /*01ea*/ 	.byte	0x3f
	.zero		1


	//   ....[18]....
        /*01ec*/ 	.word	0x0000a610
        /*01f0*/ 	.word	0x0000000f
        /*01f4*/ 	.word	0x00030840
        /*01f8*/ 	.short	0x010a
        /*01fa*/ 	.byte	0x3f
	.zero		1


	//   ....[19]....
        /*01fc*/ 	.word	0x0000a8e0
        /*0200*/ 	.word	0x0000000f
        /*0204*/ 	.word	0x00030828
        /*0208*/ 	.short	0x010a
        /*020a*/ 	.byte	0x3f
	.zero		1


	//   ....[20]....
        /*020c*/ 	.word	0x0000abb0
        /*0210*/ 	.word	0x0000000f
        /*0214*/ 	.word	0x00030848
        /*0218*/ 	.short	0x010a
        /*021a*/ 	.byte	0x3f
	.zero		1


	//   ....[21]....
        /*021c*/ 	.word	0x0000ae20
        /*0220*/ 	.word	0x0000000f
        /*0224*/ 	.word	0x00030820
        /*0228*/ 	.short	0x010a
        /*022a*/ 	.byte	0x3f
	.zero		1


	//   ....[22]....
        /*022c*/ 	.word	0x0000b160
        /*0230*/ 	.word	0x0000000f
        /*0234*/ 	.word	0x00030840
        /*0238*/ 	.short	0x010a
        /*023a*/ 	.byte	0x3f
	.zero		1


	//   ....[23]....
        /*023c*/ 	.word	0x0000b400
        /*0240*/ 	.word	0x0000000f
        /*0244*/ 	.word	0x00030828
        /*0248*/ 	.short	0x010a
        /*024a*/ 	.byte	0x3f
	.zero		1


	//   ....[24]....
        /*024c*/ 	.word	0x0000b710
        /*0250*/ 	.word	0x00000003
        /*0254*/ 	.word	0x00030840
        /*0258*/ 	.short	0x010a
        /*025a*/ 	.byte	0x3f
	.zero		1


	//   ....[25]....
        /*025c*/ 	.word	0x0000bb70
        /*0260*/ 	.word	0x00000007
        /*0264*/ 	.word	0x00000000
        /*0268*/ 	.short	0x010a
        /*026a*/ 	.byte	0x3f
	.zero		1


	//   ....[26]....
        /*026c*/ 	.word	0x0000bbc0
        /*0270*/ 	.word	0x00000003
        /*0274*/ 	.word	0x00000000
        /*0278*/ 	.short	0x010a
        /*027a*/ 	.byte	0x3f
	.zero		1


	//   ....[27]....
        /*027c*/ 	.word	0x0000bc20
        /*0280*/ 	.word	0x00000005
        /*0284*/ 	.word	0x00000000
        /*0288*/ 	.short	0x010a
        /*028a*/ 	.byte	0x3f
	.zero		1


	//   ....[28]....
        /*028c*/ 	.word	0x0000bc50
        /*0290*/ 	.word	0x00000003
        /*0294*/ 	.word	0x00000000
        /*0298*/ 	.short	0x010a
        /*029a*/ 	.byte	0x3f
	.zero		1


	//   ....[29]....
        /*029c*/ 	.word	0x0000bd20
        /*02a0*/ 	.word	0x000000e4
        /*02a4*/ 	.word	0x00030800
        /*02a8*/ 	.short	0x010a
        /*02aa*/ 	.byte	0x3f
	.zero		1


	//   ....[30]....
        /*02ac*/ 	.word	0x0000bd70
        /*02b0*/ 	.word	0x00000000
        /*02b4*/ 	.word	0x00030810
        /*02b8*/ 	.short	0x010a
        /*02ba*/ 	.byte	0x3f
	.zero		1


	//   ....[31]....
        /*02bc*/ 	.word	0x0000bdc0
        /*02c0*/ 	.word	0x00000000
        /*02c4*/ 	.word	0x00030830
        /*02c8*/ 	.short	0x010a
        /*02ca*/ 	.byte	0x3f
	.zero		1


	//   ....[32]....
        /*02cc*/ 	.word	0x0000be10
        /*02d0*/ 	.word	0x0000000f
        /*02d4*/ 	.word	0x00030820
        /*02d8*/ 	.short	0x010a
        /*02da*/ 	.byte	0x3f
	.zero		1


	//   ....[33]....
        /*02dc*/ 	.word	0x0000be60
        /*02e0*/ 	.word	0x0000000f
        /*02e4*/ 	.word	0x00030840
        /*02e8*/ 	.short	0x010a
        /*02ea*/ 	.byte	0x3f
	.zero		1


	//   ....[34]....
        /*02ec*/ 	.word	0x0000beb0
        /*02f0*/ 	.word	0x0000000f
        /*02f4*/ 	.word	0x00030828
        /*02f8*/ 	.short	0x010a
        /*02fa*/ 	.byte	0x3f
	.zero		1


	//   ....[35]....
        /*02fc*/ 	.word	0x0000bf00
        /*0300*/ 	.word	0x0000000f
        /*0304*/ 	.word	0x00030848
        /*0308*/ 	.short	0x010a
        /*030a*/ 	.byte	0x3f
	.zero		1


	//   ....[36]....
        /*030c*/ 	.word	0x0000bf60
        /*0310*/ 	.word	0x0000000f
        /*0314*/ 	.word	0x00030820
        /*0318*/ 	.short	0x010a
        /*031a*/ 	.byte	0x3f
	.zero		1


	//   ....[37]....
        /*031c*/ 	.word	0x0000bfb0
        /*0320*/ 	.word	0x0000000f
        /*0324*/ 	.word	0x00030840
        /*0328*/ 	.short	0x010a
        /*032a*/ 	.byte	0x3f
	.zero		1


	//   ....[38]....
        /*032c*/ 	.word	0x0000c000
        /*0330*/ 	.word	0x0000000f
        /*0334*/ 	.word	0x00030828
        /*0338*/ 	.short	0x010a
        /*033a*/ 	.byte	0x3f
	.zero		1


	//   ....[39]....
        /*033c*/ 	.word	0x0000c050
        /*0340*/ 	.word	0x00000003
        /*0344*/ 	.word	0x00030840
        /*0348*/ 	.short	0x010a
        /*034a*/ 	.byte	0x3f
	.zero		1


	//   ....[40]....
        /*034c*/ 	.word	0x0000c120
        /*0350*/ 	.word	0x00000007
        /*0354*/ 	.word	0x00000000
        /*0358*/ 	.short	0x010a
        /*035a*/ 	.byte	0x3f
	.zero		1


	//   ....[41]....
        /*035c*/ 	.word	0x0000c170
        /*0360*/ 	.word	0x00000003
        /*0364*/ 	.word	0x00000000
        /*0368*/ 	.short	0x010a
        /*036a*/ 	.byte	0x3f
	.zero		1


	//   ....[42]....
        /*036c*/ 	.word	0x0000c1c0
        /*0370*/ 	.word	0x00000005
        /*0374*/ 	.word	0x00000000
        /*0378*/ 	.short	0x010a
        /*037a*/ 	.byte	0x3f
	.zero		1


	//----- nvinfo : EIATTR_NUM_MBARRIERS
	.align		4
.L_852:
        /*037c*/ 	.byte	0x03, 0x38
        /*037e*/ 	.short	0x0009


	//----- nvinfo : EIATTR_EXIT_INSTR_OFFSETS
	.align		4
        /*0380*/ 	.byte	0x04, 0x1c
        /*0382*/ 	.short	(.L_854 - .L_853)


	//   ....[0]....
.L_853:
        /*0384*/ 	.word	0x0000bca0


	//----- nvinfo : EIATTR_MAX_THREADS
	.align		4
.L_854:
        /*0388*/ 	.byte	0x04, 0x05
        /*038a*/ 	.short	(.L_856 - .L_855)
.L_855:
        /*038c*/ 	.word	0x00000180
        /*0390*/ 	.word	0x00000001
        /*0394*/ 	.word	0x00000001


	//----- nvinfo : EIATTR_CRS_STACK_SIZE
	.align		4
.L_856:
        /*0398*/ 	.byte	0x04, 0x1e
        /*039a*/ 	.short	(.L_858 - .L_857)
.L_857:
        /*039c*/ 	.word	0x00000000


	//----- nvinfo : EIATTR_CBANK_PARAM_SIZE
	.align		4
.L_858:
        /*03a0*/ 	.byte	0x03, 0x19
        /*03a2*/ 	.short	0x06f0


	//----- nvinfo : EIATTR_PARAM_CBANK
	.align		4
        /*03a4*/ 	.byte	0x04, 0x0a
        /*03a6*/ 	.short	(.L_860 - .L_859)
	.align		4
.L_859:
        /*03a8*/ 	.word	index@(.nv.constant0._ZN7cutlass13device_kernelIN5flash11enable_sm90INS1_16FlashAttnBwdSm90INS1_25CollectiveMainloopBwdSm90ILi2ELi2ELi2EN4cute5tupleIJNS5_1CILi1EEES8_S8_EEENS6_IJNS7_ILi64EEENS7_ILi128EEESB_EEENS_6half_tEfNS_4arch4Sm90ELb1ELb0ELb0ELb1ELb0ELb1ELb0ELb0ELi2ELi1ELi2ELi1ELb0EEENS1_21CollectiveEpilogueBwdISC_SD_SF_Li256ELb1ELb0ELi1EEENS1_25SingleTileBwdLPTSchedulerILb1ELi128ELb0EEEEEEEEEvNT_6ParamsE)
        /*03ac*/ 	.short	0x0210
        /*03ae*/ 	.short	0x06f0


	//----- nvinfo : EIATTR_SW_WAR
	.align		4
.L_860:
        /*03b0*/ 	.byte	0x04, 0x36
        /*03b2*/ 	.short	(.L_862 - .L_861)
.L_861:
        /*03b4*/ 	.word	0x00000008
.L_862:


//--------------------- .nv.info._ZN7cutlass13device_kernelIN5flash11enable_sm90INS1_16FlashAttnBwdSm90INS1_25CollectiveMainloopBwdSm90ILi2ELi2ELi2EN4cute5tupleIJNS5_1CILi1EEES8_S8_EEENS6_IJNS7_ILi64EEENS7_ILi128EEESB_EEENS_6half_tEfNS_4arch4Sm90ELb1ELb0ELb0ELb1ELb1ELb1ELb0ELb0ELi2ELi1ELi2ELi1ELb0EEENS1_21CollectiveEpilogueBwdISC_SD_SF_Li256ELb1ELb0ELi1EEENS1_25SingleTileBwdLPTSchedulerILb1ELi128ELb1EEEEEEEEEvNT_6ParamsE --------------------------
	.section	.nv.info._ZN7cutlass13device_kernelIN5flash11enable_sm90INS1_16FlashAttnBwdSm90INS1_25CollectiveMainloopBwdSm90ILi2ELi2ELi2EN4cute5tupleIJNS5_1CILi1EEES8_S8_EEENS6_IJNS7_ILi64EEENS7_ILi128EEESB_EEENS_6half_tEfNS_4arch4Sm90ELb1ELb0ELb0ELb1ELb1ELb1ELb0ELb0ELi2ELi1ELi2ELi1ELb0EEENS1_21CollectiveEpilogueBwdISC_SD_SF_Li256ELb1ELb0ELi1EEENS1_25SingleTileBwdLPTSchedulerILb1ELi128ELb1EEEEEEEEEvNT_6ParamsE,"",@"SHT_CUDA_INFO"
	.sectionflags	@""
	.align	4


	//----- nvinfo : EIATTR_CUDA_API_VERSION
	.align		4
        /*0000*/ 	.byte	0x04, 0x37
        /*0002*/ 	.short	(.L_864 - .L_863)
.L_863:
        /*0004*/ 	.word	0x00000082


	//----- nvinfo : EIATTR_KPARAM_INFO
	.align		4
.L_864:
        /*0008*/ 	.byte	0x04, 0x17
        /*000a*/ 	.short	(.L_866 - .L_865)
.L_865:
        /*000c*/ 	.word	0x00000000
        /*0010*/ 	.short	0x0000
        /*0012*/ 	.short	0x0070
        /*0014*/ 	.byte	0x00, 0xf0, 0x01, 0x1a


	//----- nvinfo : EIATTR_SPARSE_MMA_MASK
	.align		4
.L_866:
        /*0018*/ 	.byte	0x03, 0x50
        /*001a*/ 	.short	0x0000


	//----- nvinfo : EIATTR_MAXREG_COUNT
	.align		4
        /*001c*/ 	.byte	0x03, 0x1b
        /*001e*/ 	.short	0x00a8


	//----- nvinfo : EIATTR_NUM_BARRIERS
	.align		4
        /*0020*/ 	.byte	0x02, 0x4c
        /*0022*/ 	.byte	0x10
	.zero		1


	//----- nvinfo : EIATTR_EXTERNS
	.align		4
        /*0024*/ 	.byte	0x04, 0x0f
        /*0026*/ 	.short	(.L_868 - .L_867)


	//   ....[0]....
	.align		4
.L_867:
        /*0028*/ 	.word	index@(__assertfail)


	//----- nvinfo : EIATTR_ANNOTATIONS
	.align		4
.L_868:
        /*002c*/ 	.byte	0x04, 0x55
        /*002e*/ 	.short	(.L_870 - .L_869)


	//   ....[0]....
.L_869:
        /*0030*/ 	.word	0x00000001
        /*0034*/ 	.byte	0xd0, 0xab, 0x00, 0x00, 0x01, 0x00, 0x00, 0x00, 0xd0, 0xae, 0x00, 0x00, 0x01, 0x00, 0x00, 0x00
        /*0044*/ 	.byte	0x30, 0xba, 0x00, 0x00, 0x01, 0x00, 0x00, 0x00, 0x50, 0xba, 0x00, 0x00, 0x01, 0x00, 0x00, 0x00
        /*0054*/ 	.byte	0xc0, 0xbd, 0x00, 0x00


	//----- nvinfo : EIATTR_MERCURY_ISA_VERSION
	.align		4
.L_870:
        /*0058*/ 	.byte	0x03, 0x5f
        /*005a*/ 	.short	0x0101


	//----- nvinfo : EIATTR_INT_WARP_WIDE_INSTR_OFFSETS
	.align		4
        /*005c*/ 	.byte	0x04, 0x31
        /*005e*/ 	.short	(.L_872 - .L_871)


	//   ....[0]....
.L_871:
        /*0060*/ 	.word	0x00000190


	//   ....[1]....
        /*0064*/ 	.word	0x000001c0


	//   ....[2]....
        /*0068*/ 	.word	0x00008fb0


	//   ....[3]....
        /*006c*/ 	.word	0x00009660


	//   ....[4]....
        /*0070*/ 	.word	0x00009b90


	//----- nvinfo : EIATTR_COOP_GROUP_MASK_REGIDS
	.align		4
.L_872:
        /*0074*/ 	.byte	0x04, 0x29
        /*0076*/ 	.short	(.L_874 - .L_873)


	//   ....[0]....
.L_873:
        /*0078*/ 	.word	0xffffffff


	//   ....[1]....
        /*007c*/ 	.word	0xffffffff


	//   ....[2]....
        /*0080*/ 	.word	0xffffffff


	//   ....[3]....
        /*0084*/ 	.word	0xffffffff


	//   ....[4]....
        /*0088*/ 	.word	0xffffffff


	//   ....[5]....
        /*008c*/ 	.word	0xffffffff


	//   ....[6]....
        /*0090*/ 	.word	0xffffffff


	//   ....[7]....
        /*0094*/ 	.word	0xffffffff


	//   ....[8]....
        /*0098*/ 	.word	0xffffffff


	//   ....[9]....
        /*009c*/ 	.word	0xffffffff


	//   ....[10]....
        /*00a0*/ 	.word	0xffffffff


	//   ....[11]....
        /*00a4*/ 	.word	0xffffffff


	//   ....[12]....
        /*00a8*/ 	.word	0xffffffff


	//   ....[13]....
        /*00ac*/ 	.word	0x0500000f


	//   ....[14]....
        /*00b0*/ 	.word	0x0500000f


	//   ....[15]....
        /*00b4*/ 	.word	0x0500000f


	//   ....[16]....
        /*00b8*/ 	.word	0x0500000f


	//----- nvinfo : EIATTR_COOP_GROUP_INSTR_OFFSETS
	.align		4
.L_874:
        /*00bc*/ 	.byte	0x04, 0x28
        /*00be*/ 	.short	(.L_876 - .L_875)


	//   ....[0]....
.L_875:
        /*00c0*/ 	.word	0x00000070


	//   ....[1]....
        /*00c4*/ 	.word	0x000001a0


	//   ....[2]....
        /*00c8*/ 	.word	0x000001f0


	//   ....[3]....
        /*00cc*/ 	.word	0x000003e0


	//   ....[4]....
        /*00d0*/ 	.word	0x00000630


	//   ....[5]....
        /*00d4*/ 	.word	0x00001860


	//   ....[6]....
        /*00d8*/ 	.word	0x00007e00


	//   ....[7]....
        /*00dc*/ 	.word	0x00008bb0


	//   ....[8]....
        /*00e0*/ 	.word	0x00008ee0


	//   ....[9]....
        /*00e4*/ 	.word	0x000092e0


	//   ....[10]....
        /*00e8*/ 	.word	0x00009590


	//   ....[11]....
        /*00ec*/ 	.word	0x00009850


	//   ....[12]....
        /*00f0*/ 	.word	0x00009ac0


	//   ....[13]....
        /*00f4*/ 	.word	0x0000c610


	//   ....[14]....
        /*00f8*/ 	.word	0x0000c760


	//   ....[15]....
        /*00fc*/ 	.word	0x0000c7d0


	//   ....[16]....
        /*0100*/ 	.word	0x0000c840


	//----- nvinfo : EIATTR_REG_RECONFIG
	.align		4
.L_876:
        /*0104*/ 	.byte	0x01, 0x54
	.zero		2


	//----- nvinfo : EIATTR_SYSCALL_OFFSETS
	.align		4
        /*0108*/ 	.byte	0x04, 0x46
        /*010a*/ 	.short	(.L_878 - .L_877)


	//   ....[0]....
.L_877:
        /*010c*/ 	.word	0x000014a0


	//   ....[1]....
        /*0110*/ 	.word	0x00001590


	//   ....[2]....
        /*0114*/ 	.word	0x000016f0


	//   ....[3]....
        /*0118*/ 	.word	0x000017e0


	//----- nvinfo : EIATTR_MBARRIER_INSTR_OFFSETS
	.align		4
.L_878:
        /*011c*/ 	.byte	0x04, 0x39
        /*011e*/ 	.short	(.L_880 - .L_879)


	//   ....[0]....
.L_879:
        /*0120*/ 	.word	0x00000290
        /*0124*/ 	.word	0x000000ff
        /*0128*/ 	.word	0x00030800
        /*012c*/ 	.short	0x0100
        /*012e*/ 	.byte	0x06
	.zero		1


	//   ....[1]....
        /*0130*/ 	.word	0x00000390
        /*0134*/ 	.word	0x000000ff
        /*0138*/ 	.word	0x00030810
        /*013c*/ 	.short	0x0100
        /*013e*/ 	.byte	0x08
	.zero		1


	//   ....[2]....
        /*0140*/ 	.word	0x000003a0
        /*0144*/ 	.word	0x000000ff
        /*0148*/ 	.word	0x00030820
        /*014c*/ 	.short	0x0100
        /*014e*/ 	.byte	0x08
	.zero		1


	//   ....[3]....
        /*0150*/ 	.word	0x000003b0
        /*0154*/ 	.word	0x000000ff
        /*0158*/ 	.word	0x00030818
        /*015c*/ 	.short	0x0100
        /*015e*/ 	.byte	0x08
	.zero		1


	//   ....[4]....
        /*0160*/ 	.word	0x000003c0
        /*0164*/ 	.word	0x000000ff
        /*0168*/ 	.word	0x00030828
        /*016c*/ 	.short	0x0100
        /*016e*/ 	.byte	0x08
	.zero		1


	//   ....[5]....
        /*0170*/ 	.word	0x000004f0
        /*0174*/ 	.word	0x000000ff
        /*0178*/ 	.word	0x00030830
        /*017c*/ 	.short	0x0100
        /*017e*/ 	.byte	0x08
	.zero		1


	//   ....[6]....
        /*0180*/ 	.word	0x00000500
        /*0184*/ 	.word	0x000000ff
        /*0188*/ 	.word	0x00030840
        /*018c*/ 	.short	0x0100
        /*018e*/ 	.byte	0x08
	.zero		1


	//   ....[7]....
        /*0190*/ 	.word	0x00000510
        /*0194*/ 	.word	0x000000ff
        /*0198*/ 	.word	0x00030838
        /*019c*/ 	.short	0x0100
        /*019e*/ 	.byte	0x08
	.zero		1


	//   ....[8]....
        /*01a0*/ 	.word	0x00000520
        /*01a4*/ 	.word	0x000000ff
        /*01a8*/ 	.word	0x00030848
        /*01ac*/ 	.short	0x0100
        /*01ae*/ 	.byte	0x08
	.zero		1


	//   ....[9]....
        /*01b0*/ 	.word	0x000018a0
        /*01b4*/ 	.word	0x000000e4
        /*01b8*/ 	.word	0x00030800
        /*01bc*/ 	.short	0x010a
        /*01be*/ 	.byte	0x3f
	.zero		1


	//   ....[10]....
        /*01c0*/ 	.word	0x00001940
        /*01c4*/ 	.word	0x000000e4
        /*01c8*/ 	.word	0x00030800
        /*01cc*/ 	.short	0x010a
        /*01ce*/ 	.byte	0x3f
	.zero		1


	//   ....[11]....
        /*01d0*/ 	.word	0x00002010
        /*01d4*/ 	.word	0x00000000
        /*01d8*/ 	.word	0x00030810
        /*01dc*/ 	.short	0x010a
        /*01de*/ 	.byte	0x3f
	.zero		1


	//   ....[12]....
        /*01e0*/ 	.word	0x00002050
        /*01e4*/ 	.word	0x00000000
        /*01e8*/ 	.word	0x00030810
        /*01ec*/ 	.short	0x010a
        /*01ee*/ 	.byte	0x3f
	.zero		1


	//   ....[13]....
        /*01f0*/ 	.word	0x00002580
        /*01f4*/ 	.word	0x00000000
        /*01f8*/ 	.word	0x00030830
        /*01fc*/ 	.short	0x010a
        /*01fe*/ 	.byte	0x3f
	.zero		1


	//   ....[14]....
        /*0200*/ 	.word	0x00002600
        /*0204*/ 	.word	0x00000000
        /*0208*/ 	.word	0x00030830
        /*020c*/ 	.short	0x010a
        /*020e*/ 	.byte	0x3f
	.zero		1


	//   ....[15]....
        /*0210*/ 	.word	0x00003fd0
        /*0214*/ 	.word	0x00000006
        /*0218*/ 	.word	0x00000000
        /*021c*/ 	.short	0x0101
        /*021e*/ 	.byte	0x3f
	.zero		1


	//   ....[16]....
        /*0220*/ 	.word	0x00004300
        /*0224*/ 	.word	0x00000000
        /*0228*/ 	.word	0x00000000
        /*022c*/ 	.short	0x0101
        /*022e*/ 	.byte	0x3f
	.zero		1


	//   ....[17]....
        /*0230*/ 	.word	0x0000a850
        /*0234*/ 	.word	0x0000000f
        /*0238*/ 	.word	0x00030820
        /*023c*/ 	.short	0x010a
        /*023e*/ 	.byte	0x3f
	.zero		1


	//   ....[18]....
        /*0240*/ 	.word	0x0000af30
        /*0244*/ 	.word	0x0000000f
        /*0248*/ 	.word	0x00030840
        /*024c*/ 	.short	0x010a
        /*024e*/ 	.byte	0x3f
	.zero		1


	//   ....[19]....
        /*0250*/ 	.word	0x0000b200
        /*0254*/ 	.word	0x0000000f
        /*0258*/ 	.word	0x00030828
        /*025c*/ 	.short	0x010a
        /*025e*/ 	.byte	0x3f
	.zero		1


	//   ....[20]....
        /*0260*/ 	.word	0x0000b4d0
        /*0264*/ 	.word	0x0000000f
        /*0268*/ 	.word	0x00030848
        /*026c*/ 	.short	0x010a
        /*026e*/ 	.byte	0x3f
	.zero		1


	//   ....[21]....
        /*0270*/ 	.word	0x0000b740
        /*0274*/ 	.word	0x0000000f
        /*0278*/ 	.word	0x00030820
        /*027c*/ 	.short	0x010a
        /*027e*/ 	.byte	0x3f
	.zero		1


	//   ....[22]....
        /*0280*/ 	.word	0x0000ba80
        /*0284*/ 	.word	0x0000000f
        /*0288*/ 	.word	0x00030840
        /*028c*/ 	.short	0x010a
        /*028e*/ 	.byte	0x3f
	.zero		1


	//   ....[23]....
        /*0290*/ 	.word	0x0000bd20
        /*0294*/ 	.word	0x0000000f
        /*0298*/ 	.word	0x00030828
        /*029c*/ 	.short	0x010a
        /*029e*/ 	.byte	0x3f
	.zero		1


	//   ....[24]....
        /*02a0*/ 	.word	0x0000c030
        /*02a4*/ 	.word	0x00000003
        /*02a8*/ 	.word	0x00030840
        /*02ac*/ 	.short	0x010a
        /*02ae*/ 	.byte	0x3f
	.zero		1


	//   ....[25]....
        /*02b0*/ 	.word	0x0000c490
        /*02b4*/ 	.word	0x00000007
        /*02b8*/ 	.word	0x00000000
        /*02bc*/ 	.short	0x010a
        /*02be*/ 	.byte	0x3f
	.zero		1


	//   ....[26]....
        /*02c0*/ 	.word	0x0000c4e0
        /*02c4*/ 	.word	0x00000003
        /*02c8*/ 	.word	0x00000000
        /*02cc*/ 	.short	0x010a
        /*02ce*/ 	.byte	0x3f
	.zero		1


	//   ....[27]....
        /*02d0*/ 	.word	0x0000c540
        /*02d4*/ 	.word	0x00000005
        /*02d8*/ 	.word	0x00000000
        /*02dc*/ 	.short	0x010a
        /*02de*/ 	.byte	0x3f
	.zero		1


	//   ....[28]....
        /*02e0*/ 	.word	0x0000c570
        /*02e4*/ 	.word	0x00000003
        /*02e8*/ 	.word	0x00000000
        /*02ec*/ 	.short	0x010a
        /*02ee*/ 	.byte	0x3f
	.zero		1


	//   ....[29]....
        /*02f0*/ 	.word	0x0000c640
        /*02f4*/ 	.word	0x000000e4
        /*02f8*/ 	.word	0x00030800
        /*02fc*/ 	.short	0x010a
        /*02fe*/ 	.byte	0x3f
	.zero		1


	//   ....[30]....
        /*0300*/ 	.word	0x0000c690
        /*0304*/ 	.word	0x00000000
        /*0308*/ 	.word	0x00030810
        /*030c*/ 	.short	0x010a
        /*030e*/ 	.byte	0x3f
	.zero		1


	//   ....[31]....
        /*0310*/ 	.word	0x0000c6e0
        /*0314*/ 	.word	0x00000000
        /*0318*/ 	.word	0x00030830
        /*031c*/ 	.short	0x010a
        /*031e*/ 	.byte	0x3f
	.zero		1


	//   ....[32]....
        /*0320*/ 	.word	0x0000c880
        /*0324*/ 	.word	0x0000000f
        /*0328*/ 	.word	0x00030820
        /*032c*/ 	.short	0x010a
        /*032e*/ 	.byte	0x3f
	.zero		1


	//   ....[33]....
        /*0330*/ 	.word	0x0000c8d0
        /*0334*/ 	.word	0x0000000f
        /*0338*/ 	.word	0x00030840
        /*033c*/ 	.short	0x010a
        /*033e*/ 	.byte	0x3f
	.zero		1


	//   ....[34]....
        /*0340*/ 	.word	0x0000c920
        /*0344*/ 	.word	0x0000000f
        /*0348*/ 	.word	0x00030828
        /*034c*/ 	.short	0x010a
        /*034e*/ 	.byte	0x3f
	.zero		1


	//   ....[35]....
        /*0350*/ 	.word	0x0000c970
        /*0354*/ 	.word	0x0000000f
        /*0358*/ 	.word	0x00030848
        /*035c*/ 	.short	0x010a
        /*035e*/ 	.byte	0x3f
	.zero		1


	//   ....[36]....
        /*0360*/ 	.word	0x0000c9d0
        /*0364*/ 	.word	0x0000000f
        /*0368*/ 	.word	0x00030820
        /*036c*/ 	.short	0x010a
        /*036e*/ 	.byte	0x3f
	.zero		1


	//   ....[37]....
        /*0370*/ 	.word	0x0000ca20
        /*0374*/ 	.word	0x0000000f
        /*0378*/ 	.word	0x00030840
        /*037c*/ 	.short	0x010a
        /*037e*/ 	.byte	0x3f
	.zero		1


	//   ....[38]....
        /*0380*/ 	.word	0x0000ca70
        /*0384*/ 	.word	0x0000000f
        /*0388*/ 	.word	0x00030828
        /*038c*/ 	.short	0x010a
        /*038e*/ 	.byte	0x3f
	.zero		1


	//   ....[39]....
        /*0390*/ 	.word	0x0000cac0
        /*0394*/ 	.word	0x00000003
        /*0398*/ 	.word	0x00030840
        /*039c*/ 	.short	0x010a
        /*039e*/ 	.byte	0x3f
	.zero		1


	//   ....[40]....
        /*03a0*/ 	.word	0x0000cb90
        /*03a4*/ 	.word	0x00000007
        /*03a8*/ 	.word	0x00000000
        /*03ac*/ 	.short	0x010a
        /*03ae*/ 	.byte	0x3f
	.zero		1


	//   ....[41]....
        /*03b0*/ 	.word	0x0000cbe0
        /*03b4*/ 	.word	0x00000003
        /*03b8*/ 	.word	0x00000000
        /*03bc*/ 	.short	0x010a
        /*03be*/ 	.byte	0x3f
	.zero		1


	//   ....[42]....
        /*03c0*/ 	.word	0x0000cc30
        /*03c4*/ 	.word	0x00000005
        /*03c8*/ 	.word	0x00000000
        /*03cc*/ 	.short	0x010a
        /*03ce*/ 	.byte	0x3f
	.zero		1


	//----- nvinfo : EIATTR_NUM_MBARRIERS
	.align		4
.L_880:
        /*03d0*/ 	.byte	0x03, 0x38
        /*03d2*/ 	.short	0x0009


	//----- nvinfo : EIATTR_EXIT_INSTR_OFFSETS
	.align		4
        /*03d4*/ 	.byte	0x04, 0x1c
        /*03d6*/ 	.short	(.L_882 - .L_881)


	//   ....[0]....
.L_881:
        /*03d8*/ 	.word	0x0000c5c0


	//----- nvinfo : EIATTR_MAX_THREADS
	.align		4
.L_882:
        /*03dc*/ 	.byte	0x04, 0x05
        /*03de*/ 	.short	(.L_884 - .L_883)
.L_883:
        /*03e0*/ 	.word	0x00000180
        /*03e4*/ 	.word	0x00000001
        /*03e8*/ 	.word	0x00000001


	//----- nvinfo : EIATTR_CRS_STACK_SIZE
	.align		4
.L_884:
        /*03ec*/ 	.byte	0x04, 0x1e
        /*03ee*/ 	.short	(.L_886 - .L_885)
.L_885:
        /*03f0*/ 	.word	0x00000000


	//----- nvinfo : EIATTR_CBANK_PARAM_SIZE
	.align		4
.L_886:
        /*03f4*/ 	.byte	0x03, 0x19
        /*03f6*/ 	.short	0x06f0


	//----- nvinfo : EIATTR_PARAM_CBANK
	.align		4
        /*03f8*/ 	.byte	0x04, 0x0a
        /*03fa*/ 	.short	(.L_888 - .L_887)
	.align		4
.L_887:
        /*03fc*/ 	.word	index@(.nv.constant0._ZN7cutlass13device_kernelIN5flash11enable_sm90INS1_16FlashAttnBwdSm90INS1_25CollectiveMainloopBwdSm90ILi2ELi2ELi2EN4cute5tupleIJNS5_1CILi1EEES8_S8_EEENS6_IJNS7_ILi64EEENS7_ILi128EEESB_EEENS_6half_tEfNS_4arch4Sm90ELb1ELb0ELb0ELb1ELb1ELb1ELb0ELb0ELi2ELi1ELi2ELi1ELb0EEENS1_21CollectiveEpilogueBwdISC_SD_SF_Li256ELb1ELb0ELi1EEENS1_25SingleTileBwdLPTSchedulerILb1ELi128ELb1EEEEEEEEEvNT_6ParamsE)
        /*0400*/ 	.short	0x0210
        /*0402*/ 	.short	0x06f0


	//----- nvinfo : EIATTR_SW_WAR
	.align		4
.L_888:
        /*0404*/ 	.byte	0x04, 0x36
        /*0406*/ 	.short	(.L_890 - .L_889)
.L_889:
        /*0408*/ 	.word	0x00000008
.L_890:


//--------------------- .nv.info._ZN7cutlass13device_kernelIN5flash11enable_sm90INS1_16FlashAttnBwdSm90INS1_25CollectiveMainloopBwdSm90ILi2ELi2ELi2EN4cute5tupleIJNS5_1CILi1EEES8_S8_EEENS6_IJNS7_ILi64EEENS7_ILi128EEESB_EEENS_6half_tEfNS_4arch4Sm90ELb1ELb0ELb0ELb1ELb0ELb1ELb0ELb0ELi2ELi1ELi2ELi1ELb0EEENS1_24CollectiveEpilogueBwdGQAISC_fSF_Li256ELb1ELb0EEENS1_25SingleTileBwdLPTSchedulerILb1ELi128ELb0EEEEEEEEEvNT_6ParamsE --------------------------
	.section	.nv.info._ZN7cutlass13device_kernelIN5flash11enable_sm90INS1_16FlashAttnBwdSm90INS1_25CollectiveMainloopBwdSm90ILi2ELi2ELi2EN4cute5tupleIJNS5_1CILi1EEES8_S8_EEENS6_IJNS7_ILi64EEENS7_ILi128EEESB_EEENS_6half_tEfNS_4arch4Sm90ELb1ELb0ELb0ELb1ELb0ELb1ELb0ELb0ELi2ELi1ELi2ELi1ELb0EEENS1_24CollectiveEpilogueBwdGQAISC_fSF_Li256ELb1ELb0EEENS1_25SingleTileBwdLPTSchedulerILb1ELi128ELb0EEEEEEEEEvNT_6ParamsE,"",@"SHT_CUDA_INFO"
	.sectionflags	@""
	.align	4


	//----- nvinfo : EIATTR_CUDA_API_VERSION
	.align		4
        /*0000*/ 	.byte	0x04, 0x37
        /*0002*/ 	.short	(.L_892 - .L_891)
.L_891:
        /*0004*/ 	.word	0x00000082


	//----- nvinfo : EIATTR_KPARAM_INFO
	.align		4
.L_892:
        /*0008*/ 	.byte	0x04, 0x17
        /*000a*/ 	.short	(.L_894 - .L_893)
.L_893:
        /*000c*/ 	.word	0x00000000
        /*0010*/ 	.short	0x0000
        /*0012*/ 	.short	0x0070
        /*0014*/ 	.byte	0x00, 0xf0, 0x01, 0x1c


	//----- nvinfo : EIATTR_SPARSE_MMA_MASK
	.align		4
.L_894:
        /*0018*/ 	.byte	0x03, 0x50
        /*001a*/ 	.short	0x0000


	//----- nvinfo : EIATTR_MAXREG_COUNT
	.align		4
        /*001c*/ 	.byte	0x03, 0x1b
        /*001e*/ 	.short	0x00a8


	//----- nvinfo : EIATTR_NUM_BARRIERS
	.align		4
        /*0020*/ 	.byte	0x02, 0x4c
        /*0022*/ 	.byte	0x10
	.zero		1


	//----- nvinfo : EIATTR_EXTERNS
	.align		4
        /*0024*/ 	.byte	0x04, 0x0f
        /*0026*/ 	.short	(.L_896 - .L_895)


	//   ....[0]....
	.align		4
.L_895:
        /*0028*/ 	.word	index@(__assertfail)


	//----- nvinfo : EIATTR_ANNOTATIONS
	.align		4
.L_896:
        /*002c*/ 	.byte	0x04, 0x55
        /*002e*/ 	.short	(.L_898 - .L_897)


	//   ....[0]....
.L_897:
        /*0030*/ 	.word	0x00000001
        /*0034*/ 	.byte	0x90, 0x75, 0x00, 0x00, 0x01, 0x00, 0x00, 0x00, 0x90, 0x78, 0x00, 0x00, 0x01, 0x00, 0x00, 0x00
        /*0044*/ 	.byte	0xf0, 0x83, 0x00, 0x00, 0x01, 0x00, 0x00, 0x00, 0x10, 0x84, 0x00, 0x00, 0x01, 0x00, 0x00, 0x00
        /*0054*/ 	.byte	0x80, 0x87, 0x00, 0x00


	//----- nvinfo : EIATTR_MERCURY_ISA_VERSION
	.align		4
.L_898:
        /*0058*/ 	.byte	0x03, 0x5f
        /*005a*/ 	.short	0x0101


	//----- nvinfo : EIATTR_INT_WARP_WIDE_INSTR_OFFSETS
	.align		4
        /*005c*/ 	.byte	0x04, 0x31
        /*005e*/ 	.short	(.L_900 - .L_899)


	//   ....[0]....
.L_899:
        /*0060*/ 	.word	0x00000190


	//   ....[1]....
        /*0064*/ 	.word	0x000001c0


	//----- nvinfo : EIATTR_COOP_GROUP_MASK_REGIDS
	.align		4
.L_900:
        /*0068*/ 	.byte	0x04, 0x29
        /*006a*/ 	.short	(.L_902 - .L_901)


	//   ....[0]....
.L_901:
        /*006c*/ 	.word	0xffffffff


	//   ....[1]....
        /*0070*/ 	.word	0xffffffff


	//   ....[2]....
        /*0074*/ 	.word	0xffffffff


	//   ....[3]....
        /*0078*/ 	.word	0xffffffff


	//   ....[4]....
        /*007c*/ 	.word	0xffffffff


	//   ....[5]....
        /*0080*/ 	.word	0xffffffff


	//   ....[6]....
        /*0084*/ 	.word	0xffffffff


	//   ....[7]....
        /*0088*/ 	.word	0x0500000f


	//----- nvinfo : EIATTR_COOP_GROUP_INSTR_OFFSETS
	.align		4
.L_902:
        /*008c*/ 	.byte	0x04, 0x28
        /*008e*/ 	.short	(.L_904 - .L_903)


	//   ....[0]....
.L_903:
        /*0090*/ 	.word	0x00000070


	//   ....[1]....
        /*0094*/ 	.word	0x000001a0


	//   ....[2]....
        /*0098*/ 	.word	0x000001f0


	//   ....[3]....
        /*009c*/ 	.word	0x000003e0


	//   ....[4]....
        /*00a0*/ 	.word	0x00000630


	//   ....[5]....
        /*00a4*/ 	.word	0x00001810


	//   ....[6]....
        /*00a8*/ 	.word	0x000050c0


	//   ....[7]....
        /*00ac*/ 	.word	0x00008fd0


	//----- nvinfo : EIATTR_REG_RECONFIG
	.align		4
.L_904:
        /*00b0*/ 	.byte	0x01, 0x54
	.zero		2


	//----- nvinfo : EIATTR_SYSCALL_OFFSETS
	.align		4
        /*00b4*/ 	.byte	0x04, 0x46
        /*00b6*/ 	.short	(.L_906 - .L_905)


	//   ....[0]....
.L_905:
        /*00b8*/ 	.word	0x00001450


	//   ....[1]....
        /*00bc*/ 	.word	0x00001540


	//   ....[2]....
        /*00c0*/ 	.word	0x000016a0


	//   ....[3]....
        /*00c4*/ 	.word	0x00001790


	//----- nvinfo : EIATTR_MBARRIER_INSTR_OFFSETS
	.align		4
.L_906:
        /*00c8*/ 	.byte	0x04, 0x39
        /*00ca*/ 	.short	(.L_908 - .L_907)


	//   ....[0]....
.L_907:
        /*00cc*/ 	.word	0x00000290
        /*00d0*/ 	.word	0x000000ff
        /*00d4*/ 	.word	0x00030800
        /*00d8*/ 	.short	0x0100
        /*00da*/ 	.byte	0x06
	.zero		1


	//   ....[1]....
        /*00dc*/ 	.word	0x00000390
        /*00e0*/ 	.word	0x000000ff
        /*00e4*/ 	.word	0x00030810
        /*00e8*/ 	.short	0x0100
        /*00ea*/ 	.byte	0x08
	.zero		1


	//   ....[2]....
        /*00ec*/ 	.word	0x000003a0
        /*00f0*/ 	.word	0x000000ff
        /*00f4*/ 	.word	0x00030820
        /*00f8*/ 	.short	0x0100
        /*00fa*/ 	.byte	0x08
	.zero		1


	//   ....[3]....
        /*00fc*/ 	.word	0x000003b0
        /*0100*/ 	.word	0x000000ff
        /*0104*/ 	.word	0x00030818
        /*0108*/ 	.short	0x0100
        /*010a*/ 	.byte	0x08
	.zero		1


	//   ....[4]....
        /*010c*/ 	.word	0x000003c0
        /*0110*/ 	.word	0x000000ff
        /*0114*/ 	.word	0x00030828
        /*0118*/ 	.short	0x0100
        /*011a*/ 	.byte	0x08
	.zero		1


	//   ....[5]....
        /*011c*/ 	.word	0x000004f0
        /*0120*/ 	.word	0x000000ff
        /*0124*/ 	.word	0x00030830
        /*0128*/ 	.short	0x0100
        /*012a*/ 	.byte	0x08
	.zero		1


	//   ....[6]....
        /*012c*/ 	.word	0x00000500
        /*0130*/ 	.word	0x000000ff
        /*0134*/ 	.word	0x00030840
        /*0138*/ 	.short	0x0100
        /*013a*/ 	.byte	0x08
	.zero		1


	//   ....[7]....
        /*013c*/ 	.word	0x00000510
        /*0140*/ 	.word	0x000000ff
        /*0144*/ 	.word	0x00030838
        /*0148*/ 	.short	0x0100
        /*014a*/ 	.byte	0x08
	.zero		1


	//   ....[8]....
        /*014c*/ 	.word	0x00000520
        /*0150*/ 	.word	0x000000ff
        /*0154*/ 	.word	0x00030848
        /*0158*/ 	.short	0x0100
        /*015a*/ 	.byte	0x08
	.zero		1


	//   ....[9]....
        /*015c*/ 	.word	0x00001850
        /*0160*/ 	.word	0x000000e4
        /*0164*/ 	.word	0x00030800
        /*0168*/ 	.short	0x010a
        /*016a*/ 	.byte	0x3f
	.zero		1


	//   ....[10]....
        /*016c*/ 	.word	0x000018f0
        /*0170*/ 	.word	0x000000e4
        /*0174*/ 	.word	0x00030800
        /*0178*/ 	.short	0x010a
        /*017a*/ 	.byte	0x3f
	.zero		1


	//   ....[11]....
        /*017c*/ 	.word	0x00001fc0
        /*0180*/ 	.word	0x00000000
        /*0184*/ 	.word	0x00030810
        /*0188*/ 	.short	0x010a
        /*018a*/ 	.byte	0x3f
	.zero		1


	//   ....[12]....
        /*018c*/ 	.word	0x00002000
        /*0190*/ 	.word	0x00000000
        /*0194*/ 	.word	0x00030810
        /*0198*/ 	.short	0x010a
        /*019a*/ 	.byte	0x3f
	.zero		1


	//   ....[13]....
        /*019c*/ 	.word	0x00002530
        /*01a0*/ 	.word	0x00000000
        /*01a4*/ 	.word	0x00030830
        /*01a8*/ 	.short	0x010a
        /*01aa*/ 	.byte	0x3f
	.zero		1


	//   ....[14]....
        /*01ac*/ 	.word	0x000025b0
        /*01b0*/ 	.word	0x00000000
        /*01b4*/ 	.word	0x00030830
        /*01b8*/ 	.short	0x010a
        /*01ba*/ 	.byte	0x3f
	.zero		1


	//   ....[15]....
        /*01bc*/ 	.word	0x00003f90
        /*01c0*/ 	.word	0x00000006
        /*01c4*/ 	.word	0x00000000
        /*01c8*/ 	.short	0x0101
        /*01ca*/ 	.byte	0x3f
	.zero		1


	//   ....[16]....
        /*01cc*/ 	.word	0x000042c0
        /*01d0*/ 	.word	0x00000000
        /*01d4*/ 	.word	0x00000000
        /*01d8*/ 	.short	0x0101
        /*01da*/ 	.byte	0x3f
	.zero		1


	//   ....[17]....
        /*01dc*/ 	.word	0x00007210
        /*01e0*/ 	.word	0x0000000f
        /*01e4*/ 	.word	0x00030820
        /*01e8*/ 	.short	0x010a
        /*01ea*/ 	.byte	0x3f
	.zero		1


	//   ....[18]....
        /*01ec*/ 	.word	0x000078f0
        /*01f0*/ 	.word	0x0000000f
        /*01f4*/ 	.word	0x00030840
        /*01f8*/ 	.short	0x010a
        /*01fa*/ 	.byte	0x3f
	.zero		1


	//   ....[19]....
        /*01fc*/ 	.word	0x00007bc0
        /*0200*/ 	.word	0x0000000f
        /*0204*/ 	.word	0x00030828
        /*0208*/ 	.short	0x010a
        /*020a*/ 	.byte	0x3f
	.zero		1


	//   ....[20]....
        /*020c*/ 	.word	0x00007e90
        /*0210*/ 	.word	0x0000000f
        /*0214*/ 	.word	0x00030848
        /*0218*/ 	.short	0x010a
        /*021a*/ 	.byte	0x3f
	.zero		1


	//   ....[21]....
        /*021c*/ 	.word	0x00008100
        /*0220*/ 	.word	0x0000000f
        /*0224*/ 	.word	0x00030820
        /*0228*/ 	.short	0x010a
        /*022a*/ 	.byte	0x3f
	.zero		1


	//   ....[22]....
        /*022c*/ 	.word	0x00008440
        /*0230*/ 	.word	0x0000000f
        /*0234*/ 	.word	0x00030840
        /*0238*/ 	.short	0x010a
        /*023a*/ 	.byte	0x3f
	.zero		1


	//   ....[23]....
        /*023c*/ 	.word	0x000086e0
        /*0240*/ 	.word	0x0000000f
        /*0244*/ 	.word	0x00030828
        /*0248*/ 	.short	0x010a
        /*024a*/ 	.byte	0x3f
	.zero		1


	//   ....[24]....
        /*024c*/ 	.word	0x000089f0
        /*0250*/ 	.word	0x00000003
        /*0254*/ 	.word	0x00030840
        /*0258*/ 	.short	0x010a
        /*025a*/ 	.byte	0x3f
	.zero		1


	//   ....[25]....
        /*025c*/ 	.word	0x00008e50
        /*0260*/ 	.word	0x00000007
        /*0264*/ 	.word	0x00000000
        /*0268*/ 	.short	0x010a
        /*026a*/ 	.byte	0x3f
	.zero		1


	//   ....[26]....
        /*026c*/ 	.word	0x00008ea0
        /*0270*/ 	.word	0x00000003
        /*0274*/ 	.word	0x00000000
        /*0278*/ 	.short	0x010a
        /*027a*/ 	.byte	0x3f
	.zero		1


	//   ....[27]....
        /*027c*/ 	.word	0x00008f00
        /*0280*/ 	.word	0x00000005
        /*0284*/ 	.word	0x00000000
        /*0288*/ 	.short	0x010a
        /*028a*/ 	.byte	0x3f
	.zero		1


	//   ....[28]....
        /*028c*/ 	.word	0x00008f30
        /*0290*/ 	.word	0x00000003
        /*0294*/ 	.word	0x00000000
        /*0298*/ 	.short	0x010a
        /*029a*/ 	.byte	0x3f
	.zero		1


	//   ....[29]....
        /*029c*/ 	.word	0x00009000
        /*02a0*/ 	.word	0x000000e4
        /*02a4*/ 	.word	0x00030800
        /*02a8*/ 	.short	0x010a
        /*02aa*/ 	.byte	0x3f
	.zero		1


	//   ....[30]....
        /*02ac*/ 	.word	0x00009050
        /*02b0*/ 	.word	0x00000000
        /*02b4*/ 	.word	0x00030810
        /*02b8*/ 	.short	0x010a
        /*02ba*/ 	.byte	0x3f
	.zero		1


	//   ....[31]....
        /*02bc*/ 	.word	0x000090a0
        /*02c0*/ 	.word	0x00000000
        /*02c4*/ 	.word	0x00030830
        /*02c8*/ 	.short	0x010a
        /*02ca*/ 	.byte	0x3f
	.zero		1


	//   ....[32]....
        /*02cc*/ 	.word	0x000090f0
        /*02d0*/ 	.word	0x0000000f
        /*02d4*/ 	.word	0x00030820
        /*02d8*/ 	.short	0x010a
        /*02da*/ 	.byte	0x3f
	.zero		1


	//   ....[33]....
        /*02dc*/ 	.word	0x00009140
        /*02e0*/ 	.word	0x0000000f
        /*02e4*/ 	.word	0x00030840
        /*02e8*/ 	.short	0x010a
        /*02ea*/ 	.byte	0x3f
	.zero		1


	//   ....[34]....
        /*02ec*/ 	.word	0x00009190
        /*02f0*/ 	.word	0x0000000f
        /*02f4*/ 	.word	0x00030828
        /*02f8*/ 	.short	0x010a
        /*02fa*/ 	.byte	0x3f
	.zero		1


	//   ....[35]....
        /*02fc*/ 	.word	0x000091e0
        /*0300*/ 	.word	0x0000000f
        /*0304*/ 	.word	0x00030848
        /*0308*/ 	.short	0x010a
        /*030a*/ 	.byte	0x3f
	.zero		1


	//   ....[36]....
        /*030c*/ 	.word	0x00009240
        /*0310*/ 	.word	0x0000000f
        /*0314*/ 	.word	0x00030820
        /*0318*/ 	.short	0x010a
        /*031a*/ 	.byte	0x3f
	.zero		1


	//   ....[37]....
        /*031c*/ 	.word	0x00009290
        /*0320*/ 	.word	0x0000000f
        /*0324*/ 	.word	0x00030840
        /*0328*/ 	.short	0x010a
        /*032a*/ 	.byte	0x3f
	.zero		1


	//   ....[38]....
        /*032c*/ 	.word	0x000092e0
        /*0330*/ 	.word	0x0000000f
        /*0334*/ 	.word	0x00030828
        /*0338*/ 	.short	0x010a
        /*033a*/ 	.byte	0x3f
	.zero		1


	//   ....[39]....
        /*033c*/ 	.word	0x00009330
        /*0340*/ 	.word	0x00000003
        /*0344*/ 	.word	0x00030840
        /*0348*/ 	.short	0x010a
        /*034a*/ 	.byte	0x3f
	.zero		1


	//   ....[40]....
        /*034c*/ 	.word	0x00009400
        /*0350*/ 	.word	0x00000007
        /*0354*/ 	.word	0x00000000
        /*0358*/ 	.short	0x010a
        /*035a*/ 	.byte	0x3f
	.zero		1


	//   ....[41]....
        /*035c*/ 	.word	0x00009450
        /*0360*/ 	.word	0x00000003
        /*0364*/ 	.word	0x00000000
        /*0368*/ 	.short	0x010a
        /*036a*/ 	.byte	0x3f
	.zero		1


	//   ....[42]....
        /*036c*/ 	.word	0x000094a0
        /*0370*/ 	.word	0x00000005
        /*0374*/ 	.word	0x00000000
        /*0378*/ 	.short	0x010a
        /*037a*/ 	.byte	0x3f
	.zero		1


	//----- nvinfo : EIATTR_NUM_MBARRIERS
	.align		4
.L_908:
        /*037c*/ 	.byte	0x03, 0x38
        /*037e*/ 	.short	0x0009


	//----- nvinfo : EIATTR_EXIT_INSTR_OFFSETS
	.align		4
        /*0380*/ 	.byte	0x04, 0x1c
        /*0382*/ 	.short	(.L_910 - .L_909)


	//   ....[0]....
.L_909:
        /*0384*/ 	.word	0x00008f80


	//----- nvinfo : EIATTR_MAX_THREADS
	.align		4
.L_910:
        /*0388*/ 	.byte	0x04, 0x05
        /*038a*/ 	.short	(.L_912 - .L_911)
.L_911:
        /*038c*/ 	.word	0x00000180
        /*0390*/ 	.word	0x00000001
        /*0394*/ 	.word	0x00000001


	//----- nvinfo : EIATTR_CRS_STACK_SIZE
	.align		4
.L_912:
        /*0398*/ 	.byte	0x04, 0x1e
        /*039a*/ 	.short	(.L_914 - .L_913)
.L_913:
        /*039c*/ 	.word	0x00000000


	//----- nvinfo : EIATTR_CBANK_PARAM_SIZE
	.align		4
.L_914:
        /*03a0*/ 	.byte	0x03, 0x19
        /*03a2*/ 	.short	0x0770


	//----- nvinfo : EIATTR_PARAM_CBANK
	.align		4
        /*03a4*/ 	.byte	0x04, 0x0a
        /*03a6*/ 	.short	(.L_916 - .L_915)
	.align		4
.L_915:
        /*03a8*/ 	.word	index@(.nv.constant0._ZN7cutlass13device_kernelIN5flash11enable_sm90INS1_16FlashAttnBwdSm90INS1_25CollectiveMainloopBwdSm90ILi2ELi2ELi2EN4cute5tupleIJNS5_1CILi1EEES8_S8_EEENS6_IJNS7_ILi64EEENS7_ILi128EEESB_EEENS_6half_tEfNS_4arch4Sm90ELb1ELb0ELb0ELb1ELb0ELb1ELb0ELb0ELi2ELi1ELi2ELi1ELb0EEENS1_24CollectiveEpilogueBwdGQAISC_fSF_Li256ELb1ELb0EEENS1_25SingleTileBwdLPTSchedulerILb1ELi128ELb0EEEEEEEEEvNT_6ParamsE)
        /*03ac*/ 	.short	0x0210
        /*03ae*/ 	.short	0x0770


	//----- nvinfo : EIATTR_SW_WAR
	.align		4
.L_916:
        /*03b0*/ 	.byte	0x04, 0x36
        /*03b2*/ 	.short	(.L_918 - .L_917)
.L_917:
        /*03b4*/ 	.word	0x00000008
.L_918:


//--------------------- .nv.info._ZN7cutlass13device_kernelIN5flash32FlashAttnBwdPostprocessConvertdQIN4cute5tupleIJNS3_1CILi128EEES6_EEENS_6half_tEfNS_4arch4Sm90ELi256ENS3_8TiledMMAINS3_8MMA_AtomIJNS3_4SM904GMMA26MMA_64x128x16_F32F16F16_RSILNSE_5MajorE0ELSG_1ELNSE_7ScaleInE1ELSH_1EEEEEENS3_6LayoutINS4_IJNS5_ILi2EEENS5_ILi1EEESM_EEENS4_IJSM_NS5_ILi0EEESO_EEEEENS4_IJNS3_10UnderscoreESR_SR_EEEEELb0EEEEEvNT_6ParamsE --------------------------
	.section	.nv.info._ZN7cutlass13device_kernelIN5flash32FlashAttnBwdPostprocessConvertdQIN4cute5tupleIJNS3_1CILi128EEES6_EEENS_6half_tEfNS_4arch4Sm90ELi256ENS3_8TiledMMAINS3_8MMA_AtomIJNS3_4SM904GMMA26MMA_64x128x16_F32F16F16_RSILNSE_5MajorE0ELSG_1ELNSE_7ScaleInE1ELSH_1EEEEEENS3_6LayoutINS4_IJNS5_ILi2EEENS5_ILi1EEESM_EEENS4_IJSM_NS5_ILi0EEESO_EEEEENS4_IJNS3_10UnderscoreESR_SR_EEEEELb0EEEEEvNT_6ParamsE,"",@"SHT_CUDA_INFO"
	.sectionflags	@""
	.align	4


	//----- nvinfo : EIATTR_CUDA_API_VERSION
	.align		4
        /*0000*/ 	.byte	0x04, 0x37
        /*0002*/ 	.short	(.L_920 - .L_919)
.L_919:
        /*0004*/ 	.word	0x00000082


	//----- nvinfo : EIATTR_KPARAM_INFO
	.align		4
.L_920:
        /*0008*/ 	.byte	0x04, 0x17
        /*000a*/ 	.short	(.L_922 - .L_921)
.L_921:
        /*000c*/ 	.word	0x00000000
        /*0010*/ 	.short	0x0000
        /*0012*/ 	.short	0x0000
        /*0014*/ 	.byte	0x00, 0xf0, 0xc1, 0x01


	//----- nvinfo : EIATTR_SPARSE_MMA_MASK
	.align		4
.L_922:
        /*0018*/ 	.byte	0x03, 0x50
        /*001a*/ 	.short	0x0000


	//----- nvinfo : EIATTR_MAXREG_COUNT
	.align		4
        /*001c*/ 	.byte	0x03, 0x1b
        /*001e*/ 	.short	0x0080


	//----- nvinfo : EIATTR_NUM_BARRIERS
	.align		4
        /*0020*/ 	.byte	0x02, 0x4c
        /*0022*/ 	.byte	0x01
	.zero		1


	//----- nvinfo : EIATTR_MERCURY_ISA_VERSION
	.align		4
        /*0024*/ 	.byte	0x03, 0x5f
        /*0026*/ 	.short	0x0101


	//----- nvinfo : EIATTR_MBARRIER_INSTR_OFFSETS
	.align		4
        /*0028*/ 	.byte	0x04, 0x39
        /*002a*/ 	.short	(.L_924 - .L_923)


	//   ....[0]....
.L_923:
        /*002c*/ 	.word	0x000004a0
        /*0030*/ 	.word	0x000000ff
        /*0034*/ 	.word	0x00018000
        /*0038*/ 	.short	0x0100
        /*003a*/ 	.byte	0x06
	.zero		1


	//   ....[1]....
        /*003c*/ 	.word	0x000005b0
        /*0040*/ 	.word	0x00000039
        /*0044*/ 	.word	0x00018000
        /*0048*/ 	.short	0x010a
        /*004a*/ 	.byte	0x3f
	.zero		1


	//----- nvinfo : EIATTR_NUM_MBARRIERS
	.align		4
.L_924:
        /*004c*/ 	.byte	0x03, 0x38
        /*004e*/ 	.short	0x0001


	//----- nvinfo : EIATTR_EXIT_INSTR_OFFSETS
	.align		4
        /*0050*/ 	.byte	0x04, 0x1c
        /*0052*/ 	.short	(.L_926 - .L_925)


	//   ....[0]....
.L_925:
        /*0054*/ 	.word	0x000001b0


	//   ....[1]....
        /*0058*/ 	.word	0x00001a00


	//   ....[2]....
        /*005c*/ 	.word	0x00001ad0


	//----- nvinfo : EIATTR_MAX_THREADS
	.align		4
.L_926:
        /*0060*/ 	.byte	0x04, 0x05
        /*0062*/ 	.short	(.L_928 - .L_927)
.L_927:
        /*0064*/ 	.word	0x00000100
        /*0068*/ 	.word	0x00000001
        /*006c*/ 	.word	0x00000001


	//----- nvinfo : EIATTR_CRS_STACK_SIZE
	.align		4
.L_928:
        /*0070*/ 	.byte	0x04, 0x1e
        /*0072*/ 	.short	(.L_930 - .L_929)
.L_929:
        /*0074*/ 	.word	0x00000000


	//----- nvinfo : EIATTR_CBANK_PARAM_SIZE
	.align		4
.L_930:
        /*0078*/ 	.byte	0x03, 0x19
        /*007a*/ 	.short	0x0070


	//----- nvinfo : EIATTR_PARAM_CBANK
	.align		4
        /*007c*/ 	.byte	0x04, 0x0a
        /*007e*/ 	.short	(.L_932 - .L_931)
	.align		4
.L_931:
        /*0080*/ 	.word	index@(.nv.constant0._ZN7cutlass13device_kernelIN5flash32FlashAttnBwdPostprocessConvertdQIN4cute5tupleIJNS3_1CILi128EEES6_EEENS_6half_tEfNS_4arch4Sm90ELi256ENS3_8TiledMMAINS3_8MMA_AtomIJNS3_4SM904GMMA26MMA_64x128x16_F32F16F16_RSILNSE_5MajorE0ELSG_1ELNSE_7ScaleInE1ELSH_1EEEEEENS3_6LayoutINS4_IJNS5_ILi2EEENS5_ILi1EEESM_EEENS4_IJSM_NS5_ILi0EEESO_EEEEENS4_IJNS3_10UnderscoreESR_SR_EEEEELb0EEEEEvNT_6ParamsE)
        /*0084*/ 	.short	0x0210
        /*0086*/ 	.short	0x0070


	//----- nvinfo : EIATTR_SW_WAR
	.align		4
.L_932:
        /*0088*/ 	.byte	0x04, 0x36
        /*008a*/ 	.short	(.L_934 - .L_933)
.L_933:
        /*008c*/ 	.word	0x00000008
.L_934:


//--------------------- .nv.info._ZN7cutlass13device_kernelIN5flash32FlashAttnBwdPostprocessConvertdQIN4cute5tupleIJNS3_1CILi64EEENS5_ILi128EEEEEENS_6half_tEfNS_4arch4Sm90ELi256ENS3_8TiledMMAINS3_8MMA_AtomIJNS3_4SM904GMMA25MMA_64x64x16_F32F16F16_SSILNSF_5MajorE0ELSH_1ELNSF_7ScaleInE1ELSI_1EEEEEENS3_6LayoutINS4_IJNS5_ILi1EEENS5_ILi2EEESM_EEENS4_IJNS5_ILi0EEESM_SP_EEEEENS4_IJNS3_10UnderscoreESS_SS_EEEEELb0EEEEEvNT_6ParamsE --------------------------
	.section	.nv.info._ZN7cutlass13device_kernelIN5flash32FlashAttnBwdPostprocessConvertdQIN4cute5tupleIJNS3_1CILi64EEENS5_ILi128EEEEEENS_6half_tEfNS_4arch4Sm90ELi256ENS3_8TiledMMAINS3_8MMA_AtomIJNS3_4SM904GMMA25MMA_64x64x16_F32F16F16_SSILNSF_5MajorE0ELSH_1ELNSF_7ScaleInE1ELSI_1EEEEEENS3_6LayoutINS4_IJNS5_ILi1EEENS5_ILi2EEESM_EEENS4_IJNS5_ILi0EEESM_SP_EEEEENS4_IJNS3_10UnderscoreESS_SS_EEEEELb0EEEEEvNT_6ParamsE,"",@"SHT_CUDA_INFO"
	.sectionflags	@""
	.align	4


	//----- nvinfo : EIATTR_CUDA_API_VERSION
	.align		4
        /*0000*/ 	.byte	0x04, 0x37
        /*0002*/ 	.short	(.L_936 - .L_935)
.L_935:
        /*0004*/ 	.word	0x00000082


	//----- nvinfo : EIATTR_KPARAM_INFO
	.align		4
.L_936:
        /*0008*/ 	.byte	0x04, 0x17
        /*000a*/ 	.short	(.L_938 - .L_937)
.L_937:
        /*000c*/ 	.word	0x00000000
        /*0010*/ 	.short	0x0000
        /*0012*/ 	.short	0x0000
        /*0014*/ 	.byte	0x00, 0xf0, 0xc1, 0x01


	//----- nvinfo : EIATTR_SPARSE_MMA_MASK
	.align		4
.L_938:
        /*0018*/ 	.byte	0x03, 0x50
        /*001a*/ 	.short	0x0000


	//----- nvinfo : EIATTR_MAXREG_COUNT
	.align		4
        /*001c*/ 	.byte	0x03, 0x1b
        /*001e*/ 	.short	0x0080


	//----- nvinfo : EIATTR_NUM_BARRIERS
	.align		4
        /*0020*/ 	.byte	0x02, 0x4c
        /*0022*/ 	.byte	0x01
	.zero		1


	//----- nvinfo : EIATTR_MERCURY_ISA_VERSION
	.align		4
        /*0024*/ 	.byte	0x03, 0x5f
        /*0026*/ 	.short	0x0101


	//----- nvinfo : EIATTR_MBARRIER_INSTR_OFFSETS
	.align		4
        /*0028*/ 	.byte	0x04, 0x39
        /*002a*/ 	.short	(.L_940 - .L_939)


	//   ....[0]....
.L_939:
        /*002c*/ 	.word	0x000004a0
        /*0030*/ 	.word	0x000000ff
        /*0034*/ 	.word	0x0000c000
        /*0038*/ 	.short	0x0100
        /*003a*/ 	.byte	0x06
	.zero		1


	//   ....[1]....
        /*003c*/ 	.word	0x000005b0
        /*0040*/ 	.word	0x00000029
        /*0044*/ 	.word	0x0000c000
        /*0048*/ 	.short	0x010a
        /*004a*/ 	.byte	0x3f
	.zero		1


	//----- nvinfo : EIATTR_NUM_MBARRIERS
	.align		4
.L_940:
        /*004c*/ 	.byte	0x03, 0x38
        /*004e*/ 	.short	0x0001


	//----- nvinfo : EIATTR_EXIT_INSTR_OFFSETS
	.align		4
        /*0050*/ 	.byte	0x04, 0x1c
        /*0052*/ 	.short	(.L_942 - .L_941)


	//   ....[0]....
.L_941:
        /*0054*/ 	.word	0x000001b0


	//   ....[1]....
        /*0058*/ 	.word	0x000011b0


	//   ....[2]....
        /*005c*/ 	.word	0x00001280


	//----- nvinfo : EIATTR_MAX_THREADS
	.align		4
.L_942:
        /*0060*/ 	.byte	0x04, 0x05
        /*0062*/ 	.short	(.L_944 - .L_943)
.L_943:
        /*0064*/ 	.word	0x00000100
        /*0068*/ 	.word	0x00000001
        /*006c*/ 	.word	0x00000001


	//----- nvinfo : EIATTR_CRS_STACK_SIZE
	.align		4
.L_944:
        /*0070*/ 	.byte	0x04, 0x1e
        /*0072*/ 	.short	(.L_946 - .L_945)
.L_945:
        /*0074*/ 	.word	0x00000000


	//----- nvinfo : EIATTR_CBANK_PARAM_SIZE
	.align		4
.L_946:
        /*0078*/ 	.byte	0x03, 0x19
        /*007a*/ 	.short	0x0070


	//----- nvinfo : EIATTR_PARAM_CBANK
	.align		4
        /*007c*/ 	.byte	0x04, 0x0a
        /*007e*/ 	.short	(.L_948 - .L_947)
	.align		4
.L_947:
        /*0080*/ 	.word	index@(.nv.constant0._ZN7cutlass13device_kernelIN5flash32FlashAttnBwdPostprocessConvertdQIN4cute5tupleIJNS3_1CILi64EEENS5_ILi128EEEEEENS_6half_tEfNS_4arch4Sm90ELi256ENS3_8TiledMMAINS3_8MMA_AtomIJNS3_4SM904GMMA25MMA_64x64x16_F32F16F16_SSILNSF_5MajorE0ELSH_1ELNSF_7ScaleInE1ELSI_1EEEEEENS3_6LayoutINS4_IJNS5_ILi1EEENS5_ILi2EEESM_EEENS4_IJNS5_ILi0EEESM_SP_EEEEENS4_IJNS3_10UnderscoreESS_SS_EEEEELb0EEEEEvNT_6ParamsE)
        /*0084*/ 	.short	0x0210
        /*0086*/ 	.short	0x0070


	//----- nvinfo : EIATTR_SW_WAR
	.align		4
.L_948:
        /*0088*/ 	.byte	0x04, 0x36
        /*008a*/ 	.short	(.L_950 - .L_949)
.L_949:
        /*008c*/ 	.word	0x00000008
.L_950:


//--------------------- .nv.info._ZN7cutlass13device_kernelIN5flash11enable_sm90INS1_16FlashAttnBwdSm90INS1_25CollectiveMainloopBwdSm90ILi2ELi2ELi2EN4cute5tupleIJNS5_1CILi1EEES8_S8_EEENS6_IJNS7_ILi64EEENS7_ILi128EEESB_EEENS_6half_tEfNS_4arch4Sm90ELb1ELb0ELb0ELb1ELb1ELb1ELb0ELb0ELi2ELi1ELi2ELi1ELb0EEENS1_24CollectiveEpilogueBwdGQAISC_fSF_Li256ELb1ELb1EEENS1_25SingleTileBwdLPTSchedulerILb1ELi128ELb1EEEEEEEEEvNT_6ParamsE --------------------------
	.section	.nv.info._ZN7cutlass13device_kernelIN5flash11enable_sm90INS1_16FlashAttnBwdSm90INS1_25CollectiveMainloopBwdSm90ILi2ELi2ELi2EN4cute5tupleIJNS5_1CILi1EEES8_S8_EEENS6_IJNS7_ILi64EEENS7_ILi128EEESB_EEENS_6half_tEfNS_4arch4Sm90ELb1ELb0ELb0ELb1ELb1ELb1ELb0ELb0ELi2ELi1ELi2ELi1ELb0EEENS1_24CollectiveEpilogueBwdGQAISC_fSF_Li256ELb1ELb1EEENS1_25SingleTileBwdLPTSchedulerILb1ELi128ELb1EEEEEEEEEvNT_6ParamsE,"",@"SHT_CUDA_INFO"
	.sectionflags	@""
	.align	4


	//----- nvinfo : EIATTR_CUDA_API_VERSION
	.align		4
        /*0000*/ 	.byte	0x04, 0x37
        /*0002*/ 	.short	(.L_952 - .L_951)
.L_951:
        /*0004*/ 	.word	0x00000082


	//----- nvinfo : EIATTR_KPARAM_INFO
	.align		4
.L_952:
        /*0008*/ 	.byte	0x04, 0x17
        /*000a*/ 	.short	(.L_954 - .L_953)
.L_953:
        /*000c*/ 	.word	0x00000000
        /*0010*/ 	.short	0x0000
        /*0012*/ 	.short	0x0070
        /*0014*/ 	.byte	0x00, 0xf0, 0x01, 0x1c


	//----- nvinfo : EIATTR_SPARSE_MMA_MASK
	.align		4
.L_954:
        /*0018*/ 	.byte	0x03, 0x50
        /*001a*/ 	.short	0x0000


	//----- nvinfo : EIATTR_MAXREG_COUNT
	.align		4
        /*001c*/ 	.byte	0x03, 0x1b
        /*001e*/ 	.short	0x00a8


	//----- nvinfo : EIATTR_NUM_BARRIERS
	.align		4
        /*0020*/ 	.byte	0x02, 0x4c
        /*0022*/ 	.byte	0x10
	.zero		1


	//----- nvinfo : EIATTR_EXTERNS
	.align		4
        /*0024*/ 	.byte	0x04, 0x0f
        /*0026*/ 	.short	(.L_956 - .L_955)


	//   ....[0]....
	.align		4
.L_955:
        /*0028*/ 	.word	index@(__assertfail)


	//----- nvinfo : EIATTR_ANNOTATIONS
	.align		4
.L_956:
        /*002c*/ 	.byte	0x04, 0x55
        /*002e*/ 	.short	(.L_958 - .L_957)


	//   ....[0]....
.L_957:
        /*0030*/ 	.word	0x00000001
        /*0034*/ 	.byte	0x90, 0x83, 0x00, 0x00, 0x01, 0x00, 0x00, 0x00, 0x90, 0x86, 0x00, 0x00, 0x01, 0x00, 0x00, 0x00
        /*0044*/ 	.byte	0xf0, 0x91, 0x00, 0x00, 0x01, 0x00, 0x00, 0x00, 0x10, 0x92, 0x00, 0x00, 0x01, 0x00, 0x00, 0x00
        /*0054*/ 	.byte	0x80, 0x95, 0x00, 0x00


	//----- nvinfo : EIATTR_MERCURY_ISA_VERSION
	.align		4
.L_958:
        /*0058*/ 	.byte	0x03, 0x5f
        /*005a*/ 	.short	0x0101


	//----- nvinfo : EIATTR_INT_WARP_WIDE_INSTR_OFFSETS
	.align		4
        /*005c*/ 	.byte	0x04, 0x31
        /*005e*/ 	.short	(.L_960 - .L_959)


	//   ....[0]....
.L_959:
        /*0060*/ 	.word	0x00000190


	//   ....[1]....
        /*0064*/ 	.word	0x000001c0


	//   ....[2]....
        /*0068*/ 	.word	0x00006770


	//   ....[3]....
        /*006c*/ 	.word	0x00006e20


	//   ....[4]....
        /*0070*/ 	.word	0x00007350


	//----- nvinfo : EIATTR_COOP_GROUP_MASK_REGIDS
	.align		4
.L_960:
        /*0074*/ 	.byte	0x04, 0x29
        /*0076*/ 	.short	(.L_962 - .L_961)


	//   ....[0]....
.L_961:
        /*0078*/ 	.word	0xffffffff


	//   ....[1]....
        /*007c*/ 	.word	0xffffffff


	//   ....[2]....
        /*0080*/ 	.word	0xffffffff


	//   ....[3]....
        /*0084*/ 	.word	0xffffffff


	//   ....[4]....
        /*0088*/ 	.word	0xffffffff


	//   ....[5]....
        /*008c*/ 	.word	0xffffffff


	//   ....[6]....
        /*0090*/ 	.word	0xffffffff


	//   ....[7]....
        /*0094*/ 	.word	0xffffffff


	//   ....[8]....
        /*0098*/ 	.word	0xffffffff


	//   ....[9]....
        /*009c*/ 	.word	0xffffffff


	//   ....[10]....
        /*00a0*/ 	.word	0xffffffff


	//   ....[11]....
        /*00a4*/ 	.word	0xffffffff


	//   ....[12]....
        /*00a8*/ 	.word	0xffffffff


	//   ....[13]....
        /*00ac*/ 	.word	0xffffffff


	//   ....[14]....
        /*00b0*/ 	.word	0xffffffff


	//   ....[15]....
        /*00b4*/ 	.word	0xffffffff


	//   ....[16]....
        /*00b8*/ 	.word	0xffffffff


	//   ....[17]....
        /*00bc*/ 	.word	0x0500000f


	//   ....[18]....
        /*00c0*/ 	.word	0x0500000f


	//   ....[19]....
        /*00c4*/ 	.word	0x0500000f


	//   ....[20]....
        /*00c8*/ 	.word	0x0500000f


	//   ....[21]....
        /*00cc*/ 	.word	0x0500000f


	//   ....[22]....
        /*00d0*/ 	.word	0x0500000f


	//----- nvinfo : EIATTR_COOP_GROUP_INSTR_OFFSETS
	.align		4
.L_962:
        /*00d4*/ 	.byte	0x04, 0x28
        /*00d6*/ 	.short	(.L_964 - .L_963)


	//   ....[0]....
.L_963:
        /*00d8*/ 	.word	0x00000070


	//   ....[1]....
        /*00dc*/ 	.word	0x000001a0


	//   ....[2]....
        /*00e0*/ 	.word	0x000001f0


	//   ....[3]....
        /*00e4*/ 	.word	0x000003e0


	//   ....[4]....
        /*00e8*/ 	.word	0x00000630


	//   ....[5]....
        /*00ec*/ 	.word	0x00001830


	//   ....[6]....
        /*00f0*/ 	.word	0x00004eb0


	//   ....[7]....
        /*00f4*/ 	.word	0x00005030


	//   ....[8]....
        /*00f8*/ 	.word	0x00005320


	//   ....[9]....
        /*00fc*/ 	.word	0x000054b0


	//   ....[10]....
        /*0100*/ 	.word	0x000055c0


	//   ....[11]....
        /*0104*/ 	.word	0x00006370


	//   ....[12]....
        /*0108*/ 	.word	0x000066a0


	//   ....[13]....
        /*010c*/ 	.word	0x00006aa0


	//   ....[14]....
        /*0110*/ 	.word	0x00006d50


	//   ....[15]....
        /*0114*/ 	.word	0x00007010


	//   ....[16]....
        /*0118*/ 	.word	0x00007280


	//   ....[17]....
        /*011c*/ 	.word	0x00009dd0


	//   ....[18]....
        /*0120*/ 	.word	0x00009f20


	//   ....[19]....
        /*0124*/ 	.word	0x00009f90


	//   ....[20]....
        /*0128*/ 	.word	0x0000a000


	//   ....[21]....
        /*012c*/ 	.word	0x0000a070


	//   ....[22]....
        /*0130*/ 	.word	0x0000a0e0


	//----- nvinfo : EIATTR_REG_RECONFIG
	.align		4
.L_964:
        /*0134*/ 	.byte	0x01, 0x54
	.zero		2


	//----- nvinfo : EIATTR_SYSCALL_OFFSETS
	.align		4
        /*0138*/ 	.byte	0x04, 0x46
        /*013a*/ 	.short	(.L_966 - .L_965)


	//   ....[0]....
.L_965:
        /*013c*/ 	.word	0x00001470


	//   ....[1]....
        /*0140*/ 	.word	0x00001560


	//   ....[2]....
        /*0144*/ 	.word	0x000016c0


	//   ....[3]....
        /*0148*/ 	.word	0x000017b0


	//----- nvinfo : EIATTR_MBARRIER_INSTR_OFFSETS
	.align		4
.L_966:
        /*014c*/ 	.byte	0x04, 0x39
        /*014e*/ 	.short	(.L_968 - .L_967)


	//   ....[0]....
.L_967:
        /*0150*/ 	.word	0x00000290
        /*0154*/ 	.word	0x000000ff
        /*0158*/ 	.word	0x00030800
        /*015c*/ 	.short	0x0100
        /*015e*/ 	.byte	0x06
	.zero		1


	//   ....[1]....
        /*0160*/ 	.word	0x00000390
        /*0164*/ 	.word	0x000000ff
        /*0168*/ 	.word	0x00030810
        /*016c*/ 	.short	0x0100
        /*016e*/ 	.byte	0x08
	.zero		1


	//   ....[2]....
        /*0170*/ 	.word	0x000003a0
        /*0174*/ 	.word	0x000000ff
        /*0178*/ 	.word	0x00030820
        /*017c*/ 	.short	0x0100
        /*017e*/ 	.byte	0x08
	.zero		1


	//   ....[3]....
        /*0180*/ 	.word	0x000003b0
        /*0184*/ 	.word	0x000000ff
        /*0188*/ 	.word	0x00030818
        /*018c*/ 	.short	0x0100
        /*018e*/ 	.byte	0x08
	.zero		1


	//   ....[4]....
        /*0190*/ 	.word	0x000003c0
        /*0194*/ 	.word	0x000000ff
        /*0198*/ 	.word	0x00030828
        /*019c*/ 	.short	0x0100
        /*019e*/ 	.byte	0x08
	.zero		1


	//   ....[5]....
        /*01a0*/ 	.word	0x000004f0
        /*01a4*/ 	.word	0x000000ff
        /*01a8*/ 	.word	0x00030830
        /*01ac*/ 	.short	0x0100
        /*01ae*/ 	.byte	0x08
	.zero		1


	//   ....[6]....
        /*01b0*/ 	.word	0x00000500
        /*01b4*/ 	.word	0x000000ff
        /*01b8*/ 	.word	0x00030840
        /*01bc*/ 	.short	0x0100
        /*01be*/ 	.byte	0x08
	.zero		1


	//   ....[7]....
        /*01c0*/ 	.word	0x00000510
        /*01c4*/ 	.word	0x000000ff
        /*01c8*/ 	.word	0x00030838
        /*01cc*/ 	.short	0x0100
        /*01ce*/ 	.byte	0x08
	.zero		1


	//   ....[8]....
        /*01d0*/ 	.word	0x00000520
        /*01d4*/ 	.word	0x000000ff
        /*01d8*/ 	.word	0x00030848
        /*01dc*/ 	.short	0x0100
        /*01de*/ 	.byte	0x08
	.zero		1


	//   ....[9]....
        /*01e0*/ 	.word	0x00001870
        /*01e4*/ 	.word	0x000000e4
        /*01e8*/ 	.word	0x00030800
        /*01ec*/ 	.short	0x010a
        /*01ee*/ 	.byte	0x3f
	.zero		1


	//   ....[10]....
        /*01f0*/ 	.word	0x00001910
        /*01f4*/ 	.word	0x000000e4
        /*01f8*/ 	.word	0x00030800
        /*01fc*/ 	.short	0x010a
        /*01fe*/ 	.byte	0x3f
	.zero		1


	//   ....[11]....
        /*0200*/ 	.word	0x00001fe0
        /*0204*/ 	.word	0x00000000
        /*0208*/ 	.word	0x00030810
        /*020c*/ 	.short	0x010a
        /*020e*/ 	.byte	0x3f
	.zero		1


	//   ....[12]....
        /*0210*/ 	.word	0x00002020
        /*0214*/ 	.word	0x00000000
        /*0218*/ 	.word	0x00030810
        /*021c*/ 	.short	0x010a
        /*021e*/ 	.byte	0x3f
	.zero		1


	//   ....[13]....
        /*0220*/ 	.word	0x00002550
        /*0224*/ 	.word	0x00000000
        /*0228*/ 	.word	0x00030830
        /*022c*/ 	.short	0x010a
        /*022e*/ 	.byte	0x3f
	.zero		1


	//   ....[14]....
        /*0230*/ 	.word	0x000025d0
        /*0234*/ 	.word	0x00000000
        /*0238*/ 	.word	0x00030830
        /*023c*/ 	.short	0x010a
        /*023e*/ 	.byte	0x3f
	.zero		1


	//   ....[15]....
        /*0240*/ 	.word	0x00003fb0
        /*0244*/ 	.word	0x00000006
        /*0248*/ 	.word	0x00000000
        /*024c*/ 	.short	0x0101
        /*024e*/ 	.byte	0x3f
	.zero		1


	//   ....[16]....
        /*0250*/ 	.word	0x000042e0
        /*0254*/ 	.word	0x00000000
        /*0258*/ 	.word	0x00000000
        /*025c*/ 	.short	0x0101
        /*025e*/ 	.byte	0x3f
	.zero		1


	//   ....[17]....
        /*0260*/ 	.word	0x00008010
        /*0264*/ 	.word	0x0000000f
        /*0268*/ 	.word	0x00030820
        /*026c*/ 	.short	0x010a
        /*026e*/ 	.byte	0x3f
	.zero		1


	//   ....[18]....
        /*0270*/ 	.word	0x000086f0
        /*0274*/ 	.word	0x0000000f
        /*0278*/ 	.word	0x00030840
        /*027c*/ 	.short	0x010a
        /*027e*/ 	.byte	0x3f
	.zero		1


	//   ....[19]....
        /*0280*/ 	.word	0x000089c0
        /*0284*/ 	.word	0x0000000f
        /*0288*/ 	.word	0x00030828
        /*028c*/ 	.short	0x010a
        /*028e*/ 	.byte	0x3f
	.zero		1


	//   ....[20]....
        /*0290*/ 	.word	0x00008c90
        /*0294*/ 	.word	0x0000000f
        /*0298*/ 	.word	0x00030848
        /*029c*/ 	.short	0x010a
        /*029e*/ 	.byte	0x3f
	.zero		1


	//   ....[21]....
        /*02a0*/ 	.word	0x00008f00
        /*02a4*/ 	.word	0x0000000f
        /*02a8*/ 	.word	0x00030820
        /*02ac*/ 	.short	0x010a
        /*02ae*/ 	.byte	0x3f
	.zero		1


	//   ....[22]....
        /*02b0*/ 	.word	0x00009240
        /*02b4*/ 	.word	0x0000000f
        /*02b8*/ 	.word	0x00030840
        /*02bc*/ 	.short	0x010a
        /*02be*/ 	.byte	0x3f
	.zero		1


	//   ....[23]....
        /*02c0*/ 	.word	0x000094e0
        /*02c4*/ 	.word	0x0000000f
        /*02c8*/ 	.word	0x00030828
        /*02cc*/ 	.short	0x010a
        /*02ce*/ 	.byte	0x3f
	.zero		1


	//   ....[24]....
        /*02d0*/ 	.word	0x000097f0
        /*02d4*/ 	.word	0x00000003
        /*02d8*/ 	.word	0x00030840
        /*02dc*/ 	.short	0x010a
        /*02de*/ 	.byte	0x3f
	.zero		1


	//   ....[25]....
        /*02e0*/ 	.word	0x00009c50
        /*02e4*/ 	.word	0x00000007
        /*02e8*/ 	.word	0x00000000
        /*02ec*/ 	.short	0x010a
        /*02ee*/ 	.byte	0x3f
	.zero		1


	//   ....[26]....
        /*02f0*/ 	.word	0x00009ca0
        /*02f4*/ 	.word	0x00000003
        /*02f8*/ 	.word	0x00000000
        /*02fc*/ 	.short	0x010a
        /*02fe*/ 	.byte	0x3f
	.zero		1


	//   ....[27]....
        /*0300*/ 	.word	0x00009d00
        /*0304*/ 	.word	0x00000005
        /*0308*/ 	.word	0x00000000
        /*030c*/ 	.short	0x010a
        /*030e*/ 	.byte	0x3f
	.zero		1


	//   ....[28]....
        /*0310*/ 	.word	0x00009d30
        /*0314*/ 	.word	0x00000003
        /*0318*/ 	.word	0x00000000
        /*031c*/ 	.short	0x010a
        /*031e*/ 	.byte	0x3f
	.zero		1


	//   ....[29]....
        /*0320*/ 	.word	0x00009e00
        /*0324*/ 	.word	0x000000e4
        /*0328*/ 	.word	0x00030800
        /*032c*/ 	.short	0x010a
        /*032e*/ 	.byte	0x3f
	.zero		1


	//   ....[30]....
        /*0330*/ 	.word	0x00009e50
        /*0334*/ 	.word	0x00000000
        /*0338*/ 	.word	0x00030810
        /*033c*/ 	.short	0x010a
        /*033e*/ 	.byte	0x3f
	.zero		1


	//   ....[31]....
        /*0340*/ 	.word	0x00009ea0
        /*0344*/ 	.word	0x00000000
        /*0348*/ 	.word	0x00030830
        /*034c*/ 	.short	0x010a
        /*034e*/ 	.byte	0x3f
	.zero		1


	//   ....[32]....
        /*0350*/ 	.word	0x0000a120
        /*0354*/ 	.word	0x0000000f
        /*0358*/ 	.word	0x00030820
        /*035c*/ 	.short	0x010a
        /*035e*/ 	.byte	0x3f
	.zero		1


	//   ....[33]....
        /*0360*/ 	.word	0x0000a170
        /*0364*/ 	.word	0x0000000f
        /*0368*/ 	.word	0x00030840
        /*036c*/ 	.short	0x010a
        /*036e*/ 	.byte	0x3f
	.zero		1


	//   ....[34]....
        /*0370*/ 	.word	0x0000a1c0
        /*0374*/ 	.word	0x0000000f
        /*0378*/ 	.word	0x00030828
        /*037c*/ 	.short	0x010a
        /*037e*/ 	.byte	0x3f
	.zero		1


	//   ....[35]....
        /*0380*/ 	.word	0x0000a210
        /*0384*/ 	.word	0x0000000f
        /*0388*/ 	.word	0x00030848
        /*038c*/ 	.short	0x010a
        /*038e*/ 	.byte	0x3f
	.zero		1


	//   ....[36]....
        /*0390*/ 	.word	0x0000a270
        /*0394*/ 	.word	0x0000000f
        /*0398*/ 	.word	0x00030820
        /*039c*/ 	.short	0x010a
        /*039e*/ 	.byte	0x3f
	.zero		1


	//   ....[37]....
        /*03a0*/ 	.word	0x0000a2c0
        /*03a4*/ 	.word	0x0000000f
        /*03a8*/ 	.word	0x00030840
        /*03ac*/ 	.short	0x010a
        /*03ae*/ 	.byte	0x3f
	.zero		1


	//   ....[38]....
        /*03b0*/ 	.word	0x0000a310
        /*03b4*/ 	.word	0x0000000f
        /*03b8*/ 	.word	0x00030828
        /*03bc*/ 	.short	0x010a
        /*03be*/ 	.byte	0x3f
	.zero		1


	//   ....[39]....
        /*03c0*/ 	.word	0x0000a360
        /*03c4*/ 	.word	0x00000003
        /*03c8*/ 	.word	0x00030840
        /*03cc*/ 	.short	0x010a
        /*03ce*/ 	.byte	0x3f
	.zero		1


	//   ....[40]....
        /*03d0*/ 	.word	0x0000a430
        /*03d4*/ 	.word	0x00000007
        /*03d8*/ 	.word	0x00000000
        /*03dc*/ 	.short	0x010a
        /*03de*/ 	.byte	0x3f
	.zero		1


	//   ....[41]....
        /*03e0*/ 	.word	0x0000a480
        /*03e4*/ 	.word	0x00000003
        /*03e8*/ 	.word	0x00000000
        /*03ec*/ 	.short	0x010a
        /*03ee*/ 	.byte	0x3f
	.zero		1


	//   ....[42]....
        /*03f0*/ 	.word	0x0000a4d0
        /*03f4*/ 	.word	0x00000005
        /*03f8*/ 	.word	0x00000000
        /*03fc*/ 	.short	0x010a
        /*03fe*/ 	.byte	0x3f
	.zero		1


	//----- nvinfo : EIATTR_NUM_MBARRIERS
	.align		4
.L_968:
        /*0400*/ 	.byte	0x03, 0x38
        /*0402*/ 	.short	0x0009


	//----- nvinfo : EIATTR_EXIT_INSTR_OFFSETS
	.align		4
        /*0404*/ 	.byte	0x04, 0x1c
        /*0406*/ 	.short	(.L_970 - .L_969)


	//   ....[0]....
.L_969:
        /*0408*/ 	.word	0x00009d80


	//----- nvinfo : EIATTR_MAX_THREADS
	.align		4
.L_970:
        /*040c*/ 	.byte	0x04, 0x05
        /*040e*/ 	.short	(.L_972 - .L_971)
.L_971:
        /*0410*/ 	.word	0x00000180
        /*0414*/ 	.word	0x00000001
        /*0418*/ 	.word	0x00000001


	//----- nvinfo : EIATTR_CRS_STACK_SIZE
	.align		4
.L_972:
        /*041c*/ 	.byte	0x04, 0x1e
        /*041e*/ 	.short	(.L_974 - .L_973)
.L_973:
        /*0420*/ 	.word	0x00000000


	//----- nvinfo : EIATTR_CBANK_PARAM_SIZE
	.align		4
.L_974:
        /*0424*/ 	.byte	0x03, 0x19
        /*0426*/ 	.short	0x0770


	//----- nvinfo : EIATTR_PARAM_CBANK
	.align		4
        /*0428*/ 	.byte	0x04, 0x0a
        /*042a*/ 	.short	(.L_976 - .L_975)
	.align		4
.L_975:
        /*042c*/ 	.word	index@(.nv.constant0._ZN7cutlass13device_kernelIN5flash11enable_sm90INS1_16FlashAttnBwdSm90INS1_25CollectiveMainloopBwdSm90ILi2ELi2ELi2EN4cute5tupleIJNS5_1CILi1EEES8_S8_EEENS6_IJNS7_ILi64EEENS7_ILi128EEESB_EEENS_6half_tEfNS_4arch4Sm90ELb1ELb0ELb0ELb1ELb1ELb1ELb0ELb0ELi2ELi1ELi2ELi1ELb0EEENS1_24CollectiveEpilogueBwdGQAISC_fSF_Li256ELb1ELb1EEENS1_25SingleTileBwdLPTSchedulerILb1ELi128ELb1EEEEEEEEEvNT_6ParamsE)
        /*0430*/ 	.short	0x0210
        /*0432*/ 	.short	0x0770


	//----- nvinfo : EIATTR_SW_WAR
	.align		4
.L_976:
        /*0434*/ 	.byte	0x04, 0x36
        /*0436*/ 	.short	(.L_978 - .L_977)
.L_977:
        /*0438*/ 	.word	0x00000008
.L_978:


//--------------------- .nv.info._ZN7cutlass13device_kernelIN5flash22FlashAttnBwdPreprocessIN4cute5tupleIJNS3_1CILi64EEENS5_ILi128EEEEEENS_6half_tEfNS_4arch4Sm90ELb1ELb1EEEEEvNT_6ParamsE --------------------------
	.section	.nv.info._ZN7cutlass13device_kernelIN5flash22FlashAttnBwdPreprocessIN4cute5tupleIJNS3_1CILi64EEENS5_ILi128EEEEEENS_6half_tEfNS_4arch4Sm90ELb1ELb1EEEEEvNT_6ParamsE,"",@"SHT_CUDA_INFO"
	.sectionflags	@""
	.align	4


	//----- nvinfo : EIATTR_CUDA_API_VERSION
	.align		4
        /*0000*/ 	.byte	0x04, 0x37
        /*0002*/ 	.short	(.L_980 - .L_979)
.L_979:
        /*0004*/ 	.word	0x00000082


	//----- nvinfo : EIATTR_KPARAM_INFO
	.align		4
.L_980:
        /*0008*/ 	.byte	0x04, 0x17
        /*000a*/ 	.short	(.L_982 - .L_981)
.L_981:
        /*000c*/ 	.word	0x00000000
        /*0010*/ 	.short	0x0000
        /*0012*/ 	.short	0x0000
        /*0014*/ 	.byte	0x00, 0xf0, 0xc1, 0x03


	//----- nvinfo : EIATTR_SPARSE_MMA_MASK
	.align		4
.L_982:
        /*0018*/ 	.byte	0x03, 0x50
        /*001a*/ 	.short	0x0000


	//----- nvinfo : EIATTR_MAXREG_COUNT
	.align		4
        /*001c*/ 	.byte	0x03, 0x1b
        /*001e*/ 	.short	0x0080


	//----- nvinfo : EIATTR_MERCURY_ISA_VERSION
	.align		4
        /*0020*/ 	.byte	0x03, 0x5f
        /*0022*/ 	.short	0x0101


	//----- nvinfo : EIATTR_COOP_GROUP_MASK_REGIDS
	.align		4
        /*0024*/ 	.byte	0x04, 0x29
        /*0026*/ 	.short	(.L_984 - .L_983)


	//   ....[0]....
.L_983:
        /*0028*/ 	.word	0xffffffff


	//   ....[1]....
        /*002c*/ 	.word	0xffffffff


	//   ....[2]....
        /*0030*/ 	.word	0xffffffff


	//   ....[3]....
        /*0034*/ 	.word	0xffffffff


	//   ....[4]....
        /*0038*/ 	.word	0xffffffff


	//   ....[5]....
        /*003c*/ 	.word	0xffffffff


	//   ....[6]....
        /*0040*/ 	.word	0xffffffff


	//   ....[7]....
        /*0044*/ 	.word	0xffffffff


	//   ....[8]....
        /*0048*/ 	.word	0xffffffff


	//   ....[9]....
        /*004c*/ 	.word	0xffffffff


	//   ....[10]....
        /*0050*/ 	.word	0xffffffff


	//   ....[11]....
        /*0054*/ 	.word	0xffffffff


	//   ....[12]....
        /*0058*/ 	.word	0xffffffff


	//   ....[13]....
        /*005c*/ 	.word	0xffffffff


	//   ....[14]....
        /*0060*/ 	.word	0xffffffff


	//   ....[15]....
        /*0064*/ 	.word	0xffffffff


	//----- nvinfo : EIATTR_COOP_GROUP_INSTR_OFFSETS
	.align		4
.L_984:
        /*0068*/ 	.byte	0x04, 0x28
        /*006a*/ 	.short	(.L_986 - .L_985)


	//   ....[0]....
.L_985:
        /*006c*/ 	.word	0x00001390


	//   ....[1]....
        /*0070*/ 	.word	0x000013a0


	//   ....[2]....
        /*0074*/ 	.word	0x000013b0


	//   ....[3]....
        /*0078*/ 	.word	0x000013c0


	//   ....[4]....
        /*007c*/ 	.word	0x00001410


	//   ....[5]....
        /*0080*/ 	.word	0x00001420


	//   ....[6]....
        /*0084*/ 	.word	0x00001430


	//   ....[7]....
        /*0088*/ 	.word	0x00001440


	//   ....[8]....
        /*008c*/ 	.word	0x00001490


	//   ....[9]....
        /*0090*/ 	.word	0x000014a0


	//   ....[10]....
        /*0094*/ 	.word	0x000014b0


	//   ....[11]....
        /*0098*/ 	.word	0x000014c0


	//   ....[12]....
        /*009c*/ 	.word	0x00001510


	//   ....[13]....
        /*00a0*/ 	.word	0x00001530


	//   ....[14]....
        /*00a4*/ 	.word	0x00001540


	//   ....[15]....
        /*00a8*/ 	.word	0x00001550


	//----- nvinfo : EIATTR_EXIT_INSTR_OFFSETS
	.align		4
.L_986:
        /*00ac*/ 	.byte	0x04, 0x1c
        /*00ae*/ 	.short	(.L_988 - .L_987)


	//   ....[0]....
.L_987:
        /*00b0*/ 	.word	0x000001c0


	//   ....[1]....
        /*00b4*/ 	.word	0x00001bb0


	//   ....[2]....
        /*00b8*/ 	.word	0x00001c30


	//----- nvinfo : EIATTR_MAX_THREADS
	.align		4
.L_988:
        /*00bc*/ 	.byte	0x04, 0x05
        /*00be*/ 	.short	(.L_990 - .L_989)
.L_989:
        /*00c0*/ 	.word	0x00000100
        /*00c4*/ 	.word	0x00000001
        /*00c8*/ 	.word	0x00000001


	//----- nvinfo : EIATTR_CRS_STACK_SIZE
	.align		4
.L_990:
        /*00cc*/ 	.byte	0x04, 0x1e
        /*00ce*/ 	.short	(.L_992 - .L_991)
.L_991:
        /*00d0*/ 	.word	0x00000000


	//----- nvinfo : EIATTR_CBANK_PARAM_SIZE
	.align		4
.L_992:
        /*00d4*/ 	.byte	0x03, 0x19
        /*00d6*/ 	.short	0x00f0


	//----- nvinfo : EIATTR_PARAM_CBANK
	.align		4
        /*00d8*/ 	.byte	0x04, 0x0a
        /*00da*/ 	.short	(.L_994 - .L_993)
	.align		4
.L_993:
        /*00dc*/ 	.word	index@(.nv.constant0._ZN7cutlass13device_kernelIN5flash22FlashAttnBwdPreprocessIN4cute5tupleIJNS3_1CILi64EEENS5_ILi128EEEEEENS_6half_tEfNS_4arch4Sm90ELb1ELb1EEEEEvNT_6ParamsE)
        /*00e0*/ 	.short	0x0210
        /*00e2*/ 	.short	0x00f0


	//----- nvinfo : EIATTR_SW_WAR
	.align		4
.L_994:
        /*00e4*/ 	.byte	0x04, 0x36
        /*00e6*/ 	.short	(.L_996 - .L_995)
.L_995:
        /*00e8*/ 	.word	0x00000008
.L_996:


//--------------------- .nv.callgraph             --------------------------
	.section	.nv.callgraph,"",@"SHT_CUDA_CALLGRAPH"
	.align	4
	.sectionentsize	8
	.align		4
        /*0000*/ 	.word	0x00000000
	.align		4
        /*0004*/ 	.word	0xffffffff
	.align		4
        /*0008*/ 	.word	index@(_ZN7cutlass13device_kernelIN5flash11enable_sm90INS1_16FlashAttnBwdSm90INS1_25CollectiveMainloopBwdSm90ILi2ELi2ELi2EN4cute5tupleIJNS5_1CILi1EEES8_S8_EEENS6_IJNS7_ILi80EEENS7_ILi128EEESB_EEENS_6half_tEfNS_4arch4Sm90ELb0ELb0ELb0ELb0ELb0ELb1ELb0ELb1ELi2ELi1ELi2ELi1ELb0EEENS1_21CollectiveEpilogueBwdISC_SD_SF_Li256ELb0ELb0ELi1EEENS1_19SingleTileSchedulerILb0ELb0ELb0ELi128EEEEEEEEEvNT_6ParamsE)
	.align		4
        /*000c*/ 	.word	index@(__assertfail)
	.align		4
        /*0010*/ 	.word	index@(_ZN7cutlass13device_kernelIN5flash11enable_sm90INS1_16FlashAttnBwdSm90INS1_25CollectiveMainloopBwdSm90ILi2ELi2ELi2EN4cute5tupleIJNS5_1CILi1EEES8_S8_EEENS6_IJNS7_ILi80EEENS7_ILi128EEESB_EEENS_6half_tEfNS_4arch4Sm90ELb0ELb0ELb0ELb0ELb1ELb1ELb0ELb1ELi2ELi1ELi2ELi1ELb0EEENS1_21CollectiveEpilogueBwdISC_SD_SF_Li256ELb0ELb0ELi1EEENS1_19SingleTileSchedulerILb0ELb0ELb0ELi128EEEEEEEEEvNT_6ParamsE)
	.align		4
        /*0014*/ 	.word	index@(__assertfail)
	.align		4
        /*0018*/ 	.word	index@(_ZN7cutlass13device_kernelIN5flash11enable_sm90INS1_16FlashAttnBwdSm90INS1_25CollectiveMainloopBwdSm90ILi2ELi2ELi2EN4cute5tupleIJNS5_1CILi1EEES8_S8_EEENS6_IJNS7_ILi80EEENS7_ILi128EEESB_EEENS_6half_tEfNS_4arch4Sm90ELb0ELb0ELb0ELb0ELb0ELb1ELb0ELb1ELi2ELi1ELi2ELi1ELb0EEENS1_24CollectiveEpilogueBwdGQAISC_fSF_Li256ELb0ELb0EEENS1_19SingleTileSchedulerILb0ELb0ELb0ELi128EEEEEEEEEvNT_6ParamsE)
	.align		4
        /*001c*/ 	.word	index@(__assertfail)
	.align		4
        /*0020*/ 	.word	index@(_ZN7cutlass13device_kernelIN5flash11enable_sm90INS1_16FlashAttnBwdSm90INS1_25CollectiveMainloopBwdSm90ILi2ELi2ELi2EN4cute5tupleIJNS5_1CILi1EEES8_S8_EEENS6_IJNS7_ILi80EEENS7_ILi128EEESB_EEENS_6half_tEfNS_4arch4Sm90ELb0ELb0ELb0ELb0ELb1ELb1ELb0ELb1ELi2ELi1ELi2ELi1ELb0EEENS1_24CollectiveEpilogueBwdGQAISC_fSF_Li256ELb0ELb1EEENS1_19SingleTileSchedulerILb0ELb0ELb0ELi128EEEEEEEEEvNT_6ParamsE)
	.align		4
        /*0024*/ 	.word	index@(__assertfail)
	.align		4
        /*0028*/ 	.word	index@(_ZN7cutlass13device_kernelIN5flash11enable_sm90INS1_16FlashAttnBwdSm90INS1_25CollectiveMainloopBwdSm90ILi2ELi2ELi2EN4cute5tupleIJNS5_1CILi1EEES8_S8_EEENS6_IJNS7_ILi80EEENS7_ILi128EEESB_EEENS_6half_tEfNS_4arch4Sm90ELb0ELb0ELb0ELb1ELb0ELb1ELb0ELb1ELi2ELi1ELi2ELi1ELb0EEENS1_21CollectiveEpilogueBwdISC_SD_SF_Li256ELb1ELb0ELi1EEENS1_19SingleTileSchedulerILb1ELb0ELb0ELi128EEEEEEEEEvNT_6ParamsE)
	.align		4
        /*002c*/ 	.word	index@(__assertfail)
	.align		4
        /*0030*/ 	.word	index@(_ZN7cutlass13device_kernelIN5flash11enable_sm90INS1_16FlashAttnBwdSm90INS1_25CollectiveMainloopBwdSm90ILi2ELi2ELi2EN4cute5tupleIJNS5_1CILi1EEES8_S8_EEENS6_IJNS7_ILi80EEENS7_ILi128EEESB_EEENS_6half_tEfNS_4arch4Sm90ELb0ELb0ELb0ELb1ELb1ELb1ELb0ELb1ELi2ELi1ELi2ELi1ELb0EEENS1_21CollectiveEpilogueBwdISC_SD_SF_Li256ELb1ELb0ELi1EEENS1_19SingleTileSchedulerILb1ELb0ELb0ELi128EEEEEEEEEvNT_6ParamsE)
	.align		4
        /*0034*/ 	.word	index@(__assertfail)
	.align		4
        /*0038*/ 	.word	index@(_ZN7cutlass13device_kernelIN5flash11enable_sm90INS1_16FlashAttnBwdSm90INS1_25CollectiveMainloopBwdSm90ILi2ELi2ELi2EN4cute5tupleIJNS5_1CILi1EEES8_S8_EEENS6_IJNS7_ILi80EEENS7_ILi128EEESB_EEENS_6half_tEfNS_4arch4Sm90ELb0ELb0ELb0ELb1ELb0ELb1ELb0ELb1ELi2ELi1ELi2ELi1ELb0EEENS1_24CollectiveEpilogueBwdGQAISC_fSF_Li256ELb1ELb0EEENS1_19SingleTileSchedulerILb1ELb0ELb0ELi128EEEEEEEEEvNT_6ParamsE)
	.align		4
        /*003c*/ 	.word	index@(__assertfail)
	.align		4
        /*0040*/ 	.word	index@(_ZN7cutlass13device_kernelIN5flash11enable_sm90INS1_16FlashAttnBwdSm90INS1_25CollectiveMainloopBwdSm90ILi2ELi2ELi2EN4cute5tupleIJNS5_1CILi1EEES8_S8_EEENS6_IJNS7_ILi80EEENS7_ILi128EEESB_EEENS_6half_tEfNS_4arch4Sm90ELb0ELb0ELb0ELb1ELb1ELb1ELb0ELb1ELi2ELi1ELi2ELi1ELb0EEENS1_24CollectiveEpilogueBwdGQAISC_fSF_Li256ELb1ELb1EEENS1_19SingleTileSchedulerILb1ELb0ELb0ELi128EEEEEEEEEvNT_6ParamsE)
	.align		4
        /*0044*/ 	.word	index@(__assertfail)
	.align		4
        /*0048*/ 	.word	index@(_ZN7cutlass13device_kernelIN5flash11enable_sm90INS1_16FlashAttnBwdSm90INS1_25CollectiveMainloopBwdSm90ILi2ELi2ELi2EN4cute5tupleIJNS5_1CILi1EEES8_S8_EEENS6_IJNS7_ILi64EEENS7_ILi128EEESB_EEENS_6half_tEfNS_4arch4Sm90ELb0ELb1ELb0ELb0ELb0ELb1ELb0ELb0ELi2ELi1ELi2ELi1ELb0EEENS1_21CollectiveEpilogueBwdISC_SD_SF_Li256ELb0ELb0ELi1EEENS1_19SingleTileSchedulerILb0ELb0ELb0ELi128EEEEEEEEEvNT_6ParamsE)
	.align		4
        /*004c*/ 	.word	index@(__assertfail)
	.align		4
        /*0050*/ 	.word	index@(_ZN7cutlass13device_kernelIN5flash11enable_sm90INS1_16FlashAttnBwdSm90INS1_25CollectiveMainloopBwdSm90ILi2ELi2ELi2EN4cute5tupleIJNS5_1CILi1EEES8_S8_EEENS6_IJNS7_ILi64EEENS7_ILi128EEESB_EEENS_6half_tEfNS_4arch4Sm90ELb0ELb1ELb0ELb0ELb1ELb1ELb0ELb0ELi2ELi1ELi2ELi1ELb0EEENS1_21CollectiveEpilogueBwdISC_SD_SF_Li256ELb0ELb0ELi1EEENS1_19SingleTileSchedulerILb0ELb0ELb0ELi128EEEEEEEEEvNT_6ParamsE)
	.align		4
        /*0054*/ 	.word	index@(__assertfail)
	.align		4
        /*0058*/ 	.word	index@(_ZN7cutlass13device_kernelIN5flash11enable_sm90INS1_16FlashAttnBwdSm90INS1_25CollectiveMainloopBwdSm90ILi2ELi2ELi2EN4cute5tupleIJNS5_1CILi1EEES8_S8_EEENS6_IJNS7_ILi64EEENS7_ILi128EEESB_EEENS_6half_tEfNS_4arch4Sm90ELb0ELb1ELb0ELb0ELb0ELb1ELb0ELb0ELi2ELi1ELi2ELi1ELb0EEENS1_24CollectiveEpilogueBwdGQAISC_fSF_Li256ELb0ELb0EEENS1_19SingleTileSchedulerILb0ELb0ELb0ELi128EEEEEEEEEvNT_6ParamsE)
	.align		4
        /*005c*/ 	.word	index@(__assertfail)
	.align		4
        /*0060*/ 	.word	index@(_ZN7cutlass13device_kernelIN5flash11enable_sm90INS1_16FlashAttnBwdSm90INS1_25CollectiveMainloopBwdSm90ILi2ELi2ELi2EN4cute5tupleIJNS5_1CILi1EEES8_S8_EEENS6_IJNS7_ILi64EEENS7_ILi128EEESB_EEENS_6half_tEfNS_4arch4Sm90ELb0ELb1ELb0ELb0ELb1ELb1ELb0ELb0ELi2ELi1ELi2ELi1ELb0EEENS1_24CollectiveEpilogueBwdGQAISC_fSF_Li256ELb0ELb1EEENS1_19SingleTileSchedulerILb0ELb0ELb0ELi128EEEEEEEEEvNT_6ParamsE)
	.align		4
        /*0064*/ 	.word	index@(__assertfail)
	.align		4
        /*0068*/ 	.word	index@(_ZN7cutlass13device_kernelIN5flash11enable_sm90INS1_16FlashAttnBwdSm90INS1_25CollectiveMainloopBwdSm90ILi2ELi2ELi2EN4cute5tupleIJNS5_1CILi1EEES8_S8_EEENS6_IJNS7_ILi64EEENS7_ILi128EEESB_EEENS_6half_tEfNS_4arch4Sm90ELb0ELb1ELb0ELb1ELb0ELb1ELb0ELb0ELi2ELi1ELi2ELi1ELb0EEENS1_21CollectiveEpilogueBwdISC_SD_SF_Li256ELb1ELb0ELi1EEENS1_19SingleTileSchedulerILb1ELb0ELb0ELi128EEEEEEEEEvNT_6ParamsE)
	.align		4
        /*006c*/ 	.word	index@(__assertfail)
	.align		4
        /*0070*/ 	.word	index@(_ZN7cutlass13device_kernelIN5flash11enable_sm90INS1_16FlashAttnBwdSm90INS1_25CollectiveMainloopBwdSm90ILi2ELi2ELi2EN4cute5tupleIJNS5_1CILi1EEES8_S8_EEENS6_IJNS7_ILi64EEENS7_ILi128EEESB_EEENS_6half_tEfNS_4arch4Sm90ELb0ELb1ELb0ELb1ELb1ELb1ELb0ELb0ELi2ELi1ELi2ELi1ELb0EEENS1_21CollectiveEpilogueBwdISC_SD_SF_Li256ELb1ELb0ELi1EEENS1_19SingleTileSchedulerILb1ELb0ELb0ELi128EEEEEEEEEvNT_6ParamsE)
	.align		4
        /*0074*/ 	.word	index@(__assertfail)
	.align		4
        /*0078*/ 	.word	index@(_ZN7cutlass13device_kernelIN5flash11enable_sm90INS1_16FlashAttnBwdSm90INS1_25CollectiveMainloopBwdSm90ILi2ELi2ELi2EN4cute5tupleIJNS5_1CILi1EEES8_S8_EEENS6_IJNS7_ILi64EEENS7_ILi128EEESB_EEENS_6half_tEfNS_4arch4Sm90ELb0ELb1ELb0ELb1ELb0ELb1ELb0ELb0ELi2ELi1ELi2ELi1ELb0EEENS1_24CollectiveEpilogueBwdGQAISC_fSF_Li256ELb1ELb0EEENS1_19SingleTileSchedulerILb1ELb0ELb0ELi128EEEEEEEEEvNT_6ParamsE)
	.align		4
        /*007c*/ 	.word	index@(__assertfail)
	.align		4
        /*0080*/ 	.word	index@(_ZN7cutlass13device_kernelIN5flash11enable_sm90INS1_16FlashAttnBwdSm90INS1_25CollectiveMainloopBwdSm90ILi2ELi2ELi2EN4cute5tupleIJNS5_1CILi1EEES8_S8_EEENS6_IJNS7_ILi64EEENS7_ILi128EEESB_EEENS_6half_tEfNS_4arch4Sm90ELb0ELb1ELb0ELb1ELb1ELb1ELb0ELb0ELi2ELi1ELi2ELi1ELb0EEENS1_24CollectiveEpilogueBwdGQAISC_fSF_Li256ELb1ELb1EEENS1_19SingleTileSchedulerILb1ELb0ELb0ELi128EEEEEEEEEvNT_6ParamsE)
	.align		4
        /*0084*/ 	.word	index@(__assertfail)
	.align		4
        /*0088*/ 	.word	index@(_ZN7cutlass13device_kernelIN5flash11enable_sm90INS1_16FlashAttnBwdSm90INS1_25CollectiveMainloopBwdSm90ILi2ELi2ELi2EN4cute5tupleIJNS5_1CILi1EEES8_S8_EEENS6_IJNS7_ILi64EEENS7_ILi128EEESB_EEENS_6half_tEfNS_4arch4Sm90ELb1ELb0ELb0ELb0ELb0ELb1ELb0ELb0ELi2ELi1ELi2ELi1ELb0EEENS1_21CollectiveEpilogueBwdISC_SD_SF_Li256ELb0ELb0ELi1EEENS1_25SingleTileBwdLPTSchedulerILb0ELi128ELb0EEEEEEEEEvNT_6ParamsE)
	.align		4
        /*008c*/ 	.word	index@(__assertfail)
	.align		4
        /*0090*/ 	.word	index@(_ZN7cutlass13device_kernelIN5flash11enable_sm90INS1_16FlashAttnBwdSm90INS1_25CollectiveMainloopBwdSm90ILi2ELi2ELi2EN4cute5tupleIJNS5_1CILi1EEES8_S8_EEENS6_IJNS7_ILi64EEENS7_ILi128EEESB_EEENS_6half_tEfNS_4arch4Sm90ELb1ELb0ELb0ELb0ELb1ELb1ELb0ELb0ELi2ELi1ELi2ELi1ELb0EEENS1_21CollectiveEpilogueBwdISC_SD_SF_Li256ELb0ELb0ELi1EEENS1_25SingleTileBwdLPTSchedulerILb0ELi128ELb1EEEEEEEEEvNT_6ParamsE)
	.align		4
        /*0094*/ 	.word	index@(__assertfail)
	.align		4
        /*0098*/ 	.word	index@(_ZN7cutlass13device_kernelIN5flash11enable_sm90INS1_16FlashAttnBwdSm90INS1_25CollectiveMainloopBwdSm90ILi2ELi2ELi2EN4cute5tupleIJNS5_1CILi1EEES8_S8_EEENS6_IJNS7_ILi64EEENS7_ILi128EEESB_EEENS_6half_tEfNS_4arch4Sm90ELb1ELb0ELb0ELb0ELb0ELb1ELb0ELb0ELi2ELi1ELi2ELi1ELb0EEENS1_24CollectiveEpilogueBwdGQAISC_fSF_Li256ELb0ELb0EEENS1_25SingleTileBwdLPTSchedulerILb0ELi128ELb0EEEEEEEEEvNT_6ParamsE)
	.align		4
        /*009c*/ 	.word	index@(__assertfail)
	.align		4
        /*00a0*/ 	.word	index@(_ZN7cutlass13device_kernelIN5flash11enable_sm90INS1_16FlashAttnBwdSm90INS1_25CollectiveMainloopBwdSm90ILi2ELi2ELi2EN4cute5tupleIJNS5_1CILi1EEES8_S8_EEENS6_IJNS7_ILi64EEENS7_ILi128EEESB_EEENS_6half_tEfNS_4arch4Sm90ELb1ELb0ELb0ELb0ELb1ELb1ELb0ELb0ELi2ELi1ELi2ELi1ELb0EEENS1_24CollectiveEpilogueBwdGQAISC_fSF_Li256ELb0ELb1EEENS1_25SingleTileBwdLPTSchedulerILb0ELi128ELb1EEEEEEEEEvNT_6ParamsE)
	.align		4
        /*00a4*/ 	.word	index@(__assertfail)
	.align		4
        /*00a8*/ 	.word	index@(_ZN7cutlass13device_kernelIN5flash11enable_sm90INS1_16FlashAttnBwdSm90INS1_25CollectiveMainloopBwdSm90ILi2ELi2ELi2EN4cute5tupleIJNS5_1CILi1EEES8_S8_EEENS6_IJNS7_ILi64EEENS7_ILi128EEESB_EEENS_6half_tEfNS_4arch4Sm90ELb1ELb0ELb0ELb1ELb0ELb1ELb0ELb0ELi2ELi1ELi2ELi1ELb0EEENS1_21CollectiveEpilogueBwdISC_SD_SF_Li256ELb1ELb0ELi1EEENS1_25SingleTileBwdLPTSchedulerILb1ELi128ELb0EEEEEEEEEvNT_6ParamsE)
	.align		4
        /*00ac*/ 	.word	index@(__assertfail)
	.align		4
        /*00b0*/ 	.word	index@(_ZN7cutlass13device_kernelIN5flash11enable_sm90INS1_16FlashAttnBwdSm90INS1_25CollectiveMainloopBwdSm90ILi2ELi2ELi2EN4cute5tupleIJNS5_1CILi1EEES8_S8_EEENS6_IJNS7_ILi64EEENS7_ILi128EEESB_EEENS_6half_tEfNS_4arch4Sm90ELb1ELb0ELb0ELb1ELb1ELb1ELb0ELb0ELi2ELi1ELi2ELi1ELb0EEENS1_21CollectiveEpilogueBwdISC_SD_SF_Li256ELb1ELb0ELi1EEENS1_25SingleTileBwdLPTSchedulerILb1ELi128ELb1EEEEEEEEEvNT_6ParamsE)
	.align		4
        /*00b4*/ 	.word	index@(__assertfail)
	.align		4
        /*00b8*/ 	.word	index@(_ZN7cutlass13device_kernelIN5flash11enable_sm90INS1_16FlashAttnBwdSm90INS1_25CollectiveMainloopBwdSm90ILi2ELi2ELi2EN4cute5tupleIJNS5_1CILi1EEES8_S8_EEENS6_IJNS7_ILi64EEENS7_ILi128EEESB_EEENS_6half_tEfNS_4arch4Sm90ELb1ELb0ELb0ELb1ELb0ELb1ELb0ELb0ELi2ELi1ELi2ELi1ELb0EEENS1_24CollectiveEpilogueBwdGQAISC_fSF_Li256ELb1ELb0EEENS1_25SingleTileBwdLPTSchedulerILb1ELi128ELb0EEEEEEEEEvNT_6ParamsE)
	.align		4
        /*00bc*/ 	.word	index@(__assertfail)
	.align		4
        /*00c0*/ 	.word	index@(_ZN7cutlass13device_kernelIN5flash11enable_sm90INS1_16FlashAttnBwdSm90INS1_25CollectiveMainloopBwdSm90ILi2ELi2ELi2EN4cute5tupleIJNS5_1CILi1EEES8_S8_EEENS6_IJNS7_ILi64EEENS7_ILi128EEESB_EEENS_6half_tEfNS_4arch4Sm90ELb1ELb0ELb0ELb1ELb1ELb1ELb0ELb0ELi2ELi1ELi2ELi1ELb0EEENS1_24CollectiveEpilogueBwdGQAISC_fSF_Li256ELb1ELb1EEENS1_25SingleTileBwdLPTSchedulerILb1ELi128ELb1EEEEEEEEEvNT_6ParamsE)
	.align		4
        /*00c4*/ 	.word	index@(__assertfail)
	.align		4
        /*00c8*/ 	.word	0x00000000
	.align		4
        /*00cc*/ 	.word	0xfffffffe
	.align		4
        /*00d0*/ 	.word	0x00000000
	.align		4
        /*00d4*/ 	.word	0xfffffffd
	.align		4
        /*00d8*/ 	.word	0x00000000
	.align		4
        /*00dc*/ 	.word	0xfffffffc


//--------------------- .nv.constant4             --------------------------
	.section	.nv.constant4,"a",@progbits
	.align	8
	.align		8
.nv.constant4:
        /*0000*/ 	.dword	__assertfail
	.align		8
        /*0008*/ 	.dword	__unnamed_1
	.align		8
        /*0010*/ 	.dword	__unnamed_2
	.align		8
        /*0018*/ 	.dword	__unnamed_3
	.align		8
        /*0020*/ 	.dword	__unnamed_4
	.align		8
        /*0028*/ 	.dword	__unnamed_5
	.align		8
        /*0030*/ 	.dword	__unnamed_6
	.align		8
        /*0038*/ 	.dword	_ZN66_INTERNAL_52d7cf32_30_flash_bwd_hdim128_fp16_sm90_cu_1f2e7571_31534cuda3std3__45__cpo5beginE
	.align		8
        /*0040*/ 	.dword	_ZN66_INTERNAL_52d7cf32_30_flash_bwd_hdim128_fp16_sm90_cu_1f2e7571_31534cuda3std3__45__cpo3endE
	.align		8
        /*0048*/ 	.dword	_ZN66_INTERNAL_52d7cf32_30_flash_bwd_hdim128_fp16_sm90_cu_1f2e7571_31534cuda3std3__45__cpo6cbeginE
	.align		8
        /*0050*/ 	.dword	_ZN66_INTERNAL_52d7cf32_30_flash_bwd_hdim128_fp16_sm90_cu_1f2e7571_31534cuda3std3__45__cpo4cendE
	.align		8
        /*0058*/ 	.dword	_ZN66_INTERNAL_52d7cf32_30_flash_bwd_hdim128_fp16_sm90_cu_1f2e7571_31534cuda3std3__468_GLOBAL__N__52d7cf32_30_flash_bwd_hdim128_fp16_sm90_cu_1f2e7571_31536ignoreE
	.align		8
        /*0060*/ 	.dword	_ZN66_INTERNAL_52d7cf32_30_flash_bwd_hdim128_fp16_sm90_cu_1f2e7571_31534cuda3std3__419piecewise_constructE
	.align		8
        /*0068*/ 	.dword	_ZN66_INTERNAL_52d7cf32_30_flash_bwd_hdim128_fp16_sm90_cu_1f2e7571_31534cuda3std3__48in_placeE
	.align		8
        /*0070*/ 	.dword	_ZN66_INTERNAL_52d7cf32_30_flash_bwd_hdim128_fp16_sm90_cu_1f2e7571_31534cuda3std6ranges3__45__cpo4swapE
	.align		8
        /*0078*/ 	.dword	_ZN66_INTERNAL_52d7cf32_30_flash_bwd_hdim128_fp16_sm90_cu_1f2e7571_31534cuda3std6ranges3__45__cpo9iter_moveE
	.align		8
        /*0080*/ 	.dword	_ZN66_INTERNAL_52d7cf32_30_flash_bwd_hdim128_fp16_sm90_cu_1f2e7571_31534cute7productE
	.align		8
        /*0088*/ 	.dword	_ZN66_INTERNAL_52d7cf32_30_flash_bwd_hdim128_fp16_sm90_cu_1f2e7571_31534cute1_E
	.align		8
        /*0090*/ 	.dword	$str$23
	.align		8
        /*0098*/ 	.dword	$str$24


//--------------------- .text._ZN7cutlass13device_kernelIN5flash11enable_sm90INS1_16FlashAttnBwdSm90INS1_25CollectiveMainloopBwdSm90ILi2ELi2ELi2EN4cute5tupleIJNS5_1CILi1EEES8_S8_EEENS6_IJNS7_ILi80EEENS7_ILi128EEESB_EEENS_6half_tEfNS_4arch4Sm90ELb0ELb0ELb0ELb0ELb0ELb1ELb0ELb1ELi2ELi1ELi2ELi1ELb0EEENS1_21CollectiveEpilogueBwdISC_SD_SF_Li256ELb0ELb0ELi1EEENS1_19SingleTileSchedulerILb0ELb0ELb0ELi128EEEEEEEEEvNT_6ParamsE --------------------------
	.section	.text._ZN7cutlass13device_kernelIN5flash11enable_sm90INS1_16FlashAttnBwdSm90INS1_25CollectiveMainloopBwdSm90ILi2ELi2ELi2EN4cute5tupleIJNS5_1CILi1EEES8_S8_EEENS6_IJNS7_ILi80EEENS7_ILi128EEESB_EEENS_6half_tEfNS_4arch4Sm90ELb0ELb0ELb0ELb0ELb0ELb1ELb0ELb1ELi2ELi1ELi2ELi1ELb0EEENS1_21CollectiveEpilogueBwdISC_SD_SF_Li256ELb0ELb0ELi1EEENS1_19SingleTileSchedulerILb0ELb0ELb0ELi128EEEEEEEEEvNT_6ParamsE,"ax",@progbits
	.align	128
.text._ZN7cutlass13device_kernelIN5flash11enable_sm90INS1_16FlashAttnBwdSm90INS1_25CollectiveMainloopBwdSm90ILi2ELi2ELi2EN4cute5tupleIJNS5_1CILi1EEES8_S8_EEENS6_IJNS7_ILi80EEENS7_ILi128EEESB_EEENS_6half_tEfNS_4arch4Sm90ELb0ELb0ELb0ELb0ELb0ELb1ELb0ELb1ELi2ELi1ELi2ELi1ELb0EEENS1_21CollectiveEpilogueBwdISC_SD_SF_Li256ELb0ELb0ELi1EEENS1_19SingleTileSchedulerILb0ELb0ELb0ELi128EEEEEEEEEvNT_6ParamsE:
        .type           _ZN7cutlass13device_kernelIN5flash11enable_sm90INS1_16FlashAttnBwdSm90INS1_25CollectiveMainloopBwdSm90ILi2ELi2ELi2EN4cute5tupleIJNS5_1CILi1EEES8_S8_EEENS6_IJNS7_ILi80EEENS7_ILi128EEESB_EEENS_6half_tEfNS_4arch4Sm90ELb0ELb0ELb0ELb0ELb0ELb1ELb0ELb1ELi2ELi1ELi2ELi1ELb0EEENS1_21CollectiveEpilogueBwdISC_SD_SF_Li256ELb0ELb0ELi1EEENS1_19SingleTileSchedulerILb0ELb0ELb0ELi128EEEEEEEEEvNT_6ParamsE,@function
        .size           _ZN7cutlass13device_kernelIN5flash11enable_sm90INS1_16FlashAttnBwdSm90INS1_25CollectiveMainloopBwdSm90ILi2ELi2ELi2EN4cute5tupleIJNS5_1CILi1EEES8_S8_EEENS6_IJNS7_ILi80EEENS7_ILi128EEESB_EEENS_6half_tEfNS_4arch4Sm90ELb0ELb0ELb0ELb0ELb0ELb1ELb0ELb1ELi2ELi1ELi2ELi1ELb0EEENS1_21CollectiveEpilogueBwdISC_SD_SF_Li256ELb0ELb0ELi1EEENS1_19SingleTileSchedulerILb0ELb0ELb0ELi128EEEEEEEEEvNT_6ParamsE,(.L_x_3682 - _ZN7cutlass13device_kernelIN5flash11enable_sm90INS1_16FlashAttnBwdSm90INS1_25CollectiveMainloopBwdSm90ILi2ELi2ELi2EN4cute5tupleIJNS5_1CILi1EEES8_S8_EEENS6_IJNS7_ILi80EEENS7_ILi128EEESB_EEENS_6half_tEfNS_4arch4Sm90ELb0ELb0ELb0ELb0ELb0ELb1ELb0ELb1ELi2ELi1ELi2ELi1ELb0EEENS1_21CollectiveEpilogueBwdISC_SD_SF_Li256ELb0ELb0ELi1EEENS1_19SingleTileSchedulerILb0ELb0ELb0ELi128EEEEEEEEEvNT_6ParamsE)
        .other          _ZN7cutlass13device_kernelIN5flash11enable_sm90INS1_16FlashAttnBwdSm90INS1_25CollectiveMainloopBwdSm90ILi2ELi2ELi2EN4cute5tupleIJNS5_1CILi1EEES8_S8_EEENS6_IJNS7_ILi80EEENS7_ILi128EEESB_EEENS_6half_tEfNS_4arch4Sm90ELb0ELb0ELb0ELb0ELb0ELb1ELb0ELb1ELi2ELi1ELi2ELi1ELb0EEENS1_21CollectiveEpilogueBwdISC_SD_SF_Li256ELb0ELb0ELi1EEENS1_19SingleTileSchedulerILb0ELb0ELb0ELi128EEEEEEEEEvNT_6ParamsE,@"STO_CUDA_ENTRY STV_DEFAULT"
_ZN7cutlass13device_kernelIN5flash11enable_sm90INS1_16FlashAttnBwdSm90INS1_25CollectiveMainloopBwdSm90ILi2ELi2ELi2EN4cute5tupleIJNS5_1CILi1EEES8_S8_EEENS6_IJNS7_ILi80EEENS7_ILi128EEESB_EEENS_6half_tEfNS_4arch4Sm90ELb0ELb0ELb0ELb0ELb0ELb1ELb0ELb1ELi2ELi1ELi2ELi1ELb0EEENS1_21CollectiveEpilogueBwdISC_SD_SF_Li256ELb0ELb0ELi1EEENS1_19SingleTileSchedulerILb0ELb0ELb0ELi128EEEEEEEEEvNT_6ParamsE:
[----:B------:R-:W1:Y:S02]  /*0000*/  LDC R1, c[0x0][0x28] ;  /* 0x00000a00ff017b82 */ /* 0x000e640000000800 */
[----:B-1----:R-:W-:Y:S01]  /*0010*/  VIADD R1, R1, 0xffffffe0 ;  /* 0xffffffe001017836 */ /* 0x002fe20000000000 */
[----:B------:R-:W1:Y:S01]  /*0020*/  S2R R3, SR_TID.X ;  /* 0x0000000000037919 */ /* 0x000e620000002100 */
[----:B------:R-:W-:Y:S01]  /*0030*/  ELECT P0, URZ, PT ;  /* 0x00000000003f782f */ /* 0x000fe20003800000 */
[----:B------:R-:W-:Y:S01]  /*0040*/  BSSY B0, `(.L_x_0) ;  /* 0x0000019000007945 */ /* 0x000fe20003800000 */
[----:B-1----:R-:W-:-:S05]  /*0050*/  SHF.R.U32.HI R0, RZ, 0x5, R3 ;  /* 0x00000005ff007819 */ /* 0x002fca0000011603 */
[----:B------:R-:W1:Y:S02]  /*0060*/  SHFL.IDX PT, R2, R0, RZ, 0x1f ;  /* 0x00001fff00027589 */ /* 0x000e6400000e0000 */
[----:B-1----:R-:W-:-:S13]  /*0070*/  ISETP.EQ.AND P0, PT, R2, RZ, P0 ;  /* 0x000000ff0200720c */ /* 0x002fda0000702270 */
[----:B------:R-:W-:Y:S05]  /*0080*/  @!P0 BRA `(.L_x_1) ;  /* 0x0000000000508947 */ /* 0x000fea0003800000 */
[----:B------:R-:W-:Y:S02]  /*0090*/  ULDC.64 UR4, c[0x0][0x198] ;  /* 0x0000660000047ab9 */ /* 0x000fe40000000a00 */
[----:B------:R-:W-:Y:S02]  /*00a0*/  UIADD3 UR6, UP0, UR4, 0xf0, URZ ;  /* 0x000000f004067890 */ /* 0x000fe4000ff1e03f */
[----:B------:R-:W-:Y:S02]  /*00b0*/  UIADD3 UR8, UP1, UR4, 0x1f0, URZ ;  /* 0x000001f004087890 */ /* 0x000fe4000ff3e03f */
[----:B------:R-:W-:Y:S02]  /*00c0*/  UIADD3 UR10, UP2, UR4, 0x2f0, URZ ;  /* 0x000002f0040a7890 */ /* 0x000fe4000ff5e03f */
[----:B------:R-:W-:Y:S02]  /*00d0*/  UIADD3 UR12, UP3, UR4, 0x3f0, URZ ;  /* 0x000003f0040c7890 */ /* 0x000fe4000ff7e03f */
[----:B------:R-:W-:-:S02]  /*00e0*/  UIADD3 UR14, UP4, UR4, 0x670, URZ ;  /* 0x00000670040e7890 */ /* 0x000fc4000ff9e03f */
[----:B------:R-:W-:Y:S02]  /*00f0*/  UIADD3.X UR7, URZ, UR5, URZ, UP0, !UPT ;  /* 0x000000053f077290 */ /* 0x000fe400087fe43f */
[----:B------:R-:W-:Y:S02]  /*0100*/  UIADD3 UR4, UP5, UR4, 0x770, URZ ;  /* 0x0000077004047890 */ /* 0x000fe4000ffbe03f */
[----:B------:R-:W-:Y:S02]  /*0110*/  UIADD3.X UR9, URZ, UR5, URZ, UP1, !UPT ;  /* 0x000000053f097290 */ /* 0x000fe40008ffe43f */
[----:B------:R-:W-:Y:S02]  /*0120*/  UIADD3.X UR11, URZ, UR5, URZ, UP2, !UPT ;  /* 0x000000053f0b7290 */ /* 0x000fe400097fe43f */
[----:B------:R-:W-:Y:S01]  /*0130*/  UIADD3.X UR13, URZ, UR5, URZ, UP3, !UPT ;  /* 0x000000053f0d7290 */ /* 0x000fe20009ffe43f */
[----:B------:R1:W-:Y:S01]  /*0140*/  UTMACCTL.PF [UR6] ;  /* 0x00000000060079b9 */ /* 0x0003e20008040000 */
[----:B------:R-:W-:-:S03]  /*0150*/  UIADD3.X UR15, URZ, UR5, URZ, UP4, !UPT ;  /* 0x000000053f0f7290 */ /* 0x000fc6000a7fe43f */
[----:B------:R1:W-:Y:S01]  /*0160*/  UTMACCTL.PF [UR8] ;  /* 0x00000000080079b9 */ /* 0x0003e20008040000 */
[----:B------:R-:W-:Y:S01]  /*0170*/  UIADD3.X UR5, URZ, UR5, URZ, UP5, !UPT ;  /* 0x000000053f057290 */ /* 0x000fe2000affe43f */
[----:B------:R1:W-:Y:S02]  /*0180*/  UTMACCTL.PF [UR10] ;  /* 0x000000000a0079b9 */ /* 0x0003e40008040000 */
[----:B------:R1:W-:Y:S02]  /*0190*/  UTMACCTL.PF [UR12] ;  /* 0x000000000c0079b9 */ /* 0x0003e40008040000 */
[----:B------:R1:W-:Y:S04]  /*01a0*/  UTMACCTL.PF [UR14] ;  /* 0x000000000e0079b9 */ /* 0x0003e80008040000 */
[----:B------:R1:W-:Y:S02]  /*01b0*/  UTMACCTL.PF [UR4] ;  /* 0x00000000040079b9 */ /* 0x0003e40008040000 */
[----:B-1----:R-:W-:Y:S01]  /*01c0*/  NOP ;  /* 0x0000000000007918 */ /* 0x002fe20000000000 */
.L_x_1:
[----:B------:R-:W-:Y:S05]  /*01d0*/  BSYNC B0 ;  /* 0x0000000000007941 */ /* 0x000fea0003800000 */
.L_x_0:
[----:B------:R-:W-:Y:S01]  /*01e0*/  VOTEU.ANY UP0, P0 ;  /* 0x00000000003f7886 */ /* 0x000fe20000000100 */
[----:B------:R-:W1:Y:S01]  /*01f0*/  SHFL.IDX PT, R2, R0, RZ, 0x1f ;  /* 0x00001fff00027589 */ /* 0x000e6200000e0000 */
[----:B------:R-:W-:Y:S01]  /*0200*/  UMOV UR4, 0x1 ;  /* 0x0000000100047882 */ /* 0x000fe20000000000 */
[----:B------:R-:W-:Y:S02]  /*0210*/  SHF.R.U32.HI R3, RZ, 0x7, R3 ;  /* 0x00000007ff037819 */ /* 0x000fe40000011603 */
[----:B------:R-:W2:Y:S01]  /*0220*/  @UP0 S2UR UR7, SR_CgaCtaId ;  /* 0x00000000000709c3 */ /* 0x000ea20000008800 */
[----:B------:R-:W-:Y:S01]  /*0230*/  @UP0 UMOV UR6, 0x400 ;  /* 0x0000040000060882 */ /* 0x000fe20000000000 */
[----:B------:R-:W-:-:S04]  /*0240*/  @UP0 UIADD3 UR4, -UR4, 0x100000, URZ ;  /* 0x0010000004040890 */ /* 0x000fc8000fffe13f */
[----:B------:R-:W-:Y:S02]  /*0250*/  @UP0 USHF.L.U32 UR5, UR4, 0xb, URZ ;  /* 0x0000000b04050899 */ /* 0x000fe4000800063f */
[----:B------:R-:W-:Y:S01]  /*0260*/  @UP0 USHF.L.U32 UR4, UR4, 0x1, URZ ;  /* 0x0000000104040899 */ /* 0x000fe2000800063f */
[----:B-1----:R-:W-:Y:S02]  /*0270*/  ISETP.NE.AND P1, PT, R2, RZ, PT ;  /* 0x000000ff0200720c */ /* 0x002fe40003f25270 */
[----:B------:R1:W3:Y:S01]  /*0280*/  SHFL.IDX PT, R2, R3, RZ, 0x1f ;  /* 0x00001fff03027589 */ /* 0x0002e200000e0000 */
[----:B--2---:R-:W-:Y:S01]  /*0290*/  @UP0 ULEA UR6, UR7, UR6, 0x18 ;  /* 0x0000000607060291 */ /* 0x004fe2000f8ec03f */
[----:B------:R-:W-:Y:S02]  /*02a0*/  VOTEU.ANY UP0, P0 ;  /* 0x00000000003f7886 */ /* 0x000fe40000000100 */
[----:B------:R-:W2:Y:S09]  /*02b0*/  FENCE.VIEW.ASYNC.S ;  /* 0x00000000000073c6 */ /* 0x000eb20000000000 */
[----:B--2---:R1:W2:Y:S02]  /*02c0*/  @UP0 SYNCS.EXCH.64 URZ, [UR6+0x38800], UR4 ;  /* 0x03880004063f05b2 */ /* 0x0042a40008000100 */
[----:B-1----:R-:W-:Y:S05]  /*02d0*/  @P1 BRA `(.L_x_2) ;  /* 0x0000000000481947 */ /* 0x002fea0003800000 */
[----:B------:R-:W1:Y:S01]  /*02e0*/  S2UR UR5, SR_CgaCtaId ;  /* 0x00000000000579c3 */ /* 0x000e620000008800 */
[----:B------:R-:W-:Y:S01]  /*02f0*/  UMOV UR4, 0x400 ;  /* 0x0000040000047882 */ /* 0x000fe20000000000 */
[----:B------:R-:W-:Y:S01]  /*0300*/  UMOV UR6, 0x1 ;  /* 0x0000000100067882 */ /* 0x000fe20000000000 */
[----:B------:R-:W-:Y:S01]  /*0310*/  UMOV UR9, 0x100 ;  /* 0x0000010000097882 */ /* 0x000fe20000000000 */
[----:B------:R-:W-:-:S04]  /*0320*/  UIADD3 UR6, -UR6, 0x100000, URZ ;  /* 0x0010000006067890 */ /* 0x000fc8000fffe13f */
[----:B------:R-:W-:Y:S02]  /*0330*/  USHF.L.U32 UR7, UR6, 0xb, URZ ;  /* 0x0000000b06077899 */ /* 0x000fe4000800063f */
[----:B------:R-:W-:Y:S01]  /*0340*/  USHF.L.U32 UR6, UR6, 0x1, URZ ;  /* 0x0000000106067899 */ /* 0x000fe2000800063f */
[----:B------:R-:W-:Y:S01]  /*0350*/  ELECT P0, URZ, PT ;  /* 0x00000000003f782f */ /* 0x000fe20003800000 */
[----:B-1----:R-:W-:Y:S02]  /*0360*/  ULEA UR8, UR5, UR4, 0x18 ;  /* 0x0000000405087291 */ /* 0x002fe4000f8ec03f */
[----:B------:R-:W-:-:S04]  /*0370*/  UIADD3 UR4, -UR9, 0x100000, URZ ;  /* 0x0010000009047890 */ /* 0x000fc8000fffe13f */
[----:B------:R-:W-:Y:S02]  /*0380*/  USHF.L.U32 UR5, UR4, 0xb, URZ ;  /* 0x0000000b04057899 */ /* 0x000fe4000800063f */
[----:B------:R-:W-:Y:S01]  /*0390*/  USHF.L.U32 UR4, UR4, 0x1, URZ ;  /* 0x0000000104047899 */ /* 0x000fe2000800063f */
[----:B------:R-:W1:Y:S03]  /*03a0*/  FENCE.VIEW.ASYNC.S ;  /* 0x00000000000073c6 */ /* 0x000e660000000000 */
[----:B-1----:R1:W4:Y:S08]  /*03b0*/  SYNCS.EXCH.64 URZ, [UR8+0x38810], UR6 ;  /* 0x03881006083f75b2 */ /* 0x0023300008000100 */
[----:B------:R1:W1:Y:S01]  /*03c0*/  SYNCS.EXCH.64 URZ, [UR8+0x38820], UR4 ;  /* 0x03882004083f75b2 */ /* 0x0002620008000100 */
[----:B------:R1:W1:Y:S01]  /*03d0*/  SYNCS.EXCH.64 URZ, [UR8+0x38818], UR6 ;  /* 0x03881806083f75b2 */ /* 0x0002620008000100 */
[----:B------:R1:W1:Y:S01]  /*03e0*/  SYNCS.EXCH.64 URZ, [UR8+0x38828], UR4 ;  /* 0x03882804083f75b2 */ /* 0x0002620008000100 */
[----:B------:R-:W-:Y:S01]  /*03f0*/  NOP ;  /* 0x0000000000007918 */ /* 0x000fe20000000000 */
.L_x_2:
[----:B------:R-:W5:Y:S01]  /*0400*/  SHFL.IDX PT, R3, R0, RZ, 0x1f ;  /* 0x00001fff00037589 */ /* 0x000f6200000e0000 */
[----:B------:R-:W-:Y:S01]  /*0410*/  NOP ;  /* 0x0000000000007918 */ /* 0x000fe20000000000 */
[----:B-----5:R-:W-:-:S13]  /*0420*/  ISETP.NE.AND P0, PT, R3, RZ, PT ;  /* 0x000000ff0300720c */ /* 0x020fda0003f05270 */
[----:B------:R-:W-:Y:S05]  /*0430*/  @P0 BRA `(.L_x_3) ;  /* 0x0000000000480947 */ /* 0x000fea0003800000 */
[----:B-1----:R-:W1:Y:S01]  /*0440*/  S2UR UR5, SR_CgaCtaId ;  /* 0x00000000000579c3 */ /* 0x002e620000008800 */
[----:B------:R-:W-:Y:S01]  /*0450*/  UMOV UR4, 0x400 ;  /* 0x0000040000047882 */ /* 0x000fe20000000000 */
[----:B------:R-:W-:Y:S01]  /*0460*/  UMOV UR6, 0x1 ;  /* 0x0000000100067882 */ /* 0x000fe20000000000 */
[----:B------:R-:W-:Y:S01]  /*0470*/  UMOV UR7, 0x100 ;  /* 0x0000010000077882 */ /* 0x000fe20000000000 */
[----:B------:R-:W-:Y:S01]  /*0480*/  ELECT P0, URZ, PT ;  /* 0x00000000003f782f */ /* 0x000fe20003800000 */
[----:B-1----:R-:W-:Y:S02]  /*0490*/  ULEA UR8, UR5, UR4, 0x18 ;  /* 0x0000000405087291 */ /* 0x002fe4000f8ec03f */
[----:B------:R-:W-:-:S04]  /*04a0*/  UIADD3 UR4, -UR6, 0x100000, URZ ;  /* 0x0010000006047890 */ /* 0x000fc8000fffe13f */
[----:B------:R-:W-:Y:S02]  /*04b0*/  USHF.L.U32 UR5, UR4, 0xb, URZ ;  /* 0x0000000b04057899 */ /* 0x000fe4000800063f */
[----:B------:R-:W-:Y:S02]  /*04c0*/  USHF.L.U32 UR4, UR4, 0x1, URZ ;  /* 0x0000000104047899 */ /* 0x000fe4000800063f */
[----:B------:R-:W-:-:S04]  /*04d0*/  UIADD3 UR6, -UR7, 0x100000, URZ ;  /* 0x0010000007067890 */ /* 0x000fc8000fffe13f */
[----:B------:R-:W-:Y:S02]  /*04e0*/  USHF.L.U32 UR7, UR6, 0xb, URZ ;  /* 0x0000000b06077899 */ /* 0x000fe4000800063f */
[----:B------:R-:W-:Y:S01]  /*04f0*/  USHF.L.U32 UR6, UR6, 0x1, URZ ;  /* 0x0000000106067899 */ /* 0x000fe2000800063f */
[----:B------:R-:W1:Y:S03]  /*0500*/  FENCE.VIEW.ASYNC.S ;  /* 0x00000000000073c6 */ /* 0x000e660000000000 */
[----:B-1----:R1:W1:Y:S08]  /*0510*/  SYNCS.EXCH.64 URZ, [UR8+0x38830], UR4 ;  /* 0x03883004083f75b2 */ /* 0x0022700008000100 */
[----:B------:R1:W1:Y:S01]  /*0520*/  SYNCS.EXCH.64 URZ, [UR8+0x38840], UR6 ;  /* 0x03884006083f75b2 */ /* 0x0002620008000100 */
[----:B------:R1:W1:Y:S01]  /*0530*/  SYNCS.EXCH.64 URZ, [UR8+0x38838], UR4 ;  /* 0x03883804083f75b2 */ /* 0x0002620008000100 */
[----:B------:R1:W1:Y:S01]  /*0540*/  SYNCS.EXCH.64 URZ, [UR8+0x38848], UR6 ;  /* 0x03884806083f75b2 */ /* 0x0002620008000100 */
[----:B------:R-:W-:Y:S01]  /*0550*/  NOP ;  /* 0x0000000000007918 */ /* 0x000fe20000000000 */
.L_x_3:
[----:B---3--:R-:W-:Y:S01]  /*0560*/  ISETP.NE.AND P0, PT, R2, RZ, PT ;  /* 0x000000ff0200720c */ /* 0x008fe20003f05270 */
[----:B------:R-:W-:Y:S01]  /*0570*/  IMAD.MOV.U32 R2, RZ, RZ, 0x1 ;  /* 0x00000001ff027424 */ /* 0x000fe200078e00ff */
[----:B------:R-:W-:Y:S01]  /*0580*/  NOP ;  /* 0x0000000000007918 */ /* 0x000fe20000000000 */
[----:B------:R-:W-:Y:S03]  /*0590*/  BSSY B6, `(.L_x_4) ;  /* 0x000095a000067945 */ /* 0x000fe60003800000 */
[----:B------:R-:W-:-:S05]  /*05a0*/  SEL R2, R2, 0x2, !P0 ;  /* 0x0000000202027807 */ /* 0x000fca0004000000 */
[----:B------:R3:W-:Y:S01]  /*05b0*/  STL [R1], R2 ;  /* 0x0000000201007387 */ /* 0x0007e20000100800 */
[----:B-12-4-:R-:W-:Y:S06]  /*05c0*/  BAR.SYNC.DEFER_BLOCKING 0x0 ;  /* 0x0000000000007b1d */ /* 0x016fec0000010000 */
[----:B------:R-:W-:Y:S05]  /*05d0*/  @!P0 BRA `(.L_x_5) ;  /* 0x0000006c00348947 */ /* 0x000fea0003800000 */
.L_x_6:
[----:B------:R-:W-:-:S08]  /*05e0*/  NOP ;  /* 0x0000000000007918 */ /* 0x000fd00000000000 */
[----:B------:R-:W1:Y:S02]  /*05f0*/  USETMAXREG.TRY_ALLOC.CTAPOOL UP0, 0xf0 ;  /* 0x000000f0000079c8 */ /* 0x000e640008000600 */
[----:B-1----:R-:W-:-:S13]  /*0600*/  PLOP3.LUT P0, PT, PT, PT, UP0, 0x80, 0x0 ;  /* 0x000000000000781c */ /* 0x002fda0003f0f008 */
[----:B------:R-:W-:Y:S05]  /*0610*/  @!P0 BRA `(.L_x_6) ;  /* 0xfffffffc00f08947 */ /* 0x000fea000383ffff */
[----:B------:R-:W-:Y:S01]  /*0620*/  LOP3.LUT R0, R0, 0x3, RZ, 0xc0, !PT ;  /* 0x0000000300007812 */ /* 0x000fe200078ec0ff */
[----:B---3--:R-:W1:Y:S01]  /*0630*/  S2R R2, SR_TID.X ;  /* 0x0000000000027919 */ /* 0x008e620000002100 */
[----:B------:R-:W2:Y:S04]  /*0640*/  S2UR UR4, SR_CTAID.Z ;  /* 0x00000000000479c3 */ /* 0x000ea80000002700 */
[----:B------:R-:W3:Y:S02]  /*0650*/  SHFL.IDX PT, R0, R0, RZ, 0x1f ;  /* 0x00001fff00007589 */ /* 0x000ee400000e0000 */
[----:B---3--:R-:W-:Y:S02]  /*0660*/  ISETP.NE.AND P0, PT, R0, RZ, PT ;  /* 0x000000ff0000720c */ /* 0x008fe40003f05270 */
[----:B-1----:R-:W-:-:S11]  /*0670*/  SHF.R.U32.HI R2, RZ, 0x7, R2 ;  /* 0x00000007ff027819 */ /* 0x002fd60000011602 */
[----:B------:R-:W-:-:S05]  /*0680*/  @!P0 VIADD R2, R2, 0x9 ;  /* 0x0000000902028836 */ /* 0x000fca0000000000 */
[----:B------:R1:W-:Y:S06]  /*0690*/  @!P0 BAR.ARV R2, 0xa0 ;  /* 0x000280020000851d */ /* 0x0003ec0000002000 */
[----:B--2---:R-:W-:-:S13]  /*06a0*/  ISETP.LE.AND P0, PT, RZ, UR4, PT ;  /* 0x00000004ff007c0c */ /* 0x004fda000bf03270 */
[----:B-1----:R-:W-:Y:S05]  /*06b0*/  @!P0 BRA `(.L_x_7) ;  /* 0x00000094001c8947 */ /* 0x002fea0003800000 */
[----:B------:R-:W-:-:S04]  /*06c0*/  MOV R0, RZ ;  /* 0x000000ff00007202 */ /* 0x000fc80000000f00 */
[----:B------:R-:W-:-:S13]  /*06d0*/  LOP3.LUT P0, RZ, R0, 0x3ff, RZ, 0xc0, !PT ;  /* 0x000003ff00ff7812 */ /* 0x000fda000780c0ff */
[----:B------:R-:W-:Y:S05]  /*06e0*/  @!P0 BRA `(.L_x_8) ;  /* 0x00000000007c8947 */ /* 0x000fea0003800000 */
[----:B------:R-:W-:Y:S01]  /*06f0*/  MOV R2, 0x0 ;  /* 0x0000000000027802 */ /* 0x000fe20000000f00 */
[----:B------:R-:W-:Y:S01]  /*0700*/  ULDC.64 UR4, c[0x4][0x90] ;  /* 0x0100240000047ab9 */ /* 0x000fe20000000a00 */
[----:B------:R-:W-:Y:S01]  /*0710*/  ULDC.64 UR6, c[0x4][0x28] ;  /* 0x01000a0000067ab9 */ /* 0x000fe20000000a00 */
[----:B------:R-:W-:Y:S01]  /*0720*/  IMAD.U32 R4, RZ, RZ, UR4 ;  /* 0x00000004ff047e24 */ /* 0x000fe2000f8e00ff */
[----:B------:R1:W2:Y:S01]  /*0730*/  LDC.64 R14, c[0x4][R2] ;  /* 0x01000000020e7b82 */ /* 0x0002a20000000a00 */
[----:B------:R-:W-:Y:S01]  /*0740*/  IMAD.U32 R5, RZ, RZ, UR5 ;  /* 0x00000005ff057e24 */ /* 0x000fe2000f8e00ff */
[----:B------:R-:W-:Y:S01]  /*0750*/  ULDC.64 UR4, c[0x4][0x98] ;  /* 0x0100260000047ab9 */ /* 0x000fe20000000a00 */
[----:B------:R-:W-:Y:S02]  /*0760*/  IMAD.U32 R10, RZ, RZ, UR6 ;  /* 0x00000006ff0a7e24 */ /* 0x000fe4000f8e00ff */
[----:B------:R-:W-:Y:S02]  /*0770*/  IMAD.U32 R6, RZ, RZ, UR4 ;  /* 0x00000004ff067e24 */ /* 0x000fe4000f8e00ff */
[----:B------:R-:W-:-:S02]  /*0780*/  IMAD.U32 R7, RZ, RZ, UR5 ;  /* 0x00000005ff077e24 */ /* 0x000fc4000f8e00ff */
[----:B------:R-:W-:Y:S02]  /*0790*/  IMAD.U32 R11, RZ, RZ, UR7 ;  /* 0x00000007ff0b7e24 */ /* 0x000fe4000f8e00ff */
[----:B------:R-:W-:Y:S02]  /*07a0*/  IMAD.MOV.U32 R8, RZ, RZ, 0x70 ;  /* 0x00000070ff087424 */ /* 0x000fe400078e00ff */
[----:B------:R-:W-:Y:S02]  /*07b0*/  IMAD.MOV.U32 R12, RZ, RZ, 0x1 ;  /* 0x00000001ff0c7424 */ /* 0x000fe400078e00ff */
[----:B-1----:R-:W-:-:S07]  /*07c0*/  IMAD.MOV.U32 R13, RZ, RZ, RZ ;  /* 0x000000ffff0d7224 */ /* 0x002fce00078e00ff */
[----:B------:R-:W-:-:S07]  /*07d0*/  LEPC R20, `(.L_x_9) ;  /* 0x000000001014794e */ /* 0x000fce0000000000 */
[----:B--2---:R-:W-:Y:S05]  /*07e0*/  CALL.ABS.NOINC R14 ;  /* 0x000000000e007343 */ /* 0x004fea0003c00000 */
.L_x_9:
[----:B------:R-:W1:Y:S01]  /*07f0*/  LDC.64 R2, c[0x4][R2] ;  /* 0x0100000002027b82 */ /* 0x000e620000000a00 */
[----:B------:R-:W-:Y:S01]  /*0800*/  ULDC.64 UR4, c[0x4][0x90] ;  /* 0x0100240000047ab9 */ /* 0x000fe20000000a00 */
[----:B------:R-:W-:Y:S01]  /*0810*/  ULDC.64 UR6, c[0x4][0x98] ;  /* 0x0100260000067ab9 */ /* 0x000fe20000000a00 */
[----:B------:R-:W-:Y:S02]  /*0820*/  IMAD.U32 R4, RZ, RZ, UR4 ;  /* 0x00000004ff047e24 */ /* 0x000fe4000f8e00ff */
        /* <DEDUP_REMOVED lines=8> */
[----:B------:R-:W-:-:S07]  /*08b0*/  IMAD.MOV.U32 R13, RZ, RZ, RZ ;  /* 0x000000ffff0d7224 */ /* 0x000fce00078e00ff */
[----:B------:R-:W-:-:S07]  /*08c0*/  LEPC R20, `(.L_x_8) ;  /* 0x000000001014794e */ /* 0x000fce0000000000 */
[----:B-1----:R-:W-:Y:S05]  /*08d0*/  CALL.ABS.NOINC R2 ;  /* 0x0000000002007343 */ /* 0x002fea0003c00000 */
.L_x_8:
[----:B------:R-:W1:Y:S01]  /*08e0*/  S2R R3, SR_CgaCtaId ;  /* 0x0000000000037919 */ /* 0x000e620000008800 */
[----:B------:R-:W-:-:S04]  /*08f0*/  MOV R0, 0x400 ;  /* 0x0000040000007802 */ /* 0x000fc80000000f00 */
[----:B-1----:R-:W-:-:S05]  /*0900*/  LEA R16, R3, R0, 0x18 ;  /* 0x0000000003107211 */ /* 0x002fca00078ec0ff */
[----:B------:R1:W-:Y:S01]  /*0910*/  STL [R1+0xc], R16 ;  /* 0x00000c1001007387 */ /* 0x0003e20000100800 */
[----:B------:R-:W-:-:S05]  /*0920*/  VIADD R2, R16, 0x2e800 ;  /* 0x0002e80010027836 */ /* 0x000fca0000000000 */
[----:B------:R-:W-:-:S13]  /*0930*/  LOP3.LUT P0, RZ, R2, 0x3ff, RZ, 0xc0, !PT ;  /* 0x000003ff02ff7812 */ /* 0x000fda000780c0ff */
[----:B-1----:R-:W-:Y:S05]  /*0940*/  @!P0 BRA `(.L_x_10) ;  /* 0x00000000007c8947 */ /* 0x002fea0003800000 */
        /* <DEDUP_REMOVED lines=16> */
.L_x_11:
        /* <DEDUP_REMOVED lines=15> */
.L_x_10:
[----:B------:R-:W1:Y:S01]  /*0b40*/  S2R R2, SR_TID.X ;  /* 0x0000000000027919 */ /* 0x000e620000002100 */
[----:B------:R-:W-:Y:S01]  /*0b50*/  UMOV UR4, 0xffffffff ;  /* 0xffffffff00047882 */ /* 0x000fe20000000000 */
[----:B-1----:R-:W-:-:S05]  /*0b60*/  VIADD R0, R2, 0xffffff80 ;  /* 0xffffff8002007836 */ /* 0x002fca0000000000 */
[----:B------:R-:W-:-:S04]  /*0b70*/  SHF.R.S32.HI R3, RZ, 0x1f, R0 ;  /* 0x0000001fff037819 */ /* 0x000fc80000011400 */
[----:B------:R-:W-:-:S04]  /*0b80*/  LEA.HI R2, R3, R0, RZ, 0x7 ;  /* 0x0000000003027211 */ /* 0x000fc800078f38ff */
[----:B------:R-:W-:Y:S01]  /*0b90*/  SHF.R.S32.HI R13, RZ, 0x7, R2 ;  /* 0x00000007ff0d7819 */ /* 0x000fe20000011402 */
[----:B------:R-:W-:Y:S06]  /*0ba0*/  BRA.DIV UR4, `(.L_x_12) ;  /* 0x0000008e04e87947 */ /* 0x000fec000b800000 */
[----:B------:R1:W2:Y:S02]  /*0bb0*/  SHFL.IDX PT, R14, R13, RZ, 0x1f ;  /* 0x00001fff0d0e7589 */ /* 0x0002a400000e0000 */
.L_x_83:
[----:B------:R-:W-:Y:S02]  /*0bc0*/  SHF.L.U32 R8, RZ, 0x1f, RZ ;  /* 0x0000001fff087819 */ /* 0x000fe400000006ff */
[----:B------:R-:W-:Y:S02]  /*0bd0*/  LEA.HI R5, R3, R0, RZ, 0x4 ;  /* 0x0000000003057211 */ /* 0x000fe400078f20ff */
[----:B------:R-:W3:Y:S01]  /*0be0*/  SYNCS.PHASECHK.TRANS64.TRYWAIT P0, [R16+URZ+0x38800], R8 ;  /* 0x03880008100075a7 */ /* 0x000ee2000800017f */
[----:B--2---:R-:W-:Y:S02]  /*0bf0*/  LEA.HI R4, R14, R14, RZ, 0x1 ;  /* 0x0000000e0e047211 */ /* 0x004fe400078f08ff */
[----:B------:R-:W-:-:S04]  /*0c00*/  SHF.R.S32.HI R6, RZ, 0x4, R5 ;  /* 0x00000004ff067819 */ /* 0x000fc80000011405 */
[----:B------:R-:W-:Y:S02]  /*0c10*/  LEA.HI R7, R5, R6, RZ, 0x1 ;  /* 0x0000000605077211 */ /* 0x000fe400078f08ff */
[----:B------:R-:W-:Y:S02]  /*0c20*/  LOP3.LUT R5, R4, 0xfffffffe, RZ, 0xc0, !PT ;  /* 0xfffffffe04057812 */ /* 0x000fe400078ec0ff */
[----:B------:R-:W-:-:S03]  /*0c30*/  LOP3.LUT R7, R7, 0xfffffffe, RZ, 0xc0, !PT ;  /* 0xfffffffe07077812 */ /* 0x000fc600078ec0ff */
[----:B------:R-:W-:Y:S02]  /*0c40*/  IMAD.IADD R5, R14, 0x1, -R5 ;  /* 0x000000010e057824 */ /* 0x000fe400078e0a05 */
[----:B------:R-:W-:-:S05]  /*0c50*/  IMAD.IADD R4, R6, 0x1, -R7 ;  /* 0x0000000106047824 */ /* 0x000fca00078e0a07 */
[----:B------:R2:W-:Y:S04]  /*0c60*/  STL [R1+0x1c], R4 ;  /* 0x00001c0401007387 */ /* 0x0005e80000100800 */
[----:B------:R2:W-:Y:S02]  /*0c70*/  STL [R1+0x4], R5 ;  /* 0x0000040501007387 */ /* 0x0005e40000100800 */
[----:B--23--:R-:W-:Y:S05]  /*0c80*/  @P0 BRA `(.L_x_13) ;  /* 0x0000000000080947 */ /* 0x00cfea0003800000 */
[----:B------:R-:W2:Y:S02]  /*0c90*/  SYNCS.PHASECHK.TRANS64.TRYWAIT P0, [R16+URZ+0x38800], R8 ;  /* 0x03880008100075a7 */ /* 0x000ea4000800017f */
[----:B--2---:R-:W-:Y:S05]  /*0ca0*/  @!P0 BRA `(.L_x_14) ;  /* 0x0000008c00c48947 */ /* 0x004fea0003800000 */
.L_x_13:
[----:B------:R-:W-:Y:S01]  /*0cb0*/  LOP3.LUT R5, R2, 0xffffff80, RZ, 0xc0, !PT ;  /* 0xffffff8002057812 */ /* 0x000fe200078ec0ff */
[----:B------:R-:W3:Y:S01]  /*0cc0*/  LDC R10, c[0x0][0x280] ;  /* 0x0000a000ff0a7b82 */ /* 0x000ee20000000800 */
[----:B------:R-:W-:Y:S02]  /*0cd0*/  LEA.HI R2, R3, R0, RZ, 0x5 ;  /* 0x0000000003027211 */ /* 0x000fe400078f28ff */
[----:B------:R-:W-:Y:S02]  /*0ce0*/  CS2R R150, SRZ ;  /* 0x0000000000967805 */ /* 0x000fe4000001ff00 */
[----:B------:R-:W-:Y:S01]  /*0cf0*/  CS2R R148, SRZ ;  /* 0x0000000000947805 */ /* 0x000fe2000001ff00 */
[----:B------:R-:W-:Y:S01]  /*0d00*/  IMAD.IADD R5, R0, 0x1, -R5 ;  /* 0x0000000100057824 */ /* 0x000fe200078e0a05 */
[----:B------:R-:W-:Y:S02]  /*0d10*/  CS2R R146, SRZ ;  /* 0x0000000000927805 */ /* 0x000fe4000001ff00 */
[----:B------:R-:W-:-:S02]  /*0d20*/  CS2R R144, SRZ ;  /* 0x0000000000907805 */ /* 0x000fc4000001ff00 */
[----:B------:R-:W-:Y:S02]  /*0d30*/  CS2R R142, SRZ ;  /* 0x00000000008e7805 */ /* 0x000fe4000001ff00 */
[----:B------:R-:W-:Y:S02]  /*0d40*/  CS2R R140, SRZ ;  /* 0x00000000008c7805 */ /* 0x000fe4000001ff00 */
[----:B--2---:R-:W-:Y:S02]  /*0d50*/  SHF.R.S32.HI R4, RZ, 0x1f, R5 ;  /* 0x0000001fff047819 */ /* 0x004fe40000011405 */
[----:B------:R-:W-:Y:S02]  /*0d60*/  CS2R R138, SRZ ;  /* 0x00000000008a7805 */ /* 0x000fe4000001ff00 */
[----:B------:R-:W-:Y:S02]  /*0d70*/  CS2R R136, SRZ ;  /* 0x0000000000887805 */ /* 0x000fe4000001ff00 */
[----:B------:R-:W-:-:S02]  /*0d80*/  CS2R R134, SRZ ;  /* 0x0000000000867805 */ /* 0x000fc4000001ff00 */
[----:B------:R-:W-:Y:S02]  /*0d90*/  LEA.HI R6, R4, R5, RZ, 0x2 ;  /* 0x0000000504067211 */ /* 0x000fe400078f10ff */
[----:B------:R-:W-:Y:S02]  /*0da0*/  CS2R R132, SRZ ;  /* 0x0000000000847805 */ /* 0x000fe4000001ff00 */
[----:B------:R-:W-:Y:S02]  /*0db0*/  CS2R R130, SRZ ;  /* 0x0000000000827805 */ /* 0x000fe4000001ff00 */
[----:B------:R-:W-:Y:S02]  /*0dc0*/  CS2R R128, SRZ ;  /* 0x0000000000807805 */ /* 0x000fe4000001ff00 */
[----:B------:R-:W-:Y:S02]  /*0dd0*/  LOP3.LUT R8, R6, 0x7ffffffc, RZ, 0xc0, !PT ;  /* 0x7ffffffc06087812 */ /* 0x000fe400078ec0ff */
[----:B------:R-:W-:-:S02]  /*0de0*/  CS2R R126, SRZ ;  /* 0x00000000007e7805 */ /* 0x000fc4000001ff00 */
[----:B------:R-:W-:Y:S02]  /*0df0*/  CS2R R124, SRZ ;  /* 0x00000000007c7805 */ /* 0x000fe4000001ff00 */
[----:B------:R-:W-:Y:S02]  /*0e00*/  CS2R R122, SRZ ;  /* 0x00000000007a7805 */ /* 0x000fe4000001ff00 */
[----:B------:R-:W-:Y:S01]  /*0e10*/  CS2R R120, SRZ ;  /* 0x0000000000787805 */ /* 0x000fe2000001ff00 */
[----:B------:R-:W-:Y:S01]  /*0e20*/  IMAD.IADD R7, R5, 0x1, -R8 ;  /* 0x0000000105077824 */ /* 0x000fe200078e0a08 */
[----:B------:R-:W-:Y:S02]  /*0e30*/  CS2R R118, SRZ ;  /* 0x0000000000767805 */ /* 0x000fe4000001ff00 */
[----:B---3--:R-:W-:Y:S02]  /*0e40*/  ISETP.GE.AND P0, PT, R10, 0x1, PT ;  /* 0x000000010a00780c */ /* 0x008fe40003f06270 */
[----:B------:R-:W-:-:S02]  /*0e50*/  CS2R R116, SRZ ;  /* 0x0000000000747805 */ /* 0x000fc4000001ff00 */
[----:B------:R-:W-:Y:S01]  /*0e60*/  CS2R R114, SRZ ;  /* 0x0000000000727805 */ /* 0x000fe2000001ff00 */
[----:B------:R2:W-:Y:S01]  /*0e70*/  STL [R1+0x18], R7 ;  /* 0x0000180701007387 */ /* 0x0005e20000100800 */
[----:B------:R-:W-:Y:S02]  /*0e80*/  CS2R R112, SRZ ;  /* 0x0000000000707805 */ /* 0x000fe4000001ff00 */
[----:B------:R-:W-:Y:S02]  /*0e90*/  CS2R R110, SRZ ;  /* 0x00000000006e7805 */ /* 0x000fe4000001ff00 */
[----:B------:R-:W-:Y:S02]  /*0ea0*/  CS2R R108, SRZ ;  /* 0x00000000006c7805 */ /* 0x000fe4000001ff00 */
[----:B------:R-:W-:Y:S02]  /*0eb0*/  CS2R R106, SRZ ;  /* 0x00000000006a7805 */ /* 0x000fe4000001ff00 */
[----:B------:R-:W-:-:S02]  /*0ec0*/  CS2R R104, SRZ ;  /* 0x0000000000687805 */ /* 0x000fc4000001ff00 */
[----:B------:R-:W-:Y:S02]  /*0ed0*/  CS2R R102, SRZ ;  /* 0x0000000000667805 */ /* 0x000fe4000001ff00 */
        /* <DEDUP_REMOVED lines=39> */
[----:B------:R-:W-:Y:S01]  /*1150*/  SHF.R.S32.HI R2, RZ, 0x5, R2 ;  /* 0x00000005ff027819 */ /* 0x000fe20000011402 */
[----:B--2---:R-:W-:Y:S06]  /*1160*/  @!P0 BRA `(.L_x_15) ;  /* 0x0000004c00a48947 */ /* 0x004fec0003800000 */
[----:B------:R-:W2:Y:S01]  /*1170*/  LDL R15, [R1+0x1c] ;  /* 0x00001c00010f7983 */ /* 0x000ea20000100800 */
[----:B------:R-:W3:Y:S03]  /*1180*/  LDC R12, c[0x0][0x290] ;  /* 0x0000a400ff0c7b82 */ /* 0x000ee60000000800 */
[----:B------:R-:W4:Y:S01]  /*1190*/  LDL.LU R14, [R1] ;  /* 0x00000000010e7983 */ /* 0x000f220000300800 */
[----:B------:R-:W-:Y:S01]  /*11a0*/  IMAD.SHL.U32 R7, R0, 0x40, RZ ;  /* 0x0000004000077824 */ /* 0x000fe200078e00ff */
[----:B------:R-:W-:Y:S01]  /*11b0*/  LEA.HI R8, R3, R0, RZ, 0x3 ;  /* 0x0000000003087211 */ /* 0x000fe200078f18ff */
[----:B------:R-:W-:Y:S01]  /*11c0*/  IMAD.SHL.U32 R0, R2, 0x10, RZ ;  /* 0x0000001002007824 */ /* 0x000fe200078e00ff */
[----:B------:R-:W3:Y:S01]  /*11d0*/  S2R R9, SR_CTAID.X ;  /* 0x0000000000097919 */ /* 0x000ee20000002500 */
[----:B------:R-:W-:Y:S02]  /*11e0*/  LEA.HI R4, R4, R5, RZ, 0x5 ;  /* 0x0000000504047211 */ /* 0x000fe400078f28ff */
[----:B------:R-:W-:-:S02]  /*11f0*/  CS2R R236, SRZ ;  /* 0x0000000000ec7805 */ /* 0x000fc4000001ff00 */
[----:B------:R-:W-:Y:S01]  /*1200*/  LOP3.LUT R7, R7, 0x1c0, RZ, 0xc0, !PT ;  /* 0x000001c007077812 */ /* 0x000fe200078ec0ff */
[----:B------:R-:W-:Y:S01]  /*1210*/  IMAD.MOV.U32 R151, RZ, RZ, RZ ;  /* 0x000000ffff977224 */ /* 0x000fe200078e00ff */
[--C-:B------:R-:W-:Y:S02]  /*1220*/  SHF.R.S32.HI R2, RZ, 0x2, R6.reuse ;  /* 0x00000002ff027819 */ /* 0x100fe40000011406 */
[----:B------:R-:W-:Y:S01]  /*1230*/  SHF.R.S32.HI R3, RZ, 0x1f, R6 ;  /* 0x0000001fff037819 */ /* 0x000fe20000011406 */
[----:B------:R-:W-:Y:S01]  /*1240*/  VIADD R6, R10, 0x4f ;  /* 0x0000004f0a067836 */ /* 0x000fe20000000000 */
[----:B------:R-:W-:Y:S02]  /*1250*/  SHF.R.S32.HI R4, RZ, 0x5, R4 ;  /* 0x00000005ff047819 */ /* 0x000fe40000011404 */
[----:B------:R-:W-:Y:S01]  /*1260*/  LOP3.LUT R11, R7, 0x30, R0, 0xf8, !PT ;  /* 0x00000030070b7812 */ /* 0x000fe200078ef800 */
[----:B------:R-:W-:Y:S01]  /*1270*/  IMAD.HI R6, R6, 0x66666667, RZ ;  /* 0x6666666706067827 */ /* 0x000fe200078e02ff */
[----:B------:R-:W-:-:S02]  /*1280*/  LEA.HI R0, R13, R13, RZ, 0x1 ;  /* 0x0000000d0d007211 */ /* 0x000fc400078f08ff */
[----:B------:R-:W-:Y:S02]  /*1290*/  LEA.HI R3, R3, R2, RZ, 0x3 ;  /* 0x0000000203037211 */ /* 0x000fe400078f18ff */
[----:B------:R-:W-:Y:S02]  /*12a0*/  LOP3.LUT R8, R11, 0x8, R8, 0xf8, !PT ;  /* 0x000000080b087812 */ /* 0x000fe400078ef808 */
[----:B------:R-:W-:Y:S02]  /*12b0*/  LOP3.LUT R3, R3, 0xfffffff8, RZ, 0xc0, !PT ;  /* 0xfffffff803037812 */ /* 0x000fe400078ec0ff */
[----:B------:R-:W-:-:S04]  /*12c0*/  SHF.R.U32.HI R7, RZ, 0x3, R7 ;  /* 0x00000003ff077819 */ /* 0x000fc80000011607 */
[----:B------:R-:W-:Y:S01]  /*12d0*/  LOP3.LUT R7, R8, R7, RZ, 0x3c, !PT ;  /* 0x0000000708077212 */ /* 0x000fe200078e3cff */
[----:B---3--:R-:W-:-:S04]  /*12e0*/  IMAD R9, R9, -0x80, R12 ;  /* 0xffffff8009097824 */ /* 0x008fc800078e020c */
[----:B------:R-:W-:Y:S01]  /*12f0*/  IMAD R9, R4, -0x10, R9 ;  /* 0xfffffff004097824 */ /* 0x000fe200078e0209 */
[----:B------:R-:W-:Y:S01]  /*1300*/  LOP3.LUT R4, R0, 0xfffffffe, RZ, 0xc0, !PT ;  /* 0xfffffffe00047812 */ /* 0x000fe200078ec0ff */
[----:B------:R-:W-:-:S03]  /*1310*/  IMAD R0, R13, 0x1400, RZ ;  /* 0x000014000d007824 */ /* 0x000fc600078e02ff */
[----:B------:R-:W-:Y:S01]  /*1320*/  IADD3 R3, R9, R3, -R2 ;  /* 0x0000000309037210 */ /* 0x000fe20007ffe802 */
[----:B------:R-:W-:Y:S01]  /*1330*/  IMAD R5, R5, 0x4, R0 ;  /* 0x0000000405057824 */ /* 0x000fe200078e0200 */
[----:B------:R-:W-:Y:S01]  /*1340*/  SHF.R.U32.HI R9, RZ, 0x1f, R6 ;  /* 0x0000001fff097819 */ /* 0x000fe20000011606 */
[----:B------:R-:W-:Y:S02]  /*1350*/  IMAD.IADD R4, R13, 0x1, -R4 ;  /* 0x000000010d047824 */ /* 0x000fe400078e0a04 */
[----:B--2---:R-:W-:Y:S01]  /*1360*/  IMAD R2, R15, 0x200, R0 ;  /* 0x000002000f027824 */ /* 0x004fe200078e0200 */
[----:B------:R-:W-:Y:S01]  /*1370*/  LEA.HI.SX32 R0, R6, R9, 0x1b ;  /* 0x0000000906007211 */ /* 0x000fe200078fdaff */
[----:B------:R-:W2:Y:S02]  /*1380*/  S2R R15, SR_CgaCtaId ;  /* 0x00000000000f7919 */ /* 0x000ea40000008800 */
[----:B------:R-:W-:Y:S02]  /*1390*/  IMAD.IADD R6, R2, 0x1, R7 ;  /* 0x0000000102067824 */ /* 0x000fe400078e0207 */
[----:B------:R4:W-:Y:S01]  /*13a0*/  STL [R1+0x10], R0 ;  /* 0x0000100001007387 */ /* 0x0009e20000100800 */
[----:B------:R-:W-:-:S03]  /*13b0*/  IMAD R2, R4, -0x40, R3 ;  /* 0xffffffc004027824 */ /* 0x000fc600078e0203 */
[----:B------:R-:W-:Y:S04]  /*13c0*/  STL [R1+0x14], R6 ;  /* 0x0000140601007387 */ /* 0x000fe80000100800 */
[----:B------:R-:W-:Y:S01]  /*13d0*/  STL [R1+0x8], R2 ;  /* 0x0000080201007387 */ /* 0x000fe20000100800 */
[----:B----4-:R-:W-:Y:S02]  /*13e0*/  LOP3.LUT R0, R14, 0x1, RZ, 0xfc, !PT ;  /* 0x000000010e007812 */ /* 0x010fe400078efcff */
[----:B------:R-:W-:-:S03]  /*13f0*/  MOV R14, 0x400 ;  /* 0x00000400000e7802 */ /* 0x000fc60000000f00 */
[----:B------:R3:W-:Y:S02]  /*1400*/  STL [R1], R0 ;  /* 0x0000000001007387 */ /* 0x0007e40000100800 */
[----:B---3--:R-:W-:Y:S01]  /*1410*/  IMAD.MOV.U32 R0, RZ, RZ, RZ ;  /* 0x000000ffff007224 */ /* 0x008fe200078e00ff */
[----:B--2---:R-:W-:-:S05]  /*1420*/  LEA R14, R15, R14, 0x18 ;  /* 0x0000000e0f0e7211 */ /* 0x004fca00078ec0ff */
[----:B------:R-:W-:-:S07]  /*1430*/  IMAD R2, R5, 0x4, R14 ;  /* 0x0000000405027824 */ /* 0x000fce00078e020e */
.L_x_26:
[----:B------:R-:W2:Y:S01]  /*1440*/  LDL R3, [R1] ;  /* 0x0000000001037983 */ /* 0x000ea20000100800 */
[----:B------:R-:W-:Y:S05]  /*1450*/  YIELD ;  /* 0x0000000000007946 */ /* 0x000fea0003800000 */
[----:B--2---:R-:W-:-:S13]  /*1460*/  ISETP.NE.AND P0, PT, R3, 0x3, PT ;  /* 0x000000030300780c */ /* 0x004fda0003f05270 */
[----:B------:R-:W-:Y:S05]  /*1470*/  @!P0 BRA `(.L_x_16) ;  /* 0x0000000000048947 */ /* 0x000fea0003800000 */
[----:B------:R-:W-:Y:S01]  /*1480*/  BPT.TRAP 0x1 ;  /* 0x000000040000795c */ /* 0x000fe20000300000 */
.L_x_16:
[----:B------:R-:W2:Y:S01]  /*1490*/  S2R R4, SR_CgaCtaId ;  /* 0x0000000000047919 */ /* 0x000ea20000008800 */
[----:B------:R-:W-:Y:S02]  /*14a0*/  MOV R3, 0x400 ;  /* 0x0000040000037802 */ /* 0x000fe40000000f00 */
[----:B------:R-:W-:Y:S02]  /*14b0*/  SHF.L.U32 R152, R237, 0x1f, RZ ;  /* 0x0000001fed987819 */ /* 0x000fe400000006ff */
[----:B--2---:R-:W-:-:S05]  /*14c0*/  LEA R3, R4, R3, 0x18 ;  /* 0x0000000304037211 */ /* 0x004fca00078ec0ff */
[----:B------:R-:W-:-:S04]  /*14d0*/  IMAD R3, R0, 0x8, R3 ;  /* 0x0000000800037824 */ /* 0x000fc800078e0203 */
[----:B------:R2:W3:Y:S01]  /*14e0*/  SYNCS.PHASECHK.TRANS64.TRYWAIT P1, [R3+URZ+0x38810], R152 ;  /* 0x03881098030075a7 */ /* 0x0004e2000802017f */
[----:B------:R-:W-:Y:S05]  /*14f0*/  @!P0 BRA `(.L_x_17) ;  /* 0x0000000000048947 */ /* 0x000fea0003800000 */
[----:B------:R-:W-:Y:S01]  /*1500*/  BPT.TRAP 0x1 ;  /* 0x000000040000795c */ /* 0x000fe20000300000 */
.L_x_17:
[----:B---3--:R-:W-:Y:S05]  /*1510*/  @P1 BRA `(.L_x_18) ;  /* 0x0000000000081947 */ /* 0x008fea0003800000 */
[----:B------:R-:W3:Y:S02]  /*1520*/  SYNCS.PHASECHK.TRANS64.TRYWAIT P1, [R3+URZ+0x38810], R152 ;  /* 0x03881098030075a7 */ /* 0x000ee4000802017f */
[----:B---3--:R-:W-:Y:S05]  /*1530*/  @!P1 BRA `(.L_x_19) ;  /* 0x0000008400c09947 */ /* 0x008fea0003800000 */
.L_x_18:
[----:B------:R-:W-:Y:S05]  /*1540*/  WARPSYNC.ALL ;  /* 0x0000000000007948 */ /* 0x000fea0003800000 */
[----:B------:R-:W4:Y:S01]  /*1550*/  LDL R5, [R1+0x4] ;  /* 0x0000040001057983 */ /* 0x000f220000100800 */
[----:B------:R-:W-:Y:S01]  /*1560*/  MOV R153, 0x400 ;  /* 0x0000040000997802 */ /* 0x000fe20000000f00 */
[----:B------:R-:W5:Y:S02]  /*1570*/  S2R R154, SR_CgaCtaId ;  /* 0x00000000009a7919 */ /* 0x000f640000008800 */
[----:B------:R-:W2:Y:S01]  /*1580*/  LDL R6, [R1+0x18] ;  /* 0x0000180001067983 */ /* 0x000ea20000100800 */
[----:B-----5:R-:W-:-:S05]  /*1590*/  LEA R153, R154, R153, 0x18 ;  /* 0x000000999a997211 */ /* 0x020fca00078ec0ff */
[----:B------:R-:W-:-:S05]  /*15a0*/  VIADD R4, R153, 0x1a000 ;  /* 0x0001a00099047836 */ /* 0x000fca0000000000 */
[----:B------:R-:W-:-:S04]  /*15b0*/  SHF.R.U32.HI R4, RZ, 0x4, R4 ;  /* 0x00000004ff047819 */ /* 0x000fc80000011604 */
[----:B------:R-:W-:Y:S01]  /*15c0*/  LOP3.LUT R235, R4, 0x3fff, RZ, 0xc0, !PT ;  /* 0x00003fff04eb7812 */ /* 0x000fe200078ec0ff */
[----:B------:R-:W-:Y:S01]  /*15d0*/  WARPGROUP.ARRIVE ;  /* 0x00000000000079c5 */ /* 0x000fe20000000000 */
[----:B------:R-:W-:Y:S01]  /*15e0*/  UMOV UR9, 0x40000040 ;  /* 0x4000004000097882 */ /* 0x000fe20000000000 */
[----:B------:R-:W-:Y:S01]  /*15f0*/  UMOV UR11, 0x40000040 ;  /* 0x40000040000b7882 */ /* 0x000fe20000000000 */
[----:B------:R-:W-:Y:S01]  /*1600*/  UMOV UR13, UR9 ;  /* 0x00000009000d7c82 */ /* 0x000fe20008000000 */
[----:B------:R-:W-:Y:S01]  /*1610*/  UMOV UR15, 0x40000040 ;  /* 0x40000040000f7882 */ /* 0x000fe20000000000 */
[----:B----4-:R-:W-:-:S05]  /*1620*/  IMAD R5, R5, 0x2000, R153 ;  /* 0x0000200005057824 */ /* 0x010fca00078e0299 */
[----:B------:R-:W-:Y:S02]  /*1630*/  R2UR UR4, R5 ;  /* 0x00000000050472ca */ /* 0x000fe400000e0000 */
[----:B------:R-:W-:-:S05]  /*1640*/  LOP3.LUT R5, R235, 0x10000, RZ, 0xfc, !PT ;  /* 0x00010000eb057812 */ /* 0x000fca00078efcff */
[----:B------:R-:W-:-:S06]  /*1650*/  IMAD R5, R0, 0x500, R5 ;  /* 0x0000050000057824 */ /* 0x000fcc00078e0205 */
[----:B------:R-:W-:Y:S01]  /*1660*/  USHF.R.U32.HI UR5, URZ, 0x4, UR4 ;  /* 0x000000043f057899 */ /* 0x000fe20008011604 */
[----:B------:R-:W-:-:S03]  /*1670*/  R2UR UR6, R5 ;  /* 0x00000000050672ca */ /* 0x000fc600000e0000 */
[----:B------:R-:W-:-:S04]  /*1680*/  ULOP3.LUT UR5, UR5, 0x3fff, URZ, 0xc0, !UPT ;  /* 0x00003fff05057892 */ /* 0x000fc8000f8ec03f */
[----:B------:R-:W-:-:S06]  /*1690*/  ULOP3.LUT UR8, UR5, 0x10000, URZ, 0xfc, !UPT ;  /* 0x0001000005087892 */ /* 0x000fcc000f8efc3f */
[----:B------:R-:W-:-:S03]  /*16a0*/  UMOV UR10, UR6 ;  /* 0x00000006000a7c82 */ /* 0x000fc60008000000 */
[----:B------:R-:W-:Y:S01]  /*16b0*/  HGMMA.64x16x16.F32 R224, gdesc[UR8], RZ, !UPT, gsb0 ;  /* 0x0020000008e079f0 */ /* 0x000fe2000c0008ff */
[----:B------:R-:W-:Y:S01]  /*16c0*/  UIADD3 UR14, UR6, 0x80, URZ ;  /* 0x00000080060e7890 */ /* 0x000fe2000fffe03f */
[----:B------:R-:W-:Y:S01]  /*16d0*/  UMOV UR12, UR8 ;  /* 0x00000008000c7c82 */ /* 0x000fe20008000000 */
[----:B------:R-:W-:Y:S02]  /*16e0*/  WARPGROUP.DEPBAR.LE gsb0, 0x0 ;  /* 0x00008000000079c5 */ /* 0x000fe40000010000 */
[----:B------:R-:W-:-:S06]  /*16f0*/  WARPGROUP.ARRIVE ;  /* 0x00000000000079c5 */ /* 0x000fcc0000000000 */
[----:B------:R-:W-:Y:S01]  /*1700*/  HGMMA.64x16x16.F32 R216, gdesc[UR12], RZ, !UPT, gsb0 ;  /* 0x002000000cd879f0 */ /* 0x000fe2000c0008ff */
[----:B------:R-:W-:Y:S01]  /*1710*/  UIADD3 UR5, UR6, 0x100, URZ ;  /* 0x0000010006057890 */ /* 0x000fe2000fffe03f */
[----:B------:R-:W-:Y:S01]  /*1720*/  UMOV UR12, UR8 ;  /* 0x00000008000c7c82 */ /* 0x000fe20008000000 */
[----:B------:R-:W-:Y:S01]  /*1730*/  UMOV UR13, UR9 ;  /* 0x00000009000d7c82 */ /* 0x000fe20008000000 */
[----:B------:R-:W-:-:S04]  /*1740*/  UMOV UR15, 0x40000040 ;  /* 0x40000040000f7882 */ /* 0x000fc80000000000 */
        /* <DEDUP_REMOVED lines=20> */
[----:B------:R-:W-:Y:S02]  /*1890*/  UIADD3 UR12, UR8, 0x2, URZ ;  /* 0x00000002080c7890 */ /* 0x000fe4000fffe03f */
[----:B------:R-:W-:Y:S01]  /*18a0*/  UIADD3 UR14, UR6, 0x2, URZ ;  /* 0x00000002060e7890 */ /* 0x000fe2000fffe03f */
[----:B------:R-:W-:Y:S01]  /*18b0*/  UMOV UR13, 0x40000040 ;  /* 0x40000040000d7882 */ /* 0x000fe20000000000 */
[----:B------:R-:W-:Y:S01]  /*18c0*/  UMOV UR15, 0x40000040 ;  /* 0x40000040000f7882 */ /* 0x000fe20000000000 */
[----:B------:R-:W-:Y:S02]  /*18d0*/  WARPGROUP.DEPBAR.LE gsb0, 0x0 ;  /* 0x00008000000079c5 */ /* 0x000fe40000010000 */
[----:B------:R-:W-:-:S06]  /*18e0*/  WARPGROUP.ARRIVE ;  /* 0x00000000000079c5 */ /* 0x000fcc0000000000 */
[----:B------:R-:W-:Y:S01]  /*18f0*/  HGMMA.64x16x16.F32 R224, gdesc[UR12], R224, gsb0 ;  /* 0x002000000ce079f0 */ /* 0x000fe200080008e0 */
[----:B------:R-:W-:Y:S01]  /*1900*/  UIADD3 UR5, UR6, 0x82, URZ ;  /* 0x0000008206057890 */ /* 0x000fe2000fffe03f */
[----:B------:R-:W-:-:S06]  /*1910*/  UMOV UR15, 0x40000040 ;  /* 0x40000040000f7882 */ /* 0x000fcc0000000000 */
[----:B------:R-:W-:Y:S01]  /*1920*/  UMOV UR14, UR5 ;  /* 0x00000005000e7c82 */ /* 0x000fe20008000000 */
        /* <DEDUP_REMOVED lines=207> */
[----:B--2---:R-:W-:-:S04]  /*2620*/  IMAD R5, R0, 0x40, R6 ;  /* 0x0000004000057824 */ /* 0x004fc800078e0206 */
[----:B------:R-:W-:-:S04]  /*2630*/  IMAD.SHL.U32 R5, R5, 0x2, RZ ;  /* 0x0000000205057824 */ /* 0x000fc800078e00ff */
[----:B------:R-:W-:Y:S01]  /*2640*/  IMAD R5, R5, 0x4, R153 ;  /* 0x0000000405057824 */ /* 0x000fe200078e0299 */
[----:B------:R-:W-:-:S04]  /*2650*/  WARPGROUP.DEPBAR.LE gsb0, 0x0 ;  /* 0x00008000000079c5 */ /* 0x000fc80000010000 */
[----:B------:R2:W4:Y:S04]  /*2660*/  LDS.64 R6, [R5+0x2e000] ;  /* 0x02e0000005067984 */ /* 0x0005280000000a00 */
[----:B------:R2:W2:Y:S04]  /*2670*/  LDS.64 R8, [R5+0x2e020] ;  /* 0x02e0200005087984 */ /* 0x0004a80000000a00 */
[----:B------:R2:W2:Y:S04]  /*2680*/  LDS.64 R10, [R5+0x2e040] ;  /* 0x02e04000050a7984 */ /* 0x0004a80000000a00 */
[----:B-1----:R1:W1:Y:S04]  /*2690*/  LDS.64 R12, [R5+0x2e060] ;  /* 0x02e06000050c7984 */ /* 0x0022680000000a00 */
[----:B------:R1:W1:Y:S04]  /*26a0*/  LDS.64 R14, [R5+0x2e080] ;  /* 0x02e08000050e7984 */ /* 0x0002680000000a00 */
[----:B------:R1:W1:Y:S04]  /*26b0*/  LDS.64 R16, [R5+0x2e0a0] ;  /* 0x02e0a00005107984 */ /* 0x0002680000000a00 */
[----:B------:R1:W1:Y:S04]  /*26c0*/  LDS.64 R18, [R5+0x2e0c0] ;  /* 0x02e0c00005127984 */ /* 0x0002680000000a00 */
[----:B------:R1:W1:Y:S04]  /*26d0*/  LDS.64 R20, [R5+0x2e0e0] ;  /* 0x02e0e00005147984 */ /* 0x0002680000000a00 */
[----:B------:R1:W1:Y:S04]  /*26e0*/  LDS.64 R22, [R5+0x2e100] ;  /* 0x02e1000005167984 */ /* 0x0002680000000a00 */
[----:B------:R1:W1:Y:S01]  /*26f0*/  LDS.64 R232, [R5+0x2e120] ;  /* 0x02e1200005e87984 */ /* 0x0002620000000a00 */
[----:B------:R-:W-:Y:S05]  /*2700*/  @!P0 BRA `(.L_x_20) ;  /* 0x0000000000048947 */ /* 0x000fea0003800000 */
[----:B------:R-:W-:Y:S01]  /*2710*/  BPT.TRAP 0x1 ;  /* 0x000000040000795c */ /* 0x000fe20000300000 */
.L_x_20:
[----:B------:R1:W1:Y:S01]  /*2720*/  SYNCS.PHASECHK.TRANS64.TRYWAIT P1, [R3+URZ+0x38830], R152 ;  /* 0x03883098030075a7 */ /* 0x000262000802017f */
[----:B------:R-:W-:Y:S05]  /*2730*/  @!P0 BRA `(.L_x_21) ;  /* 0x0000000000048947 */ /* 0x000fea0003800000 */
[----:B------:R-:W-:Y:S01]  /*2740*/  BPT.TRAP 0x1 ;  /* 0x000000040000795c */ /* 0x000fe20000300000 */
.L_x_21:
[----:B------:R-:W-:-:S05]  /*2750*/  VIADD R4, R153, 0x24000 ;  /* 0x0002400099047836 */ /* 0x000fca0000000000 */
[----:B------:R-:W-:-:S04]  /*2760*/  SHF.R.U32.HI R4, RZ, 0x4, R4 ;  /* 0x00000004ff047819 */ /* 0x000fc80000011604 */
[----:B------:R-:W-:-:S04]  /*2770*/  LOP3.LUT R4, R4, 0x3fff, RZ, 0xc0, !PT ;  /* 0x00003fff04047812 */ /* 0x000fc800078ec0ff */
[----:B------:R-:W-:Y:S01]  /*2780*/  LOP3.LUT R153, R4, 0x10000, RZ, 0xfc, !PT ;  /* 0x0001000004997812 */ /* 0x000fe200078efcff */
[----:B-1----:R-:W-:Y:S06]  /*2790*/  @P1 BRA `(.L_x_22) ;  /* 0x0000000000081947 */ /* 0x002fec0003800000 */
[----:B------:R-:W1:Y:S02]  /*27a0*/  SYNCS.PHASECHK.TRANS64.TRYWAIT P1, [R3+URZ+0x38830], R152 ;  /* 0x03883098030075a7 */ /* 0x000e64000802017f */
[----:B-1----:R-:W-:Y:S05]  /*27b0*/  @!P1 BRA `(.L_x_23) ;  /* 0x0000007400349947 */ /* 0x002fea0003800000 */
.L_x_22:
[----:B------:R-:W-:Y:S01]  /*27c0*/  UIADD3 UR4, UR4, 0x8000, URZ ;  /* 0x0000800004047890 */ /* 0x000fe2000fffe03f */
[----:B------:R-:W-:Y:S01]  /*27d0*/  IMAD R153, R0, 0x500, R153 ;  /* 0x0000050000997824 */ /* 0x000fe200078e0299 */
[----:B------:R-:W5:Y:S01]  /*27e0*/  LDL R234, [R1+0x8] ;  /* 0x0000080001ea7983 */ /* 0x000f620000100800 */
[----:B------:R-:W-:Y:S01]  /*27f0*/  WARPGROUP.ARRIVE ;  /* 0x00000000000079c5 */ /* 0x000fe20000000000 */
[----:B------:R-:W-:Y:S01]  /*2800*/  USHF.R.U32.HI UR5, URZ, 0x4, UR4 ;  /* 0x000000043f057899 */ /* 0x000fe20008011604 */
[----:B------:R-:W-:Y:S02]  /*2810*/  UMOV UR11, 0x40000040 ;  /* 0x40000040000b7882 */ /* 0x000fe40000000000 */
[----:B------:R-:W-:Y:S01]  /*2820*/  R2UR UR4, R153 ;  /* 0x00000000990472ca */ /* 0x000fe200000e0000 */
[----:B------:R-:W-:Y:S01]  /*2830*/  ULOP3.LUT UR5, UR5, 0x3fff, URZ, 0xc0, !UPT ;  /* 0x00003fff05057892 */ /* 0x000fe2000f8ec03f */
[----:B------:R-:W-:Y:S01]  /*2840*/  UMOV UR9, 0x40000040 ;  /* 0x4000004000097882 */ /* 0x000fe20000000000 */
[----:B------:R-:W-:-:S02]  /*2850*/  UMOV UR15, 0x40000040 ;  /* 0x40000040000f7882 */ /* 0x000fc40000000000 */
[----:B------:R-:W-:Y:S01]  /*2860*/  ULOP3.LUT UR6, UR5, 0x10000, URZ, 0xfc, !UPT ;  /* 0x0001000005067892 */ /* 0x000fe2000f8efc3f */
[----:B------:R-:W-:Y:S01]  /*2870*/  UMOV UR13, UR9 ;  /* 0x00000009000d7c82 */ /* 0x000fe20008000000 */
[----:B------:R-:W-:Y:S01]  /*2880*/  UMOV UR19, 0x40000040 ;  /* 0x4000004000137882 */ /* 0x000fe20000000000 */
[----:B------:R-:W-:Y:S01]  /*2890*/  UMOV UR17, UR9 ;  /* 0x0000000900117c82 */ /* 0x000fe20008000000 */
[----:B------:R-:W-:Y:S01]  /*28a0*/  UMOV UR23, 0x40000040 ;  /* 0x4000004000177882 */ /* 0x000fe20000000000 */
[----:B------:R-:W-:Y:S02]  /*28b0*/  UMOV UR21, UR9 ;  /* 0x0000000900157c82 */ /* 0x000fe40008000000 */
[----:B------:R-:W-:Y:S01]  /*28c0*/  UMOV UR8, UR6 ;  /* 0x0000000600087c82 */ /* 0x000fe20008000000 */
[----:B------:R-:W-:Y:S01]  /*28d0*/  UMOV UR10, UR4 ;  /* 0x00000004000a7c82 */ /* 0x000fe20008000000 */
[----:B------:R-:W-:Y:S01]  /*28e0*/  UIADD3 UR14, UR4, 0x80, URZ ;  /* 0x00000080040e7890 */ /* 0x000fe2000fffe03f */
[----:B------:R-:W-:Y:S01]  /*28f0*/  HGMMA.64x16x16.F32 R184, gdesc[UR8], RZ, !UPT, gsb0 ;  /* 0x0020000008b879f0 */ /* 0x000fe2000c0008ff */
[----:B------:R-:W-:Y:S01]  /*2900*/  UMOV UR12, UR8 ;  /* 0x00000008000c7c82 */ /* 0x000fe20008000000 */
[----:B------:R-:W-:Y:S01]  /*2910*/  UIADD3 UR18, UR4, 0x100, URZ ;  /* 0x0000010004127890 */ /* 0x000fe2000fffe03f */
[----:B------:R-:W-:Y:S01]  /*2920*/  UMOV UR16, UR8 ;  /* 0x0000000800107c82 */ /* 0x000fe20008000000 */
[----:B------:R-:W-:Y:S01]  /*2930*/  UIADD3 UR22, UR4, 0x180, URZ ;  /* 0x0000018004167890 */ /* 0x000fe2000fffe03f */
[----:B------:R-:W-:Y:S01]  /*2940*/  UMOV UR20, UR8 ;  /* 0x0000000800147c82 */ /* 0x000fe20008000000 */
[----:B------:R-:W-:Y:S01]  /*2950*/  UIADD3 UR26, UR4, 0x200, URZ ;  /* 0x00000200041a7890 */ /* 0x000fe2000fffe03f */
[----:B------:R-:W-:Y:S01]  /*2960*/  UMOV UR27, 0x40000040 ;  /* 0x40000040001b7882 */ /* 0x000fe20000000000 */
[----:B------:R-:W-:Y:S01]  /*2970*/  UMOV UR24, UR8 ;  /* 0x0000000800187c82 */ /* 0x000fe20008000000 */
[----:B------:R-:W-:Y:S01]  /*2980*/  UMOV UR25, UR9 ;  /* 0x0000000900197c82 */ /* 0x000fe20008000000 */
[----:B------:R-:W-:-:S02]  /*2990*/  UIADD3 UR10, UR4, 0x2, URZ ;  /* 0x00000002040a7890 */ /* 0x000fc4000fffe03f */
[----:B------:R-:W-:Y:S01]  /*29a0*/  UIADD3 UR5, UR6, 0x2, URZ ;  /* 0x0000000206057890 */ /* 0x000fe2000fffe03f */
[----:B------:R-:W-:Y:S01]  /*29b0*/  UMOV UR11, 0x40000040 ;  /* 0x40000040000b7882 */ /* 0x000fe20000000000 */
[----:B------:R-:W-:Y:S01]  /*29c0*/  UMOV UR9, 0x40000040 ;  /* 0x4000004000097882 */ /* 0x000fe20000000000 */
[----:B------:R-:W-:-:S04]  /*29d0*/  UIADD3 UR7, UR4, 0x182, URZ ;  /* 0x0000018204077890 */ /* 0x000fc8000fffe03f */
[----:B------:R-:W-:Y:S01]  /*29e0*/  UMOV UR8, UR5 ;  /* 0x0000000500087c82 */ /* 0x000fe20008000000 */
[----:B------:R-:W-:Y:S01]  /*29f0*/  UIADD3 UR5, UR4, 0x102, URZ ;  /* 0x0000010204057890 */ /* 0x000fe2000fffe03f */
[----:B------:R-:W-:Y:S02]  /*2a00*/  WARPGROUP.DEPBAR.LE gsb0, 0x0 ;  /* 0x00008000000079c5 */ /* 0x000fe40000010000 */
[----:B------:R-:W-:-:S06]  /*2a10*/  WARPGROUP.ARRIVE ;  /* 0x00000000000079c5 */ /* 0x000fcc0000000000 */
[----:B------:R-:W-:Y:S01]  /*2a20*/  HGMMA.64x16x16.F32 R176, gdesc[UR12], RZ, !UPT, gsb0 ;  /* 0x002000000cb079f0 */ /* 0x000fe2000c0008ff */
[----:B------:R-:W-:Y:S02]  /*2a30*/  UIADD3 UR12, UR4, 0x202, URZ ;  /* 0x00000202040c7890 */ /* 0x000fe4000fffe03f */
[----:B------:R-:W-:Y:S01]  /*2a40*/  UIADD3 UR13, UR4, 0x206, URZ ;  /* 0x00000206040d7890 */ /* 0x000fe2000fffe03f */
[----:B------:R-:W-:Y:S02]  /*2a50*/  WARPGROUP.DEPBAR.LE gsb0, 0x0 ;  /* 0x00008000000079c5 */ /* 0x000fe40000010000 */
[----:B------:R-:W-:-:S06]  /*2a60*/  WARPGROUP.ARRIVE ;  /* 0x00000000000079c5 */ /* 0x000fcc0000000000 */
[----:B------:R-:W-:Y:S03]  /*2a70*/  HGMMA.64x16x16.F32 R168, gdesc[UR16], RZ, !UPT, gsb0 ;  /* 0x0020000010a879f0 */ /* 0x000fe6000c0008ff */
[----:B------:R-:W-:Y:S02]  /*2a80*/  WARPGROUP.DEPBAR.LE gsb0, 0x0 ;  /* 0x00008000000079c5 */ /* 0x000fe40000010000 */
[----:B------:R-:W-:-:S06]  /*2a90*/  WARPGROUP.ARRIVE ;  /* 0x00000000000079c5 */ /* 0x000fcc0000000000 */
[----:B------:R-:W-:Y:S03]  /*2aa0*/  HGMMA.64x16x16.F32 R160, gdesc[UR20], RZ, !UPT, gsb0 ;  /* 0x0020000014a079f0 */ /* 0x000fe6000c0008ff */
[----:B------:R-:W-:Y:S02]  /*2ab0*/  WARPGROUP.DEPBAR.LE gsb0, 0x0 ;  /* 0x00008000000079c5 */ /* 0x000fe40000010000 */
[----:B---3--:R-:W-:-:S06]  /*2ac0*/  WARPGROUP.ARRIVE ;  /* 0x00000000000079c5 */ /* 0x008fcc0000000000 */
[----:B------:R-:W-:Y:S01]  /*2ad0*/  HGMMA.64x16x16.F32 R152, gdesc[UR24], RZ, !UPT, gsb0 ;  /* 0x00200000189879f0 */ /* 0x000fe2000c0008ff */
[C---:B-----5:R-:W-:Y:S02]  /*2ae0*/  ISETP.GT.AND P2, PT, R234.reuse, RZ, PT ;  /* 0x000000ffea00720c */ /* 0x060fe40003f44270 */
[----:B------:R-:W-:Y:S02]  /*2af0*/  ISETP.GT.AND P1, PT, R234, 0x8, PT ;  /* 0x00000008ea00780c */ /* 0x000fe40003f24270 */
[----:B------:R-:W-:Y:S02]  /*2b00*/  FSEL R224, R224, -INF , P2 ;  /* 0xff800000e0e07808 */ /* 0x000fe40001000000 */
[----:B------:R-:W-:Y:S02]  /*2b10*/  FSEL R226, R226, -INF , P1 ;  /* 0xff800000e2e27808 */ /* 0x000fe40000800000 */
[----:B------:R-:W-:Y:S02]  /*2b20*/  FSEL R227, R227, -INF , P1 ;  /* 0xff800000e3e37808 */ /* 0x000fe40000800000 */
[----:B------:R-:W-:Y:S01]  /*2b30*/  FSEL R225, R225, -INF , P2 ;  /* 0xff800000e1e17808 */ /* 0x000fe20001000000 */
[----:B------:R-:W-:-:S02]  /*2b40*/  WARPGROUP.DEPBAR.LE gsb0, 0x0 ;  /* 0x00008000000079c5 */ /* 0x000fc40000010000 */
[----:B------:R-:W-:Y:S01]  /*2b50*/  WARPGROUP.ARRIVE ;  /* 0x00000000000079c5 */ /* 0x000fe20000000000 */
[----:B------:R-:W-:-:S05]  /*2b60*/  FSEL R230, R230, -INF , P1 ;  /* 0xff800000e6e67808 */ /* 0x000fca0000800000 */
[----:B------:R-:W-:Y:S01]  /*2b70*/  HGMMA.64x16x16.F32 R184, gdesc[UR8], R184, gsb0 ;  /* 0x0020000008b879f0 */ /* 0x000fe200080008b8 */
[----:B------:R-:W-:Y:S01]  /*2b80*/  UIADD3 UR10, UR4, 0x82, URZ ;  /* 0x00000082040a7890 */ /* 0x000fe2000fffe03f */
[----:B------:R-:W-:Y:S01]  /*2b90*/  UMOV UR11, 0x40000040 ;  /* 0x40000040000b7882 */ /* 0x000fe20000000000 */
[----:B------:R-:W-:Y:S02]  /*2ba0*/  WARPGROUP.DEPBAR.LE gsb0, 0x0 ;  /* 0x00008000000079c5 */ /* 0x000fe40000010000 */
[----:B------:R-:W-:-:S06]  /*2bb0*/  WARPGROUP.ARRIVE ;  /* 0x00000000000079c5 */ /* 0x000fcc0000000000 */
[----:B------:R-:W-:Y:S01]  /*2bc0*/  HGMMA.64x16x16.F32 R176, gdesc[UR8], R176, gsb0 ;  /* 0x0020000008b079f0 */ /* 0x000fe200080008b0 */
[----:B------:R-:W-:Y:S01]  /*2bd0*/  UMOV UR10, UR5 ;  /* 0x00000005000a7c82 */ /* 0x000fe20008000000 */
[----:B------:R-:W-:Y:S01]  /*2be0*/  UMOV UR11, 0x40000040 ;  /* 0x40000040000b7882 */ /* 0x000fe20000000000 */
[----:B------:R-:W-:Y:S01]  /*2bf0*/  UIADD3 UR5, UR4, 0x4, URZ ;  /* 0x0000000404057890 */ /* 0x000fe2000fffe03f */
        /* <DEDUP_REMOVED lines=17> */
[----:B------:R-:W-:Y:S01]  /*2d10*/  UMOV UR8, UR7 ;  /* 0x0000000700087c82 */ /* 0x000fe20008000000 */
[----:B------:R-:W-:Y:S01]  /*2d20*/  UMOV UR9, 0x40000040 ;  /* 0x4000004000097882 */ /* 0x000fe20000000000 */
[----:B------:R-:W-:Y:S02]  /*2d30*/  UIADD3 UR5, UR4, 0x104, URZ ;  /* 0x0000010404057890 */ /* 0x000fe4000fffe03f */
[----:B------:R-:W-:Y:S01]  /*2d40*/  UIADD3 UR7, UR4, 0x184, URZ ;  /* 0x0000018404077890 */ /* 0x000fe2000fffe03f */
[----:B------:R-:W-:Y:S02]  /*2d50*/  WARPGROUP.DEPBAR.LE gsb0, 0x0 ;  /* 0x00008000000079c5 */ /* 0x000fe40000010000 */
[----:B------:R-:W-:-:S06]  /*2d60*/  WARPGROUP.ARRIVE ;  /* 0x00000000000079c5 */ /* 0x000fcc0000000000 */
        /* <DEDUP_REMOVED lines=28> */
[----:B------:R-:W-:Y:S01]  /*2f30*/  UIADD3 UR7, UR4, 0x106, URZ ;  /* 0x0000010604077890 */ /* 0x000fe2000fffe03f */
[----:B------:R-:W-:Y:S02]  /*2f40*/  ULDC UR5, c[0x0][0x744] ;  /* 0x0001d10000057ab9 */ /* 0x000fe40000000800 */
[--C-:B----4-:R-:W-:Y:S01]  /*2f50*/  FFMA.FTZ R224, R224, UR5, -R6.reuse ;  /* 0x00000005e0e07c23 */ /* 0x110fe20008010806 */
[----:B------:R-:W-:Y:S01]  /*2f60*/  FFMA.FTZ R226, R226, UR5, -R6 ;  /* 0x00000005e2e27c23 */ /* 0x000fe20008010806 */
[--C-:B------:R-:W-:Y:S01]  /*2f70*/  FFMA.FTZ R227, R227, UR5, -R7.reuse ;  /* 0x00000005e3e37c23 */ /* 0x100fe20008010807 */
[----:B------:R-:W-:Y:S01]  /*2f80*/  FSEL R6, R228, -INF , P2 ;  /* 0xff800000e4067808 */ /* 0x000fe20001000000 */
[----:B------:R-:W-:Y:S01]  /*2f90*/  FFMA.FTZ R225, R225, UR5, -R7 ;  /* 0x00000005e1e17c23 */ /* 0x000fe20008010807 */
[----:B------:R-:W-:Y:S01]  /*2fa0*/  FSEL R229, R229, -INF , P2 ;  /* 0xff800000e5e57808 */ /* 0x000fe20001000000 */
[----:B------:R1:W-:Y:S01]  /*2fb0*/  MUFU.EX2 R228, R227 ;  /* 0x000000e300e47308 */ /* 0x0003e20000000800 */
[----:B------:R-:W-:-:S02]  /*2fc0*/  WARPGROUP.DEPBAR.LE gsb0, 0x0 ;  /* 0x00008000000079c5 */ /* 0x000fc40000010000 */
[----:B------:R-:W-:Y:S01]  /*2fd0*/  WARPGROUP.ARRIVE ;  /* 0x00000000000079c5 */ /* 0x000fe20000000000 */
[--C-:B--2---:R-:W-:Y:S01]  /*2fe0*/  FFMA.FTZ R6, R6, UR5, -R8.reuse ;  /* 0x0000000506067c23 */ /* 0x104fe20008010808 */
[----:B-1----:R-:W-:Y:S01]  /*2ff0*/  FFMA.FTZ R227, R230, UR5, -R8 ;  /* 0x00000005e6e37c23 */ /* 0x002fe20008010808 */
[----:B------:R-:W-:Y:S02]  /*3000*/  FSEL R7, R231, -INF , P1 ;  /* 0xff800000e7077808 */ /* 0x000fe40000800000 */
[----:B------:R-:W-:Y:S01]  /*3010*/  MUFU.EX2 R234, R226 ;  /* 0x000000e200ea7308 */ /* 0x000fe20000000800 */
[----:B------:R-:W-:Y:S01]  /*3020*/  HGMMA.64x16x16.F32 R184, gdesc[UR8], R184, gsb0 ;  /* 0x0020000008b879f0 */ /* 0x000fe200080008b8 */
[----:B------:R-:W-:Y:S01]  /*3030*/  UIADD3 UR10, UR4, 0x86, URZ ;  /* 0x00000086040a7890 */ /* 0x000fe2000fffe03f */
[----:B------:R-:W-:Y:S01]  /*3040*/  FSEL R216, R216, -INF , P2 ;  /* 0xff800000d8d87808 */ /* 0x000fe20001000000 */
[----:B------:R-:W-:Y:S01]  /*3050*/  UMOV UR11, 0x40000040 ;  /* 0x40000040000b7882 */ /* 0x000fe20000000000 */
[----:B------:R-:W-:Y:S01]  /*3060*/  FSEL R8, R218, -INF , P1 ;  /* 0xff800000da087808 */ /* 0x000fe20000800000 */
[----:B------:R-:W2:Y:S01]  /*3070*/  LDL R231, [R1+0x14] ;  /* 0x0000140001e77983 */ /* 0x000ea20000100800 */
[----:B------:R-:W-:Y:S01]  /*3080*/  FSEL R222, R222, -INF , P1 ;  /* 0xff800000dede7808 */ /* 0x000fe20000800000 */
[----:B------:R-:W1:Y:S01]  /*3090*/  MUFU.EX2 R224, R224 ;  /* 0x000000e000e07308 */ /* 0x000e620000000800 */
[----:B------:R-:W-:Y:S01]  /*30a0*/  FSEL R208, R208, -INF , P2 ;  /* 0xff800000d0d07808 */ /* 0x000fe20001000000 */
[----:B------:R-:W3:Y:S01]  /*30b0*/  LDL R230, [R1+0xc] ;  /* 0x00000c0001e67983 */ /* 0x000ee20000100800 */
[----:B------:R-:W-:-:S05]  /*30c0*/  FSEL R212, R212, -INF , P2 ;  /* 0xff800000d4d47808 */ /* 0x000fca0001000000 */
[----:B------:R-:W4:Y:S01]  /*30d0*/  MUFU.EX2 R225, R225 ;  /* 0x000000e100e17308 */ /* 0x000f220000000800 */
        /* <DEDUP_REMOVED lines=17> */
[----:B------:R-:W-:Y:S02]  /*31f0*/  WARPGROUP.DEPBAR.LE gsb0, 0x0 ;  /* 0x00008000000079c5 */ /* 0x000fe40000010000 */
[----:B------:R-:W-:-:S06]  /*3200*/  WARPGROUP.ARRIVE ;  /* 0x00000000000079c5 */ /* 0x000fcc0000000000 */
[----:B------:R-:W-:Y:S01]  /*3210*/  HGMMA.64x16x16.F32 R152, gdesc[UR8], R152, gsb0 ;  /* 0x00200000089879f0 */ /* 0x000fe20008000898 */
[----:B------:R-:W-:Y:S01]  /*3220*/  UMOV UR10, UR7 ;  /* 0x00000007000a7c82 */ /* 0x000fe20008000000 */
[----:B------:R-:W-:Y:S01]  /*3230*/  UMOV UR11, 0x40000040 ;  /* 0x40000040000b7882 */ /* 0x000fe20000000000 */
[----:B------:R-:W-:Y:S01]  /*3240*/  UMOV UR8, UR12 ;  /* 0x0000000c00087c82 */ /* 0x000fe20008000000 */
[----:B------:R-:W-:Y:S01]  /*3250*/  UMOV UR9, 0x40000040 ;  /* 0x4000004000097882 */ /* 0x000fe20000000000 */
        /* <DEDUP_REMOVED lines=29> */
[----:B------:R-:W-:-:S03]  /*3430*/  UMOV UR9, 0x40000040 ;  /* 0x4000004000097882 */ /* 0x000fc60000000000 */
[----:B------:R-:W-:Y:S02]  /*3440*/  UMOV UR10, UR7 ;  /* 0x00000007000a7c82 */ /* 0x000fe40008000000 */
[----:B------:R-:W-:Y:S01]  /*3450*/  UMOV UR8, UR12 ;  /* 0x0000000c00087c82 */ /* 0x000fe20008000000 */
        /* <DEDUP_REMOVED lines=64> */
[----:B------:R5:W-:Y:S01]  /*3860*/  MUFU.EX2 R226, R6 ;  /* 0x0000000600e27308 */ /* 0x000be20000000800 */
[--C-:B------:R-:W-:Y:S01]  /*3870*/  FFMA.FTZ R7, R7, UR5, -R9.reuse ;  /* 0x0000000507077c23 */ /* 0x100fe20008010809 */
[--C-:B------:R-:W-:Y:S01]  /*3880*/  FFMA.FTZ R216, R216, UR5, -R10.reuse ;  /* 0x00000005d8d87c23 */ /* 0x100fe2000801080a */
[----:B------:R-:W-:Y:S01]  /*3890*/  FFMA.FTZ R8, R8, UR5, -R10 ;  /* 0x0000000508087c23 */ /* 0x000fe2000801080a */
[----:B------:R-:W-:Y:S01]  /*38a0*/  FSEL R10, R219, -INF , P1 ;  /* 0xff800000db0a7808 */ /* 0x000fe20000800000 */
[----:B-----5:R-:W-:Y:S01]  /*38b0*/  FFMA.FTZ R6, R229, UR5, -R9 ;  /* 0x00000005e5067c23 */ /* 0x020fe20008010809 */
[----:B------:R-:W-:-:S03]  /*38c0*/  FSEL R9, R217, -INF , P2 ;  /* 0xff800000d9097808 */ /* 0x000fc60001000000 */
[----:B------:R-:W-:Y:S01]  /*38d0*/  FFMA.FTZ R10, R10, UR5, -R11 ;  /* 0x000000050a0a7c23 */ /* 0x000fe2000801080b */
[----:B------:R-:W-:Y:S02]  /*38e0*/  FSEL R218, R221, -INF , P2 ;  /* 0xff800000ddda7808 */ /* 0x000fe40001000000 */
[----:B------:R-:W-:Y:S01]  /*38f0*/  FSEL R219, R223, -INF , P1 ;  /* 0xff800000dfdb7808 */ /* 0x000fe20000800000 */
[----:B------:R-:W-:Y:S02]  /*3900*/  WARPGROUP.DEPBAR.LE gsb0, 0x0 ;  /* 0x00008000000079c5 */ /* 0x000fe40000010000 */
[----:B------:R-:W-:-:S06]  /*3910*/  WARPGROUP.ARRIVE ;  /* 0x00000000000079c5 */ /* 0x000fcc0000000000 */
[----:B------:R-:W-:Y:S01]  /*3920*/  HGMMA.64x16x16.F32 R184, gdesc[UR8], R184, gsb0 ;  /* 0x0020000008b879f0 */ /* 0x000fe200080008b8 */
[----:B------:R-:W-:Y:S01]  /*3930*/  FFMA.FTZ R9, R9, UR5, -R11 ;  /* 0x0000000509097c23 */ /* 0x000fe2000801080b */
[----:B------:R-:W-:Y:S01]  /*3940*/  FSEL R11, R220, -INF , P2 ;  /* 0xff800000dc0b7808 */ /* 0x000fe20001000000 */
[--C-:B------:R-:W-:Y:S01]  /*3950*/  FFMA.FTZ R218, R218, UR5, -R13.reuse ;  /* 0x00000005dada7c23 */ /* 0x100fe2000801080d */
[----:B------:R-:W-:Y:S01]  /*3960*/  FFMA.FTZ R219, R219, UR5, -R13 ;  /* 0x00000005dbdb7c23 */ /* 0x000fe2000801080d */
[----:B------:R-:W-:Y:S02]  /*3970*/  FSEL R13, R210, -INF , P1 ;  /* 0xff800000d20d7808 */ /* 0x000fe40000800000 */
[--C-:B------:R-:W-:Y:S01]  /*3980*/  FFMA.FTZ R11, R11, UR5, -R12.reuse ;  /* 0x000000050b0b7c23 */ /* 0x100fe2000801080c */
[----:B------:R-:W-:Y:S01]  /*3990*/  FFMA.FTZ R12, R222, UR5, -R12 ;  /* 0x00000005de0c7c23 */ /* 0x000fe2000801080c */
[--C-:B------:R-:W-:Y:S01]  /*39a0*/  FFMA.FTZ R210, R208, UR5, -R14.reuse ;  /* 0x00000005d0d27c23 */ /* 0x100fe2000801080e */
[----:B------:R-:W-:-:S02]  /*39b0*/  FFMA.FTZ R208, R13, UR5, -R14 ;  /* 0x000000050dd07c23 */ /* 0x000fc4000801080e */
[----:B------:R-:W-:Y:S01]  /*39c0*/  MUFU.EX2 R13, R12 ;  /* 0x0000000c000d7308 */ /* 0x000fe20000000800 */
[----:B------:R-:W-:Y:S02]  /*39d0*/  FSEL R220, R209, -INF , P2 ;  /* 0xff800000d1dc7808 */ /* 0x000fe40001000000 */
[----:B------:R-:W-:-:S05]  /*39e0*/  FSEL R217, R211, -INF , P1 ;  /* 0xff800000d3d97808 */ /* 0x000fca0000800000 */
[----:B------:R5:W-:Y:S02]  /*39f0*/  MUFU.EX2 R12, R218 ;  /* 0x000000da000c7308 */ /* 0x000be40000000800 */
[----:B-----5:R-:W-:-:S06]  /*3a00*/  FSEL R218, R214, -INF , P1 ;  /* 0xff800000d6da7808 */ /* 0x020fcc0000800000 */
[----:B------:R5:W-:Y:S01]  /*3a10*/  MUFU.EX2 R14, R219 ;  /* 0x000000db000e7308 */ /* 0x000be20000000800 */
[--C-:B------:R-:W-:Y:S01]  /*3a20*/  FFMA.FTZ R218, R218, UR5, -R16.reuse ;  /* 0x00000005dada7c23 */ /* 0x100fe20008010810 */
[--C-:B------:R-:W-:Y:S01]  /*3a30*/  FFMA.FTZ R220, R220, UR5, -R15.reuse ;  /* 0x00000005dcdc7c23 */ /* 0x100fe2000801080f */
[----:B-----5:R-:W-:Y:S01]  /*3a40*/  FFMA.FTZ R219, R212, UR5, -R16 ;  /* 0x00000005d4db7c23 */ /* 0x020fe20008010810 */
[----:B------:R-:W-:Y:S02]  /*3a50*/  FSEL R16, R213, -INF , P2 ;  /* 0xff800000d5107808 */ /* 0x000fe40001000000 */
[----:B------:R-:W-:Y:S01]  /*3a60*/  FSEL R212, R215, -INF , P1 ;  /* 0xff800000d7d47808 */ /* 0x000fe20000800000 */
[----:B------:R-:W-:Y:S02]  /*3a70*/  FFMA.FTZ R217, R217, UR5, -R15 ;  /* 0x00000005d9d97c23 */ /* 0x000fe4000801080f */
[----:B------:R5:W-:Y:S01]  /*3a80*/  MUFU.EX2 R15, R210 ;  /* 0x000000d2000f7308 */ /* 0x000be20000000800 */
[--C-:B------:R-:W-:Y:S01]  /*3a90*/  FFMA.FTZ R211, R16, UR5, -R17.reuse ;  /* 0x0000000510d37c23 */ /* 0x100fe20008010811 */
[----:B------:R-:W-:Y:S01]  /*3aa0*/  UIADD3 UR10, UR4, 0x306, URZ ;  /* 0x00000306040a7890 */ /* 0x000fe2000fffe03f */
[----:B-----5:R-:W-:Y:S01]  /*3ab0*/  FFMA.FTZ R210, R212, UR5, -R17 ;  /* 0x00000005d4d27c23 */ /* 0x020fe20008010811 */
[----:B------:R-:W-:-:S02]  /*3ac0*/  FSEL R17, R200, -INF , P2 ;  /* 0xff800000c8117808 */ /* 0x000fc40001000000 */
[----:B------:R-:W-:Y:S01]  /*3ad0*/  FSEL R200, R205, -INF , P2 ;  /* 0xff800000cdc87808 */ /* 0x000fe20001000000 */
[----:B------:R-:W-:Y:S02]  /*3ae0*/  WARPGROUP.DEPBAR.LE gsb0, 0x0 ;  /* 0x00008000000079c5 */ /* 0x000fe40000010000 */
[----:B------:R-:W-:Y:S02]  /*3af0*/  FSEL R209, R202, -INF , P1 ;  /* 0xff800000cad17808 */ /* 0x000fe40000800000 */
[----:B------:R-:W-:Y:S01]  /*3b00*/  FSEL R212, R201, -INF , P2 ;  /* 0xff800000c9d47808 */ /* 0x000fe20001000000 */
[----:B------:R-:W-:Y:S01]  /*3b10*/  FFMA.FTZ R205, R200, UR5, -R21 ;  /* 0x00000005c8cd7c23 */ /* 0x000fe20008010815 */
[----:B------:R-:W-:Y:S01]  /*3b20*/  FSEL R214, R203, -INF , P1 ;  /* 0xff800000cbd67808 */ /* 0x000fe20000800000 */
[----:B------:R-:W-:Y:S04]  /*3b30*/  LDS.64 R200, [R5+0x2e3a0] ;  /* 0x02e3a00005c87984 */ /* 0x000fe80000000a00 */
[----:B------:R-:W5:Y:S01]  /*3b40*/  LDS.64 R202, [R5+0x2e380] ;  /* 0x02e3800005ca7984 */ /* 0x000f620000000a00 */
[----:B------:R-:W-:Y:S01]  /*3b50*/  WARPGROUP.ARRIVE ;  /* 0x00000000000079c5 */ /* 0x000fe20000000000 */
[----:B------:R-:W-:-:S05]  /*3b60*/  UMOV UR11, 0x40000040 ;  /* 0x40000040000b7882 */ /* 0x000fca0000000000 */
[----:B------:R-:W-:Y:S01]  /*3b70*/  HGMMA.64x16x16.F32 R176, gdesc[UR8], R176, gsb0 ;  /* 0x0020000008b079f0 */ /* 0x000fe200080008b0 */
[----:B------:R1:W-:Y:S01]  /*3b80*/  MUFU.EX2 R16, R208 ;  /* 0x000000d000107308 */ /* 0x0003e20000000800 */
[--C-:B------:R-:W-:Y:S01]  /*3b90*/  FFMA.FTZ R209, R209, UR5, -R18.reuse ;  /* 0x00000005d1d17c23 */ /* 0x100fe20008010812 */
[----:B------:R-:W-:Y:S02]  /*3ba0*/  FSEL R221, R192, -INF , P2 ;  /* 0xff800000c0dd7808 */ /* 0x000fe40001000000 */
[----:B------:R-:W-:Y:S01]  /*3bb0*/  FSEL R192, R195, -INF , P1 ;  /* 0xff800000c3c07808 */ /* 0x000fe20000800000 */
[----:B-1----:R-:W-:-:S03]  /*3bc0*/  FFMA.FTZ R208, R17, UR5, -R18 ;  /* 0x0000000511d07c23 */ /* 0x002fc60008010812 */
[----:B------:R1:W-:Y:S01]  /*3bd0*/  MUFU.EX2 R18, R217 ;  /* 0x000000d900127308 */ /* 0x0003e20000000800 */
[----:B------:R-:W-:Y:S02]  /*3be0*/  FSEL R215, R206, -INF , P1 ;  /* 0xff800000ced77808 */ /* 0x000fe40000800000 */
[----:B------:R-:W-:Y:S02]  /*3bf0*/  FSEL R206, R193, -INF , P2 ;  /* 0xff800000c1ce7808 */ /* 0x000fe40001000000 */
[----:B-1----:R-:W-:Y:S02]  /*3c00*/  FSEL R217, R204, -INF , P2 ;  /* 0xff800000ccd97808 */ /* 0x002fe40001000000 */
[----:B------:R-:W-:Y:S01]  /*3c10*/  FSEL R204, R207, -INF , P1 ;  /* 0xff800000cfcc7808 */ /* 0x000fe20000800000 */
[----:B------:R-:W-:Y:S01]  /*3c20*/  FFMA.FTZ R207, R192, UR5, -R23 ;  /* 0x00000005c0cf7c23 */ /* 0x000fe20008010817 */
[----:B------:R-:W-:Y:S02]  /*3c30*/  FSEL R193, R196, -INF , P2 ;  /* 0xff800000c4c17808 */ /* 0x000fe40001000000 */
[----:B------:R-:W-:Y:S01]  /*3c40*/  FSEL R192, R197, -INF , P2 ;  /* 0xff800000c5c07808 */ /* 0x000fe20001000000 */
[----:B------:R-:W-:Y:S01]  /*3c50*/  FFMA.FTZ R204, R204, UR5, -R21 ;  /* 0x00000005cccc7c23 */ /* 0x000fe20008010815 */
[----:B------:R-:W-:-:S02]  /*3c60*/  FSEL R21, R194, -INF , P1 ;  /* 0xff800000c2157808 */ /* 0x000fc40000800000 */
[----:B------:R-:W-:Y:S02]  /*3c70*/  FSEL R195, R198, -INF , P1 ;  /* 0xff800000c6c37808 */ /* 0x000fe40000800000 */
[----:B------:R-:W-:Y:S01]  /*3c80*/  FSEL R194, R199, -INF , P1 ;  /* 0xff800000c7c27808 */ /* 0x000fe20000800000 */
[--C-:B------:R-:W-:Y:S01]  /*3c90*/  FFMA.FTZ R212, R212, UR5, -R19.reuse ;  /* 0x00000005d4d47c23 */ /* 0x100fe20008010813 */
[----:B------:R-:W-:Y:S01]  /*3ca0*/  FFMA.FTZ R214, R214, UR5, -R19 ;  /* 0x00000005d6d67c23 */ /* 0x000fe20008010813 */
[----:B------:R-:W-:Y:S01]  /*3cb0*/  FFMA.FTZ R206, R206, UR5, -R23 ;  /* 0x00000005cece7c23 */ /* 0x000fe20008010817 */
[----:B------:R1:W-:Y:S01]  /*3cc0*/  MUFU.EX2 R19, R219 ;  /* 0x000000db00137308 */ /* 0x0003e20000000800 */
[--C-:B------:R-:W-:Y:S01]  /*3cd0*/  FFMA.FTZ R217, R217, UR5, -R20.reuse ;  /* 0x00000005d9d97c23 */ /* 0x100fe20008010814 */
[----:B------:R-:W-:Y:S01]  /*3ce0*/  FFMA.FTZ R215, R215, UR5, -R20 ;  /* 0x00000005d7d77c23 */ /* 0x000fe20008010814 */
[----:B------:R-:W-:-:S05]  /*3cf0*/  FFMA.FTZ R221, R221, UR5, -R22 ;  /* 0x00000005dddd7c23 */ /* 0x000fca0008010816 */
[----:B------:R4:W-:Y:S01]  /*3d00*/  MUFU.EX2 R23, R208 ;  /* 0x000000d000177308 */ /* 0x0009e20000000800 */
[--C-:B-1----:R-:W-:Y:S01]  /*3d10*/  FFMA.FTZ R219, R192, UR5, -R233.reuse ;  /* 0x00000005c0db7c23 */ /* 0x102fe200080108e9 */
[----:B------:R-:W-:-:S06]  /*3d20*/  FFMA.FTZ R233, R194, UR5, -R233 ;  /* 0x00000005c2e97c23 */ /* 0x000fcc00080108e9 */
[----:B------:R1:W-:Y:S01]  /*3d30*/  MUFU.EX2 R17, R220 ;  /* 0x000000dc00117308 */ /* 0x0003e20000000800 */
[--C-:B----4-:R-:W-:Y:S01]  /*3d40*/  FFMA.FTZ R208, R193, UR5, -R232.reuse ;  /* 0x00000005c1d07c23 */ /* 0x110fe200080108e8 */
[----:B------:R-:W-:Y:S01]  /*3d50*/  FFMA.FTZ R232, R195, UR5, -R232 ;  /* 0x00000005c3e87c23 */ /* 0x000fe200080108e8 */
[----:B------:R-:W-:Y:S02]  /*3d60*/  WARPGROUP.DEPBAR.LE gsb0, 0x0 ;  /* 0x00008000000079c5 */ /* 0x000fe40000010000 */
[----:B------:R-:W-:Y:S01]  /*3d70*/  WARPGROUP.ARRIVE ;  /* 0x00000000000079c5 */ /* 0x000fe20000000000 */
[----:B-1----:R-:W-:Y:S01]  /*3d80*/  FFMA.FTZ R220, R21, UR5, -R22 ;  /* 0x0000000515dc7c23 */ /* 0x002fe20008010816 */
[----:B------:R-:W-:Y:S01]  /*3d90*/  UIADD3 UR5, UR4, 0x386, URZ ;  /* 0x0000038604057890 */ /* 0x000fe2000fffe03f */
[----:B------:R-:W-:-:S06]  /*3da0*/  UMOV UR11, 0x40000040 ;  /* 0x40000040000b7882 */ /* 0x000fcc0000000000 */
[----:B------:R-:W-:Y:S02]  /*3db0*/  UMOV UR10, UR5 ;  /* 0x00000005000a7c82 */ /* 0x000fe40008000000 */
[----:B------:R-:W-:Y:S01]  /*3dc0*/  HGMMA.64x16x16.F32 R168, gdesc[UR8], R168, gsb0 ;  /* 0x0020000008a879f0 */ /* 0x000fe200080008a8 */
[----:B------:R-:W-:Y:S01]  /*3dd0*/  LOP3.LUT R193, R4, 0x2800000, RZ, 0xfc, !PT ;  /* 0x0280000004c17812 */ /* 0x000fe200078efcff */
[----:B------:R-:W-:-:S04]  /*3de0*/  UIADD3 UR6, UR4, 0x406, URZ ;  /* 0x0000040604067890 */ /* 0x000fc8000fffe03f */
[----:B------:R-:W-:-:S05]  /*3df0*/  IMAD R193, R0, 0x500, R193 ;  /* 0x0000050000c17824 */ /* 0x000fca00078e02c1 */
[----:B------:R-:W-:Y:S01]  /*3e00*/  R2UR UR12, R193 ;  /* 0x00000000c10c72ca */ /* 0x000fe200000e0000 */
[----:B------:R-:W-:Y:S01]  /*3e10*/  UMOV UR10, UR6 ;  /* 0x00000006000a7c82 */ /* 0x000fe20008000000 */
[----:B------:R-:W-:Y:S01]  /*3e20*/  UMOV UR11, 0x40000040 ;  /* 0x40000040000b7882 */ /* 0x000fe20000000000 */
[----:B------:R-:W-:Y:S02]  /*3e30*/  WARPGROUP.DEPBAR.LE gsb0, 0x0 ;  /* 0x00008000000079c5 */ /* 0x000fe40000010000 */
[----:B------:R-:W1:Y:S01]  /*3e40*/  LDS.64 R192, [R5+0x2e3c0] ;  /* 0x02e3c00005c07984 */ /* 0x000e620000000a00 */
[----:B------:R-:W-:-:S06]  /*3e50*/  WARPGROUP.ARRIVE ;  /* 0x00000000000079c5 */ /* 0x000fcc0000000000 */
[----:B------:R-:W-:Y:S01]  /*3e60*/  HGMMA.64x16x16.F32 R160, gdesc[UR8], R160, gsb0 ;  /* 0x0020000008a079f0 */ /* 0x000fe200080008a0 */
[----:B------:R-:W-:Y:S01]  /*3e70*/  UIADD3 UR4, UR4, 0x486, URZ ;  /* 0x0000048604047890 */ /* 0x000fe2000fffe03f */
[----:B------:R4:W-:Y:S01]  /*3e80*/  MUFU.EX2 R21, R211 ;  /* 0x000000d300157308 */ /* 0x0009e20000000800 */
[----:B-----5:R-:W-:-:S07]  /*3e90*/  FADD.FTZ R213, R187, -R203 ;  /* 0x800000cbbbd57221 */ /* 0x020fce0000010000 */
[----:B------:R5:W-:Y:S01]  /*3ea0*/  MUFU.EX2 R22, R210 ;  /* 0x000000d200167308 */ /* 0x000be20000000800 */
[----:B----4-:R-:W-:Y:S01]  /*3eb0*/  FADD.FTZ R211, R185, -R203 ;  /* 0x800000cbb9d37221 */ /* 0x010fe20000010000 */
[----:B------:R-:W-:-:S06]  /*3ec0*/  UMOV UR6, UR4 ;  /* 0x0000000400067c82 */ /* 0x000fcc0008000000 */
[----:B------:R4:W2:Y:S01]  /*3ed0*/  MUFU.EX2 R4, R209 ;  /* 0x000000d100047308 */ /* 0x0008a20000000800 */
[--C-:B-----5:R-:W-:Y:S01]  /*3ee0*/  FADD.FTZ R210, R184, -R202.reuse ;  /* 0x800000cab8d27221 */ /* 0x120fe20000010000 */
[----:B------:R-:W-:Y:S01]  /*3ef0*/  UMOV UR7, 0x40000040 ;  /* 0x4000004000077882 */ /* 0x000fe20000000000 */
[----:B------:R-:W-:Y:S01]  /*3f00*/  UMOV UR4, UR8 ;  /* 0x0000000800047c82 */ /* 0x000fe20008000000 */
[----:B----4-:R-:W-:Y:S01]  /*3f10*/  FADD.FTZ R209, R186, -R202 ;  /* 0x800000cabad17221 */ /* 0x010fe20000010000 */
[----:B------:R-:W-:Y:S01]  /*3f20*/  UMOV UR5, UR9 ;  /* 0x0000000900057c82 */ /* 0x000fe20008000000 */
[----:B------:R-:W-:Y:S02]  /*3f30*/  WARPGROUP.DEPBAR.LE gsb0, 0x0 ;  /* 0x00008000000079c5 */ /* 0x000fe40000010000 */
[----:B------:R-:W-:Y:S04]  /*3f40*/  LDS.64 R202, [R5+0x2e3e0] ;  /* 0x02e3e00005ca7984 */ /* 0x000fe80000000a00 */
[----:B------:R-:W4:Y:S01]  /*3f50*/  LDS.64 R194, [R5+0x2e400] ;  /* 0x02e4000005c27984 */ /* 0x000f220000000a00 */
[----:B------:R-:W-:-:S06]  /*3f60*/  WARPGROUP.ARRIVE ;  /* 0x00000000000079c5 */ /* 0x000fcc0000000000 */
[----:B------:R-:W-:Y:S01]  /*3f70*/  HGMMA.64x16x16.F32 R152, gdesc[UR4], R152, gsb0 ;  /* 0x00200000049879f0 */ /* 0x000fe20008000898 */
[----:B------:R5:W-:Y:S01]  /*3f80*/  MUFU.EX2 R20, R218 ;  /* 0x000000da00147308 */ /* 0x000be20000000800 */
[----:B------:R-:W-:-:S07]  /*3f90*/  FADD.FTZ R189, R189, -R201 ;  /* 0x800000c9bdbd7221 */ /* 0x000fce0000010000 */
[----:B------:R3:W2:Y:S01]  /*3fa0*/  MUFU.EX2 R184, R214 ;  /* 0x000000d600b87308 */ /* 0x0006a20000000800 */
[----:B-----5:R-:W-:-:S07]  /*3fb0*/  FADD.FTZ R218, R190, -R200 ;  /* 0x800000c8beda7221 */ /* 0x020fce0000010000 */
[----:B------:R5:W-:Y:S01]  /*3fc0*/  MUFU.EX2 R185, R217 ;  /* 0x000000d900b97308 */ /* 0x000be20000000800 */
[----:B---3--:R-:W-:Y:S01]  /*3fd0*/  FADD.FTZ R214, R188, -R200 ;  /* 0x800000c8bcd67221 */ /* 0x008fe20000010000 */
[----:B-----5:R-:W-:-:S06]  /*3fe0*/  FADD.FTZ R217, R191, -R201 ;  /* 0x800000c9bfd97221 */ /* 0x020fcc0000010000 */
[----:B------:R-:W-:Y:S08]  /*3ff0*/  MUFU.EX2 R186, R205 ;  /* 0x000000cd00ba7308 */ /* 0x000ff00000000800 */
[----:B------:R3:W-:Y:S01]  /*4000*/  MUFU.EX2 R187, R204 ;  /* 0x000000cc00bb7308 */ /* 0x0007e20000000800 */
[----:B------:R-:W-:Y:S02]  /*4010*/  WARPGROUP.DEPBAR.LE gsb0, 0x0 ;  /* 0x00008000000079c5 */ /* 0x000fe40000010000 */
[----:B------:R-:W5:Y:S04]  /*4020*/  LDS.64 R196, [R5+0x2e420] ;  /* 0x02e4200005c47984 */ /* 0x000f680000000a00 */
[----:B------:R-:W2:Y:S04]  /*4030*/  LDS.64 R200, [R5+0x2e440] ;  /* 0x02e4400005c87984 */ /* 0x000ea80000000a00 */
[----:B------:R-:W2:Y:S04]  /*4040*/  LDS.64 R198, [R5+0x2e460] ;  /* 0x02e4600005c67984 */ /* 0x000ea80000000a00 */
[----:B------:R-:W2:Y:S04]  /*4050*/  LDS.64 R190, [R5+0x2e480] ;  /* 0x02e4800005be7984 */ /* 0x000ea80000000a00 */
[----:B---3--:R3:W3:Y:S01]  /*4060*/  LDS.64 R204, [R5+0x2e4a0] ;  /* 0x02e4a00005cc7984 */ /* 0x0086e20000000a00 */
[----:B------:R-:W3:Y:S01]  /*4070*/  MUFU.EX2 R216, R216 ;  /* 0x000000d800d87308 */ /* 0x000ee20000000800 */
[--C-:B-1----:R-:W-:Y:S01]  /*4080*/  FADD.FTZ R176, R176, -R192.reuse ;  /* 0x800000c0b0b07221 */ /* 0x102fe20000010000 */
[----:B------:R-:W-:Y:S01]  /*4090*/  FADD.FTZ R178, R178, -R192 ;  /* 0x800000c0b2b27221 */ /* 0x000fe20000010000 */
[----:B------:R-:W-:-:S05]  /*40a0*/  FADD.FTZ R177, R177, -R193 ;  /* 0x800000c1b1b17221 */ /* 0x000fca0000010000 */
[----:B------:R-:W1:Y:S01]  /*40b0*/  MUFU.EX2 R9, R9 ;  /* 0x0000000900097308 */ /* 0x000e620000000800 */
[----:B------:R-:W-:Y:S01]  /*40c0*/  FADD.FTZ R179, R179, -R193 ;  /* 0x800000c1b3b37221 */ /* 0x000fe20000010000 */
[--C-:B----4-:R-:W-:Y:S01]  /*40d0*/  FADD.FTZ R192, R168, -R194.reuse ;  /* 0x800000c2a8c07221 */ /* 0x110fe20000010000 */
[----:B------:R-:W-:-:S05]  /*40e0*/  FADD.FTZ R170, R170, -R194 ;  /* 0x800000c2aaaa7221 */ /* 0x000fca0000010000 */
[----:B------:R-:W4:Y:S01]  /*40f0*/  MUFU.EX2 R227, R227 ;  /* 0x000000e300e37308 */ /* 0x000f220000000800 */
[--C-:B------:R-:W-:Y:S01]  /*4100*/  FADD.FTZ R193, R169, -R195.reuse ;  /* 0x800000c3a9c17221 */ /* 0x100fe20000010000 */
[----:B------:R-:W-:-:S06]  /*4110*/  FADD.FTZ R171, R171, -R195 ;  /* 0x800000c3abab7221 */ /* 0x000fcc0000010000 */
[----:B------:R-:W4:Y:S01]  /*4120*/  MUFU.EX2 R7, R7 ;  /* 0x0000000700077308 */ /* 0x000f220000000800 */
[----:B-----5:R-:W-:Y:S01]  /*4130*/  FADD.FTZ R194, R173, -R197 ;  /* 0x800000c5adc27221 */ /* 0x020fe20000010000 */
[----:B--2---:R-:W-:Y:S01]  /*4140*/  FADD.FTZ R173, R160, -R200 ;  /* 0x800000c8a0ad7221 */ /* 0x004fe20000010000 */
[----:B------:R-:W-:-:S05]  /*4150*/  FADD.FTZ R195, R161, -R201 ;  /* 0x800000c9a1c37221 */ /* 0x000fca0000010000 */
[----:B------:R-:W2:Y:S01]  /*4160*/  MUFU.EX2 R6, R6 ;  /* 0x0000000600067308 */ /* 0x000ea20000000800 */
[----:B------:R-:W-:-:S07]  /*4170*/  FADD.FTZ R162, R162, -R200 ;  /* 0x800000c8a2a27221 */ /* 0x000fce0000010000 */
[----:B------:R-:W5:Y:S01]  /*4180*/  MUFU.EX2 R8, R8 ;  /* 0x0000000800087308 */ /* 0x000f620000000800 */
[----:B------:R-:W-:-:S07]  /*4190*/  FADD.FTZ R163, R163, -R201 ;  /* 0x800000c9a3a37221 */ /* 0x000fce0000010000 */
[----:B------:R-:W5:Y:S01]  /*41a0*/  MUFU.EX2 R10, R10 ;  /* 0x0000000a000a7308 */ /* 0x000f620000000800 */
[----:B------:R-:W-:-:S07]  /*41b0*/  FMUL.FTZ R210, R224, R210 ;  /* 0x000000d2e0d27220 */ /* 0x000fce0000410000 */
[----:B------:R-:W5:Y:S01]  /*41c0*/  MUFU.EX2 R11, R11 ;  /* 0x0000000b000b7308 */ /* 0x000f620000000800 */
[----:B------:R-:W-:-:S07]  /*41d0*/  FMUL.FTZ R211, R225, R211 ;  /* 0x000000d3e1d37220 */ /* 0x000fce0000410000 */
[----:B------:R-:W5:Y:S08]  /*41e0*/  MUFU.EX2 R212, R212 ;  /* 0x000000d400d47308 */ /* 0x000f700000000800 */
[----:B------:R-:W5:Y:S08]  /*41f0*/  MUFU.EX2 R188, R215 ;  /* 0x000000d700bc7308 */ /* 0x000f700000000800 */
[----:B---3--:R-:W3:Y:S08]  /*4200*/  MUFU.EX2 R5, R221 ;  /* 0x000000dd00057308 */ /* 0x008ef00000000800 */
[----:B------:R-:W3:Y:S08]  /*4210*/  MUFU.EX2 R168, R220 ;  /* 0x000000dc00a87308 */ /* 0x000ef00000000800 */
[----:B------:R-:W3:Y:S08]  /*4220*/  MUFU.EX2 R169, R206 ;  /* 0x000000ce00a97308 */ /* 0x000ef00000000800 */
[----:B------:R-:W3:Y:S08]  /*4230*/  MUFU.EX2 R160, R207 ;  /* 0x000000cf00a07308 */ /* 0x000ef00000000800 */
[----:B------:R1:W3:Y:S08]  /*4240*/  MUFU.EX2 R161, R208 ;  /* 0x000000d000a17308 */ /* 0x0002f00000000800 */
[----:B------:R-:W3:Y:S08]  /*4250*/  MUFU.EX2 R232, R232 ;  /* 0x000000e800e87308 */ /* 0x000ef00000000800 */
[----:B------:R-:W3:Y:S08]  /*4260*/  MUFU.EX2 R219, R219 ;  /* 0x000000db00db7308 */ /* 0x000ef00000000800 */
[----:B------:R-:W3:Y:S01]  /*4270*/  MUFU.EX2 R233, R233 ;  /* 0x000000e900e97308 */ /* 0x000ee20000000800 */
[----:B------:R-:W-:Y:S01]  /*4280*/  FMUL.FTZ R162, R4, R162 ;  /* 0x000000a204a27220 */ /* 0x000fe20000410000 */
[----:B------:R-:W-:Y:S01]  /*4290*/  FMUL.FTZ R163, R184, R163 ;  /* 0x000000a3b8a37220 */ /* 0x000fe20000410000 */
[--C-:B------:R-:W-:Y:S01]  /*42a0*/  FADD.FTZ R172, R172, -R196.reuse ;  /* 0x800000c4acac7221 */ /* 0x100fe20000010000 */
[----:B------:R-:W-:Y:S01]  /*42b0*/  FADD.FTZ R174, R174, -R196 ;  /* 0x800000c4aeae7221 */ /* 0x000fe20000010000 */
[----:B-1----:R-:W-:Y:S01]  /*42c0*/  F2FP.F16.F32.PACK_AB R208, R211, R210 ;  /* 0x000000d2d3d0723e */ /* 0x002fe200000000ff */
[----:B------:R-:W-:Y:S01]  /*42d0*/  FMUL.FTZ R176, R216, R176 ;  /* 0x000000b0d8b07220 */ /* 0x000fe20000410000 */
[----:B------:R-:W-:Y:S01]  /*42e0*/  FMUL.FTZ R177, R9, R177 ;  /* 0x000000b109b17220 */ /* 0x000fe20000410000 */
[--C-:B------:R-:W-:Y:S01]  /*42f0*/  FADD.FTZ R180, R180, -R202.reuse ;  /* 0x800000cab4b47221 */ /* 0x100fe20000010000 */
[----:B------:R-:W-:Y:S01]  /*4300*/  FADD.FTZ R182, R182, -R202 ;  /* 0x800000cab6b67221 */ /* 0x000fe20000010000 */
[--C-:B------:R-:W-:Y:S01]  /*4310*/  FADD.FTZ R181, R181, -R203.reuse ;  /* 0x800000cbb5b57221 */ /* 0x100fe20000010000 */
[----:B------:R-:W-:Y:S01]  /*4320*/  FADD.FTZ R183, R183, -R203 ;  /* 0x800000cbb7b77221 */ /* 0x000fe20000010000 */
[----:B----4-:R-:W-:Y:S01]  /*4330*/  FMUL.FTZ R211, R227, R218 ;  /* 0x000000dae3d37220 */ /* 0x010fe20000410000 */
[----:B------:R-:W-:Y:S01]  /*4340*/  FMUL.FTZ R196, R7, R217 ;  /* 0x000000d907c47220 */ /* 0x000fe20000410000 */
[----:B------:R-:W-:Y:S01]  /*4350*/  FADD.FTZ R175, R175, -R197 ;  /* 0x800000c5afaf7221 */ /* 0x000fe20000010000 */
[--C-:B------:R-:W-:Y:S01]  /*4360*/  FADD.FTZ R164, R164, -R198.reuse ;  /* 0x800000c6a4a47221 */ /* 0x100fe20000010000 */
        /* <DEDUP_REMOVED lines=11> */
[----:B------:R-:W-:Y:S01]  /*4420*/  FMUL.FTZ R209, R234, R209 ;  /* 0x000000d1ead17220 */ /* 0x000fe20000410000 */
[----:B------:R-:W-:Y:S01]  /*4430*/  FMUL.FTZ R190, R228, R213 ;  /* 0x000000d5e4be7220 */ /* 0x000fe20000410000 */
[----:B------:R-:W-:Y:S01]  /*4440*/  FMUL.FTZ R210, R226, R214 ;  /* 0x000000d6e2d27220 */ /* 0x000fe20000410000 */
[----:B--2---:R-:W-:Y:S01]  /*4450*/  FMUL.FTZ R189, R6, R189 ;  /* 0x000000bd06bd7220 */ /* 0x004fe20000410000 */
[----:B------:R-:W-:Y:S01]  /*4460*/  F2FP.F16.F32.PACK_AB R197, R163, R162 ;  /* 0x000000a2a3c5723e */ /* 0x000fe200000000ff */
[----:B-----5:R-:W-:Y:S01]  /*4470*/  FMUL.FTZ R178, R8, R178 ;  /* 0x000000b208b27220 */ /* 0x020fe20000410000 */
[----:B------:R-:W-:Y:S01]  /*4480*/  FMUL.FTZ R179, R10, R179 ;  /* 0x000000b30ab37220 */ /* 0x000fe20000410000 */
[----:B------:R-:W-:Y:S01]  /*4490*/  F2FP.F16.F32.PACK_AB R204, R177, R176 ;  /* 0x000000b0b1cc723e */ /* 0x000fe200000000ff */
[----:B------:R-:W-:Y:S01]  /*44a0*/  FMUL.FTZ R180, R11, R180 ;  /* 0x000000b40bb47220 */ /* 0x000fe20000410000 */
[----:B------:R-:W-:Y:S01]  /*44b0*/  FMUL.FTZ R182, R13, R182 ;  /* 0x000000b60db67220 */ /* 0x000fe20000410000 */
[----:B------:R-:W-:Y:S01]  /*44c0*/  FMUL.FTZ R181, R12, R181 ;  /* 0x000000b50cb57220 */ /* 0x000fe20000410000 */
[----:B------:R-:W-:Y:S01]  /*44d0*/  FMUL.FTZ R183, R14, R183 ;  /* 0x000000b70eb77220 */ /* 0x000fe20000410000 */
[----:B------:R-:W-:Y:S01]  /*44e0*/  IMAD R162, R0, 0x2800, R231 ;  /* 0x0000280000a27824 */ /* 0x000fe200078e02e7 */
[----:B------:R-:W-:Y:S01]  /*44f0*/  F2FP.F16.F32.PACK_AB R211, R196, R211 ;  /* 0x000000d3c4d3723e */ /* 0x000fe200000000ff */
[----:B------:R-:W-:Y:S01]  /*4500*/  FMUL.FTZ R192, R15, R192 ;  /* 0x000000c00fc07220 */ /* 0x000fe20000410000 */
        /* <DEDUP_REMOVED lines=13> */
[----:B---3--:R-:W-:Y:S01]  /*45e0*/  FMUL.FTZ R152, R5, R152 ;  /* 0x0000009805987220 */ /* 0x008fe20000410000 */
[----:B------:R-:W-:Y:S01]  /*45f0*/  FMUL.FTZ R154, R168, R154 ;  /* 0x0000009aa89a7220 */ /* 0x000fe20000410000 */
[----:B------:R-:W-:Y:S01]  /*4600*/  FMUL.FTZ R153, R169, R153 ;  /* 0x00000099a9997220 */ /* 0x000fe20000410000 */
[----:B------:R-:W-:Y:S01]  /*4610*/  FMUL.FTZ R155, R160, R155 ;  /* 0x0000009ba09b7220 */ /* 0x000fe20000410000 */
[----:B------:R-:W-:Y:S01]  /*4620*/  FMUL.FTZ R156, R161, R156 ;  /* 0x0000009ca19c7220 */ /* 0x000fe20000410000 */
[----:B------:R-:W-:Y:S01]  /*4630*/  FMUL.FTZ R158, R232, R158 ;  /* 0x0000009ee89e7220 */ /* 0x000fe20000410000 */
[----:B------:R-:W-:Y:S01]  /*4640*/  FMUL.FTZ R157, R219, R157 ;  /* 0x0000009ddb9d7220 */ /* 0x000fe20000410000 */
[----:B------:R-:W-:Y:S01]  /*4650*/  FMUL.FTZ R159, R233, R159 ;  /* 0x0000009fe99f7220 */ /* 0x000fe20000410000 */
[----:B------:R-:W-:Y:S01]  /*4660*/  F2FP.F16.F32.PACK_AB R209, R190, R209 ;  /* 0x000000d1bed1723e */ /* 0x000fe200000000ff */
[----:B------:R-:W-:Y:S01]  /*4670*/  IMAD R162, R162, 0x2, R230 ;  /* 0x00000002a2a27824 */ /* 0x000fe200078e02e6 */
[----:B------:R-:W-:Y:S01]  /*4680*/  F2FP.F16.F32.PACK_AB R210, R189, R210 ;  /* 0x000000d2bdd2723e */ /* 0x000fe200000000ff */
[----:B------:R-:W-:Y:S01]  /*4690*/  UMOV UR6, UR12 ;  /* 0x0000000c00067c82 */ /* 0x000fe20008000000 */
[----:B------:R-:W-:Y:S01]  /*46a0*/  F2FP.F16.F32.PACK_AB R205, R179, R178 ;  /* 0x000000b2b3cd723e */ /* 0x000fe200000000ff */
[----:B------:R-:W-:Y:S01]  /*46b0*/  UMOV UR7, 0x40000040 ;  /* 0x4000004000077882 */ /* 0x000fe20000000000 */
[----:B------:R-:W-:Y:S01]  /*46c0*/  F2FP.F16.F32.PACK_AB R206, R181, R180 ;  /* 0x000000b4b5ce723e */ /* 0x000fe200000000ff */
[----:B------:R-:W-:Y:S01]  /*46d0*/  UIADD3 UR4, UR12, 0x80, URZ ;  /* 0x000000800c047890 */ /* 0x000fe2000fffe03f */
[----:B------:R-:W-:Y:S01]  /*46e0*/  F2FP.F16.F32.PACK_AB R207, R183, R182 ;  /* 0x000000b6b7cf723e */ /* 0x000fe200000000ff */
[----:B------:R-:W2:Y:S01]  /*46f0*/  LDL R163, [R1+0x4] ;  /* 0x0000040001a37983 */ /* 0x000ea20000100800 */
[----:B------:R-:W-:-:S02]  /*4700*/  F2FP.F16.F32.PACK_AB R200, R193, R192 ;  /* 0x000000c0c1c8723e */ /* 0x000fc400000000ff */
[----:B------:R-:W-:Y:S02]  /*4710*/  F2FP.F16.F32.PACK_AB R201, R171, R170 ;  /* 0x000000aaabc9723e */ /* 0x000fe400000000ff */
[----:B------:R-:W-:Y:S02]  /*4720*/  F2FP.F16.F32.PACK_AB R202, R177, R172 ;  /* 0x000000acb1ca723e */ /* 0x000fe400000000ff */
[----:B------:R-:W-:Y:S02]  /*4730*/  F2FP.F16.F32.PACK_AB R203, R175, R174 ;  /* 0x000000aeafcb723e */ /* 0x000fe400000000ff */
[----:B------:R-:W-:Y:S02]  /*4740*/  F2FP.F16.F32.PACK_AB R196, R196, R173 ;  /* 0x000000adc4c4723e */ /* 0x000fe400000000ff */
[----:B------:R-:W-:Y:S02]  /*4750*/  F2FP.F16.F32.PACK_AB R198, R165, R164 ;  /* 0x000000a4a5c6723e */ /* 0x000fe400000000ff */
[----:B------:R-:W-:Y:S01]  /*4760*/  F2FP.F16.F32.PACK_AB R199, R167, R166 ;  /* 0x000000a6a7c7723e */ /* 0x000fe200000000ff */
[----:B------:R-:W-:Y:S01]  /*4770*/  STSM.16.MT88.4 [R162+0x2e800], R208 ;  /* 0x02e800d0a2007844 */ /* 0x000fe20000004200 */
[----:B------:R-:W-:-:S02]  /*4780*/  F2FP.F16.F32.PACK_AB R192, R153, R152 ;  /* 0x0000009899c0723e */ /* 0x000fc400000000ff */
[----:B------:R-:W-:Y:S02]  /*4790*/  F2FP.F16.F32.PACK_AB R193, R155, R154 ;  /* 0x0000009a9bc1723e */ /* 0x000fe400000000ff */
[----:B------:R-:W-:Y:S02]  /*47a0*/  F2FP.F16.F32.PACK_AB R194, R157, R156 ;  /* 0x0000009c9dc2723e */ /* 0x000fe400000000ff */
[----:B------:R-:W-:Y:S01]  /*47b0*/  F2FP.F16.F32.PACK_AB R195, R159, R158 ;  /* 0x0000009e9fc3723e */ /* 0x000fe200000000ff */
[----:B------:R-:W-:Y:S01]  /*47c0*/  STSM.16.MT88.4 [R162+0x2f000], R204 ;  /* 0x02f000cca2007844 */ /* 0x000fe20000004200 */
[----:B------:R-:W-:Y:S02]  /*47d0*/  F2FP.F16.F32.PACK_AB R224, R225, R224 ;  /* 0x000000e0e1e0723e */ /* 0x000fe400000000ff */
[----:B------:R-:W-:Y:S01]  /*47e0*/  F2FP.F16.F32.PACK_AB R225, R228, R234 ;  /* 0x000000eae4e1723e */ /* 0x000fe200000000ff */
[----:B------:R-:W-:Y:S01]  /*47f0*/  STSM.16.MT88.4 [R162+0x2f800], R200 ;  /* 0x02f800c8a2007844 */ /* 0x000fe20000004200 */
[----:B------:R-:W-:-:S02]  /*4800*/  F2FP.F16.F32.PACK_AB R226, R6, R226 ;  /* 0x000000e206e2723e */ /* 0x000fc400000000ff */
[----:B------:R-:W-:Y:S01]  /*4810*/  F2FP.F16.F32.PACK_AB R227, R7, R227 ;  /* 0x000000e307e3723e */ /* 0x000fe200000000ff */
[----:B------:R-:W-:Y:S04]  /*4820*/  STSM.16.MT88.4 [R162+0x30000], R196 ;  /* 0x030000c4a2007844 */ /* 0x000fe80000004200 */
[----:B------:R1:W-:Y:S01]  /*4830*/  STSM.16.MT88.4 [R162+0x30800], R192 ;  /* 0x030800c0a2007844 */ /* 0x0003e20000004200 */
[----:B------:R-:W-:-:S06]  /*4840*/  WARPGROUP.ARRIVE ;  /* 0x00000000000079c5 */ /* 0x000fcc0000000000 */
[----:B------:R-:W-:Y:S01]  /*4850*/  HGMMA.64x128x16.F32 R24, R224, gdesc[UR4].tnspB, R24, gsb0 ;  /* 0x41e00004e0187df0 */ /* 0x000fe20008000818 */
[----:B------:R-:W-:Y:S02]  /*4860*/  F2FP.F16.F32.PACK_AB R152, R9, R216 ;  /* 0x000000d80998723e */ /* 0x000fe400000000ff */
[----:B------:R-:W-:Y:S02]  /*4870*/  F2FP.F16.F32.PACK_AB R153, R10, R8 ;  /* 0x000000080a99723e */ /* 0x000fe400000000ff */
[----:B------:R-:W-:Y:S02]  /*4880*/  F2FP.F16.F32.PACK_AB R154, R12, R11 ;  /* 0x0000000b0c9a723e */ /* 0x000fe400000000ff */
[----:B------:R-:W-:Y:S01]  /*4890*/  F2FP.F16.F32.PACK_AB R155, R14, R13 ;  /* 0x0000000d0e9b723e */ /* 0x000fe200000000ff */
[----:B------:R-:W-:Y:S01]  /*48a0*/  UMOV UR6, UR4 ;  /* 0x0000000400067c82 */ /* 0x000fe20008000000 */
[----:B------:R-:W-:Y:S01]  /*48b0*/  UMOV UR7, 0x40000040 ;  /* 0x4000004000077882 */ /* 0x000fe20000000000 */
[----:B------:R-:W-:Y:S01]  /*48c0*/  UIADD3 UR4, UR12, 0x100, URZ ;  /* 0x000001000c047890 */ /* 0x000fe2000fffe03f */
[----:B------:R-:W-:-:S02]  /*48d0*/  WARPGROUP.DEPBAR.LE gsb0, 0x0 ;  /* 0x00008000000079c5 */ /* 0x000fc40000010000 */
[----:B------:R-:W-:-:S06]  /*48e0*/  WARPGROUP.ARRIVE ;  /* 0x00000000000079c5 */ /* 0x000fcc0000000000 */
[----:B------:R-:W-:Y:S01]  /*48f0*/  HGMMA.64x128x16.F32 R24, R152, gdesc[UR4].tnspB, R24, gsb0 ;  /* 0x41e0000498187df0 */ /* 0x000fe20008000818 */
[----:B------:R-:W-:Y:S01]  /*4900*/  UMOV UR6, UR4 ;  /* 0x0000000400067c82 */ /* 0x000fe20008000000 */
[----:B------:R-:W-:Y:S01]  /*4910*/  UMOV UR7, 0x40000040 ;  /* 0x4000004000077882 */ /* 0x000fe20000000000 */
[----:B------:R-:W-:Y:S01]  /*4920*/  F2FP.F16.F32.PACK_AB R212, R212, R23 ;  /* 0x00000017d4d4723e */ /* 0x000fe200000000ff */
[----:B------:R-:W-:Y:S01]  /*4930*/  UIADD3 UR4, UR12, 0x180, URZ ;  /* 0x000001800c047890 */ /* 0x000fe2000fffe03f */
[----:B------:R-:W-:Y:S02]  /*4940*/  F2FP.F16.F32.PACK_AB R213, R184, R4 ;  /* 0x00000004b8d5723e */ /* 0x000fe400000000ff */
[----:B------:R-:W-:Y:S02]  /*4950*/  F2FP.F16.F32.PACK_AB R214, R186, R185 ;  /* 0x000000b9bad6723e */ /* 0x000fe400000000ff */
[----:B------:R-:W-:Y:S01]  /*4960*/  F2FP.F16.F32.PACK_AB R215, R187, R188 ;  /* 0x000000bcbbd7723e */ /* 0x000fe200000000ff */
[----:B------:R-:W-:-:S02]  /*4970*/  WARPGROUP.DEPBAR.LE gsb0, 0x0 ;  /* 0x00008000000079c5 */ /* 0x000fc40000010000 */
[----:B------:R-:W-:Y:S02]  /*4980*/  F2FP.F16.F32.PACK_AB R152, R17, R15 ;  /* 0x0000000f1198723e */ /* 0x000fe400000000ff */
[----:B------:R-:W-:Y:S02]  /*4990*/  F2FP.F16.F32.PACK_AB R153, R18, R16 ;  /* 0x000000101299723e */ /* 0x000fe400000000ff */
[----:B------:R-:W-:Y:S02]  /*49a0*/  F2FP.F16.F32.PACK_AB R154, R21, R19 ;  /* 0x00000013159a723e */ /* 0x000fe400000000ff */
[----:B------:R-:W-:-:S04]  /*49b0*/  F2FP.F16.F32.PACK_AB R155, R22, R20 ;  /* 0x00000014169b723e */ /* 0x000fc800000000ff */
[----:B------:R-:W-:-:S06]  /*49c0*/  WARPGROUP.ARRIVE ;  /* 0x00000000000079c5 */ /* 0x000fcc0000000000 */
[----:B------:R-:W-:Y:S01]  /*49d0*/  HGMMA.64x128x16.F32 R24, R152, gdesc[UR4].tnspB, R24, gsb0 ;  /* 0x41e0000498187df0 */ /* 0x000fe20008000818 */
[----:B------:R-:W-:Y:S01]  /*49e0*/  UMOV UR6, UR4 ;  /* 0x0000000400067c82 */ /* 0x000fe20008000000 */
[----:B------:R-:W-:Y:S01]  /*49f0*/  UMOV UR7, 0x40000040 ;  /* 0x4000004000077882 */ /* 0x000fe20000000000 */
[----:B------:R-:W-:Y:S01]  /*4a00*/  UIADD3 UR12, UR12, 0x200, URZ ;  /* 0x000002000c0c7890 */ /* 0x000fe2000fffe03f */
[----:B------:R-:W-:-:S06]  /*4a10*/  UMOV UR11, 0x40000040 ;  /* 0x40000040000b7882 */ /* 0x000fcc0000000000 */
[----:B------:R-:W-:Y:S01]  /*4a20*/  UMOV UR10, UR12 ;  /* 0x0000000c000a7c82 */ /* 0x000fe20008000000 */
[----:B------:R-:W-:Y:S02]  /*4a30*/  WARPGROUP.DEPBAR.LE gsb0, 0x0 ;  /* 0x00008000000079c5 */ /* 0x000fe40000010000 */
[----:B------:R-:W-:-:S06]  /*4a40*/  WARPGROUP.ARRIVE ;  /* 0x00000000000079c5 */ /* 0x000fcc0000000000 */
[----:B------:R-:W-:Y:S01]  /*4a50*/  HGMMA.64x128x16.F32 R24, R212, gdesc[UR4].tnspB, R24, gsb0 ;  /* 0x41e00004d4187df0 */ /* 0x000fe20008000818 */
[----:B------:R-:W-:Y:S02]  /*4a60*/  F2FP.F16.F32.PACK_AB R152, R169, R5 ;  /* 0x00000005a998723e */ /* 0x000fe400000000ff */
[----:B------:R-:W-:Y:S02]  /*4a70*/  F2FP.F16.F32.PACK_AB R153, R160, R168 ;  /* 0x000000a8a099723e */ /* 0x000fe400000000ff */
[----:B------:R-:W-:Y:S02]  /*4a80*/  F2FP.F16.F32.PACK_AB R154, R219, R161 ;  /* 0x000000a1db9a723e */ /* 0x000fe400000000ff */
[----:B------:R-:W-:Y:S01]  /*4a90*/  F2FP.F16.F32.PACK_AB R155, R233, R232 ;  /* 0x000000e8e99b723e */ /* 0x000fe200000000ff */
[----:B------:R-:W3:Y:S01]  /*4aa0*/  S2R R165, SR_CgaCtaId ;  /* 0x0000000000a57919 */ /* 0x000ee20000008800 */
[----:B------:R-:W-:Y:S01]  /*4ab0*/  MOV R164, 0x400 ;  /* 0x0000040000a47802 */ /* 0x000fe20000000f00 */
[----:B--2---:R-:W-:Y:S01]  /*4ac0*/  IMAD R6, R163, 0x4000, R230 ;  /* 0x00004000a3067824 */ /* 0x004fe200078e02e6 */
[----:B------:R-:W-:-:S02]  /*4ad0*/  WARPGROUP.DEPBAR.LE gsb0, 0x0 ;  /* 0x00008000000079c5 */ /* 0x000fc40000010000 */
[----:B------:R-:W-:-:S06]  /*4ae0*/  WARPGROUP.ARRIVE ;  /* 0x00000000000079c5 */ /* 0x000fcc0000000000 */
[----:B------:R-:W-:Y:S01]  /*4af0*/  HGMMA.64x128x16.F32 R24, R152, gdesc[UR8].tnspB, R24, gsb0 ;  /* 0x41e0000898187df0 */ /* 0x000fe20008000818 */
[----:B---3--:R-:W-:-:S05]  /*4b00*/  LEA R164, R165, R164, 0x18 ;  /* 0x000000a4a5a47211 */ /* 0x008fca00078ec0ff */
[----:B------:R-:W-:-:S05]  /*4b10*/  VIADD R164, R164, 0x2e800 ;  /* 0x0002e800a4a47836 */ /* 0x000fca0000000000 */
[----:B------:R-:W-:-:S04]  /*4b20*/  SHF.R.U32.HI R4, RZ, 0x4, R164 ;  /* 0x00000004ff047819 */ /* 0x000fc800000116a4 */
[----:B------:R-:W-:Y:S02]  /*4b30*/  LOP3.LUT R4, R4, 0x3fff, RZ, 0xc0, !PT ;  /* 0x00003fff04047812 */ /* 0x000fe400078ec0ff */
[----:B------:R-:W-:Y:S02]  /*4b40*/  R2UR UR5, R6 ;  /* 0x00000000060572ca */ /* 0x000fe400000e0000 */
[----:B------:R-:W-:-:S05]  /*4b50*/  LOP3.LUT R7, R4, 0x10000, RZ, 0xfc, !PT ;  /* 0x0001000004077812 */ /* 0x000fca00078efcff */
[----:B------:R-:W-:-:S05]  /*4b60*/  IMAD R7, R0, 0x500, R7 ;  /* 0x0000050000077824 */ /* 0x000fca00078e0207 */
[----:B------:R-:W-:Y:S01]  /*4b70*/  R2UR UR4, R7 ;  /* 0x00000000070472ca */ /* 0x000fe200000e0000 */
[----:B------:R-:W-:-:S04]  /*4b80*/  USHF.R.U32.HI UR5, URZ, 0x4, UR5 ;  /* 0x000000043f057899 */ /* 0x000fc80008011605 */
[----:B------:R-:W-:Y:S01]  /*4b90*/  ULOP3.LUT UR6, UR5, 0x3fff, URZ, 0xc0, !UPT ;  /* 0x00003fff05067892 */ /* 0x000fe2000f8ec03f */
[----:B------:R-:W-:Y:S01]  /*4ba0*/  UMOV UR11, 0x40000040 ;  /* 0x40000040000b7882 */ /* 0x000fe20000000000 */
[----:B------:R-:W-:-:S05]  /*4bb0*/  UMOV UR9, 0x40000040 ;  /* 0x4000004000097882 */ /* 0x000fca0000000000 */
[----:B------:R-:W-:Y:S01]  /*4bc0*/  UMOV UR8, UR6 ;  /* 0x0000000600087c82 */ /* 0x000fe20008000000 */
[----:B------:R-:W-:Y:S01]  /*4bd0*/  UMOV UR10, UR4 ;  /* 0x00000004000a7c82 */ /* 0x000fe20008000000 */
[----:B------:R-:W-:Y:S02]  /*4be0*/  WARPGROUP.DEPBAR.LE gsb0, 0x0 ;  /* 0x00008000000079c5 */ /* 0x000fe40000010000 */
[----:B------:R-:W-:Y:S01]  /*4bf0*/  @!PT LDS RZ, [RZ] ;  /* 0x00000000fffff984 */ /* 0x000fe20000000800 */
[----:B------:R-:W-:Y:S01]  /*4c00*/  @!PT LDS RZ, [RZ] ;  /* 0x00000000fffff984 */ /* 0x000fe20000000800 */
[----:B------:R-:W-:Y:S01]  /*4c10*/  @!PT LDS RZ, [RZ] ;  /* 0x00000000fffff984 */ /* 0x000fe20000000800 */
[----:B------:R-:W-:Y:S01]  /*4c20*/  @!PT LDS RZ, [RZ] ;  /* 0x00000000fffff984 */ /* 0x000fe20000000800 */
[----:B------:R2:W-:Y:S06]  /*4c30*/  MEMBAR.ALL.CTA ;  /* 0x0000000000007992 */ /* 0x0005ec0000008000 */
[----:B--2---:R-:W2:Y:S02]  /*4c40*/  FENCE.VIEW.ASYNC.S ;  /* 0x00000000000073c6 */ /* 0x004ea40000000000 */
[----:B--2---:R-:W-:Y:S06]  /*4c50*/  BAR.SYNC.DEFER_BLOCKING 0x9, 0x100 ;  /* 0x0244000000007b1d */ /* 0x004fec0000010000 */
[----:B------:R-:W-:-:S06]  /*4c60*/  WARPGROUP.ARRIVE ;  /* 0x00000000000079c5 */ /* 0x000fcc0000000000 */
[----:B------:R-:W-:Y:S01]  /*4c70*/  HGMMA.64x16x16.F32 R184, gdesc[UR8].tnspA, RZ, !UPT, gsb0 ;  /* 0x2020000008b879f0 */ /* 0x000fe2000c0008ff */
[----:B------:R-:W-:Y:S01]  /*4c80*/  UIADD3 UR5, UR4, 0x80, URZ ;  /* 0x0000008004057890 */ /* 0x000fe2000fffe03f */
[----:B------:R-:W-:-:S06]  /*4c90*/  UMOV UR11, 0x40000040 ;  /* 0x40000040000b7882 */ /* 0x000fcc0000000000 */
[----:B------:R-:W-:Y:S01]  /*4ca0*/  UMOV UR10, UR5 ;  /* 0x00000005000a7c82 */ /* 0x000fe20008000000 */
[----:B------:R-:W-:Y:S02]  /*4cb0*/  WARPGROUP.DEPBAR.LE gsb0, 0x0 ;  /* 0x00008000000079c5 */ /* 0x000fe40000010000 */
        /* <DEDUP_REMOVED lines=12> */
[----:B-1----:R-:W-:-:S06]  /*4d80*/  WARPGROUP.ARRIVE ;  /* 0x00000000000079c5 */ /* 0x002fcc0000000000 */
[----:B------:R-:W-:Y:S01]  /*4d90*/  HGMMA.64x16x16.F32 R160, gdesc[UR8].tnspA, RZ, !UPT, gsb0 ;  /* 0x2020000008a079f0 */ /* 0x000fe2000c0008ff */
[----:B------:R-:W-:Y:S01]  /*4da0*/  UIADD3 UR5, UR4, 0x200, URZ ;  /* 0x0000020004057890 */ /* 0x000fe2000fffe03f */
[----:B------:R-:W-:-:S06]  /*4db0*/  UMOV UR11, 0x40000040 ;  /* 0x40000040000b7882 */ /* 0x000fcc0000000000 */
[----:B------:R-:W-:Y:S01]  /*4dc0*/  UMOV UR10, UR5 ;  /* 0x00000005000a7c82 */ /* 0x000fe20008000000 */
[----:B------:R-:W-:Y:S02]  /*4dd0*/  WARPGROUP.DEPBAR.LE gsb0, 0x0 ;  /* 0x00008000000079c5 */ /* 0x000fe40000010000 */
[----:B------:R-:W-:-:S06]  /*4de0*/  WARPGROUP.ARRIVE ;  /* 0x00000000000079c5 */ /* 0x000fcc0000000000 */
[----:B------:R-:W-:Y:S01]  /*4df0*/  HGMMA.64x16x16.F32 R152, gdesc[UR8].tnspA, RZ, !UPT, gsb0 ;  /* 0x20200000089879f0 */ /* 0x000fe2000c0008ff */
[----:B------:R-:W-:Y:S02]  /*4e00*/  UIADD3 UR10, UR4, 0x2, URZ ;  /* 0x00000002040a7890 */ /* 0x000fe4000fffe03f */
[----:B------:R-:W-:Y:S01]  /*4e10*/  UIADD3 UR8, UR6, 0x80, URZ ;  /* 0x0000008006087890 */ /* 0x000fe2000fffe03f */
[----:B------:R-:W-:Y:S01]  /*4e20*/  UMOV UR11, 0x40000040 ;  /* 0x40000040000b7882 */ /* 0x000fe20000000000 */
[----:B------:R-:W-:Y:S01]  /*4e30*/  UMOV UR9, 0x40000040 ;  /* 0x4000004000097882 */ /* 0x000fe20000000000 */
[----:B------:R-:W-:Y:S02]  /*4e40*/  WARPGROUP.DEPBAR.LE gsb0, 0x0 ;  /* 0x00008000000079c5 */ /* 0x000fe40000010000 */
[----:B------:R-:W-:-:S06]  /*4e50*/  WARPGROUP.ARRIVE ;  /* 0x00000000000079c5 */ /* 0x000fcc0000000000 */
[----:B------:R-:W-:Y:S01]  /*4e60*/  HGMMA.64x16x16.F32 R184, gdesc[UR8].tnspA, R184, gsb0 ;  /* 0x2020000008b879f0 */ /* 0x000fe200080008b8 */
[----:B------:R-:W-:Y:S01]  /*4e70*/  UIADD3 UR5, UR4, 0x82, URZ ;  /* 0x0000008204057890 */ /* 0x000fe2000fffe03f */
[----:B------:R-:W-:-:S06]  /*4e80*/  UMOV UR11, 0x40000040 ;  /* 0x40000040000b7882 */ /* 0x000fcc0000000000 */
[----:B------:R-:W-:Y:S01]  /*4e90*/  UMOV UR10, UR5 ;  /* 0x00000005000a7c82 */ /* 0x000fe20008000000 */
        /* <DEDUP_REMOVED lines=206> */
[----:B------:R-:W-:Y:S03]  /*5b80*/  HGMMA.64x16x16.F32 R152, gdesc[UR8].tnspA, R152, gsb0 ;  /* 0x20200000089879f0 */ /* 0x000fe60008000898 */
[----:B------:R-:W-:Y:S02]  /*5b90*/  WARPGROUP.DEPBAR.LE gsb0, 0x0 ;  /* 0x00008000000079c5 */ /* 0x000fe40000010000 */
[----:B------:R-:W-:Y:S05]  /*5ba0*/  @!P0 BRA `(.L_x_24) ;  /* 0x0000000000048947 */ /* 0x000fea0003800000 */
[----:B------:R-:W-:Y:S01]  /*5bb0*/  BPT.TRAP 0x1 ;  /* 0x000000040000795c */ /* 0x000fe20000300000 */
.L_x_24:
[----:B------:R-:W-:Y:S01]  /*5bc0*/  LOP3.LUT R235, R235, 0x2800000, RZ, 0xfc, !PT ;  /* 0x02800000ebeb7812 */ /* 0x000fe200078efcff */
[----:B------:R-:W-:Y:S01]  /*5bd0*/  VIADD R4, R3, 0x38840 ;  /* 0x0003884003047836 */ /* 0x000fe20000000000 */
[----:B------:R-:W-:Y:S01]  /*5be0*/  UMOV UR7, 0x40000040 ;  /* 0x4000004000077882 */ /* 0x000fe20000000000 */
[----:B------:R-:W1:Y:S02]  /*5bf0*/  S2R R5, SR_TID.X ;  /* 0x0000000000057919 */ /* 0x000e640000002100 */
[----:B------:R-:W-:Y:S01]  /*5c00*/  IMAD R235, R0, 0x500, R235 ;  /* 0x0000050000eb7824 */ /* 0x000fe200078e02eb */
[----:B------:R-:W-:-:S04]  /*5c10*/  PRMT R4, RZ, 0x654, R4 ;  /* 0x00000654ff047816 */ /* 0x000fc80000000004 */
[----:B------:R-:W-:Y:S01]  /*5c20*/  R2UR UR4, R235 ;  /* 0x00000000eb0472ca */ /* 0x000fe200000e0000 */
[----:B------:R2:W-:Y:S01]  /*5c30*/  SYNCS.ARRIVE.TRANS64.RED.A1T0 RZ, [R4+URZ], RZ ;  /* 0x000000ff04ff79a7 */ /* 0x0005e2000810043f */
[----:B------:R-:W-:-:S11]  /*5c40*/  WARPGROUP.ARRIVE ;  /* 0x00000000000079c5 */ /* 0x000fd60000000000 */
[----:B------:R-:W-:Y:S02]  /*5c50*/  UMOV UR6, UR4 ;  /* 0x0000000400067c82 */ /* 0x000fe40008000000 */
[----:B------:R-:W-:Y:S01]  /*5c60*/  HGMMA.64x128x16.F32 R88, R208, gdesc[UR4].tnspB, R88, gsb0 ;  /* 0x41e00004d0587df0 */ /* 0x000fe20008000858 */
[----:B------:R-:W-:Y:S01]  /*5c70*/  UIADD3 UR6, UR4, 0x80, URZ ;  /* 0x0000008004067890 */ /* 0x000fe2000fffe03f */
[----:B------:R-:W-:Y:S01]  /*5c80*/  UMOV UR7, 0x40000040 ;  /* 0x4000004000077882 */ /* 0x000fe20000000000 */
[----:B-1----:R-:W-:-:S05]  /*5c90*/  SHF.R.U32.HI R5, RZ, 0x7, R5 ;  /* 0x00000007ff057819 */ /* 0x002fca0000011605 */
[----:B--2---:R-:W-:Y:S01]  /*5ca0*/  VIADD R4, R5, 0x9 ;  /* 0x0000000905047836 */ /* 0x004fe20000000000 */
[----:B------:R-:W-:Y:S02]  /*5cb0*/  WARPGROUP.DEPBAR.LE gsb0, 0x0 ;  /* 0x00008000000079c5 */ /* 0x000fe40000010000 */
[----:B------:R-:W-:-:S06]  /*5cc0*/  WARPGROUP.ARRIVE ;  /* 0x00000000000079c5 */ /* 0x000fcc0000000000 */
[----:B------:R-:W-:Y:S01]  /*5cd0*/  HGMMA.64x128x16.F32 R88, R204, gdesc[UR4].tnspB, R88, gsb0 ;  /* 0x41e00004cc587df0 */ /* 0x000fe20008000858 */
[----:B------:R-:W-:Y:S01]  /*5ce0*/  UIADD3 UR6, UR4, 0x100, URZ ;  /* 0x0000010004067890 */ /* 0x000fe2000fffe03f */
[----:B------:R-:W-:Y:S01]  /*5cf0*/  UMOV UR7, 0x40000040 ;  /* 0x4000004000077882 */ /* 0x000fe20000000000 */
[----:B------:R-:W-:Y:S02]  /*5d00*/  WARPGROUP.DEPBAR.LE gsb0, 0x0 ;  /* 0x00008000000079c5 */ /* 0x000fe40000010000 */
[----:B------:R-:W-:-:S07]  /*5d10*/  WARPGROUP.ARRIVE ;  /* 0x00000000000079c5 */ /* 0x000fce0000000000 */
[----:B------:R-:W-:Y:S01]  /*5d20*/  HGMMA.64x128x16.F32 R88, R200, gdesc[UR4].tnspB, R88, gsb0 ;  /* 0x41e00004c8587df0 */ /* 0x000fe20008000858 */
[----:B------:R-:W-:Y:S01]  /*5d30*/  UIADD3 UR6, UR4, 0x180, URZ ;  /* 0x0000018004067890 */ /* 0x000fe2000fffe03f */
[----:B------:R-:W-:Y:S01]  /*5d40*/  UMOV UR7, 0x40000040 ;  /* 0x4000004000077882 */ /* 0x000fe20000000000 */
[----:B------:R-:W-:Y:S01]  /*5d50*/  UIADD3 UR4, UR4, 0x200, URZ ;  /* 0x0000020004047890 */ /* 0x000fe2000fffe03f */
[----:B------:R-:W-:Y:S02]  /*5d60*/  WARPGROUP.DEPBAR.LE gsb0, 0x0 ;  /* 0x00008000000079c5 */ /* 0x000fe40000010000 */
[----:B------:R-:W-:-:S06]  /*5d70*/  WARPGROUP.ARRIVE ;  /* 0x00000000000079c5 */ /* 0x000fcc0000000000 */
[----:B------:R-:W-:Y:S01]  /*5d80*/  HGMMA.64x128x16.F32 R88, R196, gdesc[UR4].tnspB, R88, gsb0 ;  /* 0x41e00004c4587df0 */ /* 0x000fe20008000858 */
[----:B------:R-:W-:Y:S01]  /*5d90*/  UMOV UR6, UR4 ;  /* 0x0000000400067c82 */ /* 0x000fe20008000000 */
[----:B------:R-:W-:Y:S01]  /*5da0*/  UMOV UR7, 0x40000040 ;  /* 0x4000004000077882 */ /* 0x000fe20000000000 */
[----:B------:R-:W-:Y:S02]  /*5db0*/  WARPGROUP.DEPBAR.LE gsb0, 0x0 ;  /* 0x00008000000079c5 */ /* 0x000fe40000010000 */
[----:B------:R-:W-:-:S07]  /*5dc0*/  WARPGROUP.ARRIVE ;  /* 0x00000000000079c5 */ /* 0x000fce0000000000 */
[----:B------:R-:W-:Y:S03]  /*5dd0*/  HGMMA.64x128x16.F32 R88, R192, gdesc[UR4].tnspB, R88, gsb0 ;  /* 0x41e00004c0587df0 */ /* 0x000fe60008000858 */
[----:B------:R-:W-:Y:S02]  /*5de0*/  WARPGROUP.DEPBAR.LE gsb0, 0x0 ;  /* 0x00008000000079c5 */ /* 0x000fe40000010000 */
[----:B------:R1:W-:Y:S02]  /*5df0*/  BAR.SYNC.DEFER_BLOCKING R4, 0xa0 ;  /* 0x000280040000751d */ /* 0x0003e40000010000 */
[----:B-1----:R-:W-:-:S04]  /*5e00*/  VIADD R4, R5, 0xc ;  /* 0x0000000c05047836 */ /* 0x002fc80000000000 */
[----:B------:R1:W-:Y:S04]  /*5e10*/  STS.128 [R2+0x10000], R184 ;  /* 0x010000b802007388 */ /* 0x0003e80000000c00 */
        /* <DEDUP_REMOVED lines=8> */
[----:B------:R1:W-:Y:S01]  /*5ea0*/  STS.128 [R2+0x14800], R156 ;  /* 0x0148009c02007388 */ /* 0x0003e20000000c00 */
[----:B------:R-:W-:Y:S01]  /*5eb0*/  @!PT LDS RZ, [RZ] ;  /* 0x00000000fffff984 */ /* 0x000fe20000000800 */
[----:B------:R-:W-:Y:S01]  /*5ec0*/  @!PT LDS RZ, [RZ] ;  /* 0x00000000fffff984 */ /* 0x000fe20000000800 */
[----:B------:R-:W-:Y:S01]  /*5ed0*/  @!PT LDS RZ, [RZ] ;  /* 0x00000000fffff984 */ /* 0x000fe20000000800 */
[----:B------:R-:W-:Y:S01]  /*5ee0*/  @!PT LDS RZ, [RZ] ;  /* 0x00000000fffff984 */ /* 0x000fe20000000800 */
[----:B------:R2:W-:Y:S06]  /*5ef0*/  MEMBAR.ALL.CTA ;  /* 0x0000000000007992 */ /* 0x0005ec0000008000 */
[----:B--2---:R-:W2:Y:S02]  /*5f00*/  FENCE.VIEW.ASYNC.S ;  /* 0x00000000000073c6 */ /* 0x004ea40000000000 */
[----:B--2---:R1:W-:Y:S06]  /*5f10*/  BAR.ARV R4, 0xa0 ;  /* 0x000280040000751d */ /* 0x0043ec0000002000 */
[----:B------:R-:W-:Y:S05]  /*5f20*/  @!P0 BRA `(.L_x_25) ;  /* 0x0000000000048947 */ /* 0x000fea0003800000 */
[----:B------:R-:W-:Y:S01]  /*5f30*/  BPT.TRAP 0x1 ;  /* 0x000000040000795c */ /* 0x000fe20000300000 */
.L_x_25:
[----:B-1----:R-:W2:Y:S01]  /*5f40*/  LDL R4, [R1+0x10] ;  /* 0x0000100001047983 */ /* 0x002ea20000100800 */
[----:B------:R-:W-:Y:S02]  /*5f50*/  VIADD R236, R236, 0x1 ;  /* 0x00000001ecec7836 */ /* 0x000fe40000000000 */
[----:B------:R-:W-:Y:S02]  /*5f60*/  VIADD R0, R0, 0x1 ;  /* 0x0000000100007836 */ /* 0x000fe40000000000 */
[----:B------:R-:W-:-:S03]  /*5f70*/  VIADD R3, R3, 0x38820 ;  /* 0x0003882003037836 */ /* 0x000fc60000000000 */
[C---:B------:R-:W-:Y:S02]  /*5f80*/  ISETP.NE.AND P0, PT, R0.reuse, 0x2, PT ;  /* 0x000000020000780c */ /* 0x040fe40003f05270 */
[----:B------:R-:W-:Y:S02]  /*5f90*/  PRMT R3, RZ, 0x654, R3 ;  /* 0x00000654ff037816 */ /* 0x000fe40000000003 */
[----:B------:R-:W-:Y:S02]  /*5fa0*/  SEL R0, R0, RZ, P0 ;  /* 0x000000ff00007207 */ /* 0x000fe40000000000 */
[----:B------:R3:W-:Y:S01]  /*5fb0*/  SYNCS.ARRIVE.TRANS64.RED.A1T0 RZ, [R3+URZ], RZ ;  /* 0x000000ff03ff79a7 */ /* 0x0007e2000810043f */
[----:B--2---:R-:W-:Y:S02]  /*5fc0*/  ISETP.GE.AND P1, PT, R236, R4, PT ;  /* 0x00000004ec00720c */ /* 0x004fe40003f26270 */
[----:B------:R-:W-:-:S04]  /*5fd0*/  SEL R4, RZ, 0x1, P0 ;  /* 0x00000001ff047807 */ /* 0x000fc80000000000 */
[----:B------:R-:W-:-:S07]  /*5fe0*/  LOP3.LUT R237, R237, R4, RZ, 0x3c, !PT ;  /* 0x00000004eded7212 */ /* 0x000fce00078e3cff */
[----:B---3--:R-:W-:Y:S05]  /*5ff0*/  @!P1 BRA `(.L_x_26) ;  /* 0xffffffb400109947 */ /* 0x008fea000383ffff */
.L_x_15:
[----:B------:R-:W2:Y:S01]  /*6000*/  S2R R18, SR_CgaCtaId ;  /* 0x0000000000127919 */ /* 0x000ea20000008800 */
[----:B------:R-:W-:Y:S01]  /*6010*/  MOV R17, 0x400 ;  /* 0x0000040000117802 */ /* 0x000fe20000000f00 */
[----:B------:R-:W-:Y:S02]  /*6020*/  ULDC UR4, c[0x0][0x740] ;  /* 0x0001d00000047ab9 */ /* 0x000fe40000000800 */
[----:B------:R-:W-:Y:S01]  /*6030*/  FMUL.FTZ R88, R88, UR4 ;  /* 0x0000000458587c20 */ /* 0x000fe20008410000 */
        /* <DEDUP_REMOVED lines=27> */
[----:B--2---:R-:W-:Y:S01]  /*61f0*/  LEA R17, R18, R17, 0x18 ;  /* 0x0000001112117211 */ /* 0x004fe200078ec0ff */
[----:B------:R-:W-:Y:S01]  /*6200*/  FMUL.FTZ R116, R116, UR4 ;  /* 0x0000000474747c20 */ /* 0x000fe20008410000 */
[----:B------:R-:W-:Y:S01]  /*6210*/  FMUL.FTZ R117, R117, UR4 ;  /* 0x0000000475757c20 */ /* 0x000fe20008410000 */
[----:B------:R-:W-:Y:S01]  /*6220*/  FMUL.FTZ R118, R118, UR4 ;  /* 0x0000000476767c20 */ /* 0x000fe20008410000 */
[----:B------:R-:W-:Y:S01]  /*6230*/  LOP3.LUT P0, RZ, R17, 0x3ff, RZ, 0xc0, !PT ;  /* 0x000003ff11ff7812 */ /* 0x000fe2000780c0ff */
        /* <DEDUP_REMOVED lines=33> */
[----:B------:R-:W-:Y:S06]  /*6450*/  @!P0 BRA `(.L_x_27) ;  /* 0x0000000000408947 */ /* 0x000fec0003800000 */
[----:B------:R-:W-:Y:S01]  /*6460*/  MOV R0, 0x0 ;  /* 0x0000000000007802 */ /* 0x000fe20000000f00 */
[----:B------:R-:W-:Y:S01]  /*6470*/  ULDC.64 UR4, c[0x4][0x90] ;  /* 0x0100240000047ab9 */ /* 0x000fe20000000a00 */
[----:B------:R-:W-:Y:S01]  /*6480*/  ULDC.64 UR6, c[0x4][0x98] ;  /* 0x0100260000067ab9 */ /* 0x000fe20000000a00 */
[----:B------:R-:W-:Y:S01]  /*6490*/  IMAD.U32 R4, RZ, RZ, UR4 ;  /* 0x00000004ff047e24 */ /* 0x000fe2000f8e00ff */
[----:B------:R2:W3:Y:S01]  /*64a0*/  LDC.64 R2, c[0x4][R0] ;  /* 0x0100000000027b82 */ /* 0x0004e20000000a00 */
        /* <DEDUP_REMOVED lines=8> */
[----:B-12---:R-:W-:-:S07]  /*6530*/  IMAD.MOV.U32 R13, RZ, RZ, RZ ;  /* 0x000000ffff0d7224 */ /* 0x006fce00078e00ff */
[----:B------:R-:W-:-:S07]  /*6540*/  LEPC R20, `(.L_x_27) ;  /* 0x000000001014794e */ /* 0x000fce0000000000 */
[----:B---3--:R-:W-:Y:S05]  /*6550*/  CALL.ABS.NOINC R2 ;  /* 0x0000000002007343 */ /* 0x008fea0003c00000 */
.L_x_27:
[----:B------:R-:W-:-:S05]  /*6560*/  VIADD R16, R17, 0x8000 ;  /* 0x0000800011107836 */ /* 0x000fca0000000000 */
[----:B------:R-:W-:-:S13]  /*6570*/  LOP3.LUT P0, RZ, R16, 0x3ff, RZ, 0xc0, !PT ;  /* 0x000003ff10ff7812 */ /* 0x000fda000780c0ff */
[----:B------:R-:W-:Y:S05]  /*6580*/  @!P0 BRA `(.L_x_28) ;  /* 0x0000000000408947 */ /* 0x000fea0003800000 */
        /* <DEDUP_REMOVED lines=16> */
.L_x_28:
        /* <DEDUP_REMOVED lines=18> */
.L_x_29:
        /* <DEDUP_REMOVED lines=18> */
.L_x_30:
[----:B------:R-:W2:Y:S01]  /*68d0*/  LDL.LU R16, [R1+0x1c] ;  /* 0x00001c0001107983 */ /* 0x000ea20000300800 */
[----:B------:R-:W-:Y:S02]  /*68e0*/  F2FP.F16.F32.PACK_AB R24, R25, R24 ;  /* 0x000000181918723e */ /* 0x000fe400000000ff */
[----:B------:R-:W-:Y:S01]  /*68f0*/  F2FP.F16.F32.PACK_AB R25, R27, R26 ;  /* 0x0000001a1b19723e */ /* 0x000fe200000000ff */
[----:B------:R-:W3:Y:S01]  /*6900*/  S2R R0, SR_TID.X ;  /* 0x0000000000007919 */ /* 0x000ee20000002100 */
[----:B------:R-:W-:Y:S02]  /*6910*/  F2FP.F16.F32.PACK_AB R32, R33, R32 ;  /* 0x000000202120723e */ /* 0x000fe400000000ff */
[----:B------:R-:W-:Y:S02]  /*6920*/  F2FP.F16.F32.PACK_AB R26, R29, R28 ;  /* 0x0000001c1d1a723e */ /* 0x000fe400000000ff */
[----:B------:R-:W-:Y:S02]  /*6930*/  F2FP.F16.F32.PACK_AB R27, R31, R30 ;  /* 0x0000001e1f1b723e */ /* 0x000fe400000000ff */
[----:B------:R-:W-:-:S02]  /*6940*/  F2FP.F16.F32.PACK_AB R33, R35, R34 ;  /* 0x000000222321723e */ /* 0x000fc400000000ff */
[----:B------:R-:W-:Y:S02]  /*6950*/  F2FP.F16.F32.PACK_AB R40, R41, R40 ;  /* 0x000000282928723e */ /* 0x000fe400000000ff */
[----:B------:R-:W-:Y:S02]  /*6960*/  F2FP.F16.F32.PACK_AB R34, R37, R36 ;  /* 0x000000242522723e */ /* 0x000fe400000000ff */
        /* <DEDUP_REMOVED lines=9> */
[----:B------:R-:W-:Y:S01]  /*6a00*/  F2FP.F16.F32.PACK_AB R57, R59, R58 ;  /* 0x0000003a3b39723e */ /* 0x000fe200000000ff */
[----:B---3--:R-:W-:Y:S01]  /*6a10*/  VIADD R9, R0, 0xffffff80 ;  /* 0xffffff8000097836 */ /* 0x008fe20000000000 */
[----:B------:R-:W-:-:S02]  /*6a20*/  F2FP.F16.F32.PACK_AB R64, R65, R64 ;  /* 0x000000404140723e */ /* 0x000fc400000000ff */
[----:B------:R-:W-:Y:S02]  /*6a30*/  F2FP.F16.F32.PACK_AB R58, R61, R60 ;  /* 0x0000003c3d3a723e */ /* 0x000fe400000000ff */
[----:B------:R-:W-:Y:S02]  /*6a40*/  SHF.R.S32.HI R2, RZ, 0x1f, R9 ;  /* 0x0000001fff027819 */ /* 0x000fe40000011409 */
[----:B------:R-:W-:Y:S02]  /*6a50*/  F2FP.F16.F32.PACK_AB R59, R63, R62 ;  /* 0x0000003e3f3b723e */ /* 0x000fe400000000ff */
[CC--:B------:R-:W-:Y:S02]  /*6a60*/  LEA.HI R0, R2.reuse, R9.reuse, RZ, 0x4 ;  /* 0x0000000902007211 */ /* 0x0c0fe400078f20ff */
[----:B------:R-:W-:Y:S02]  /*6a70*/  LEA.HI R2, R2, R9, RZ, 0x5 ;  /* 0x0000000902027211 */ /* 0x000fe400078f28ff */
[----:B------:R-:W-:-:S02]  /*6a80*/  LOP3.LUT R0, R0, 0xfffffff0, RZ, 0xc0, !PT ;  /* 0xfffffff000007812 */ /* 0x000fc400078ec0ff */
[----:B------:R-:W-:Y:S01]  /*6a90*/  SHF.R.S32.HI R6, RZ, 0x5, R2 ;  /* 0x00000005ff067819 */ /* 0x000fe20000011402 */
[----:B------:R-:W-:Y:S01]  /*6aa0*/  IMAD.MOV.U32 R2, RZ, RZ, 0x40 ;  /* 0x00000040ff027424 */ /* 0x000fe200078e00ff */
[----:B------:R-:W-:Y:S01]  /*6ab0*/  F2FP.F16.F32.PACK_AB R65, R67, R66 ;  /* 0x000000424341723e */ /* 0x000fe200000000ff */
[----:B------:R-:W-:Y:S01]  /*6ac0*/  IMAD.IADD R0, R9, 0x1, -R0 ;  /* 0x0000000109007824 */ /* 0x000fe200078e0a00 */
[----:B------:R-:W-:Y:S02]  /*6ad0*/  F2FP.F16.F32.PACK_AB R72, R73, R72 ;  /* 0x000000484948723e */ /* 0x000fe400000000ff */
[----:B------:R-:W-:Y:S02]  /*6ae0*/  F2FP.F16.F32.PACK_AB R66, R69, R68 ;  /* 0x000000444542723e */ /* 0x000fe400000000ff */
[----:B------:R-:W-:Y:S02]  /*6af0*/  SHF.R.S32.HI R3, RZ, 0x1f, R0 ;  /* 0x0000001fff037819 */ /* 0x000fe40000011400 */
[----:B------:R-:W-:-:S02]  /*6b00*/  F2FP.F16.F32.PACK_AB R67, R71, R70 ;  /* 0x000000464743723e */ /* 0x000fc400000000ff */
[----:B------:R-:W-:Y:S02]  /*6b10*/  LEA.HI R3, R3, R0, RZ, 0x3 ;  /* 0x0000000003037211 */ /* 0x000fe400078f18ff */
[----:B------:R-:W-:Y:S02]  /*6b20*/  F2FP.F16.F32.PACK_AB R73, R75, R74 ;  /* 0x0000004a4b49723e */ /* 0x000fe400000000ff */
[C---:B------:R-:W-:Y:S01]  /*6b30*/  LOP3.LUT R5, R3.reuse, 0xfffffff8, RZ, 0xc0, !PT ;  /* 0xfffffff803057812 */ /* 0x040fe200078ec0ff */
[----:B------:R-:W-:Y:S01]  /*6b40*/  IMAD.SHL.U32 R3, R3, 0x40, RZ ;  /* 0x0000004003037824 */ /* 0x000fe200078e00ff */
[----:B------:R-:W-:Y:S02]  /*6b50*/  F2FP.F16.F32.PACK_AB R80, R81, R80 ;  /* 0x000000505150723e */ /* 0x000fe400000000ff */
[----:B------:R-:W-:Y:S01]  /*6b60*/  F2FP.F16.F32.PACK_AB R74, R77, R76 ;  /* 0x0000004c4d4a723e */ /* 0x000fe200000000ff */
[----:B------:R-:W-:Y:S01]  /*6b70*/  IMAD.IADD R5, R0, 0x1, -R5 ;  /* 0x0000000100057824 */ /* 0x000fe200078e0a05 */
[----:B------:R-:W-:-:S02]  /*6b80*/  LOP3.LUT R3, R3, 0x7ffffe00, RZ, 0xc0, !PT ;  /* 0x7ffffe0003037812 */ /* 0x000fc400078ec0ff */
[----:B------:R-:W-:Y:S01]  /*6b90*/  F2FP.F16.F32.PACK_AB R75, R79, R78 ;  /* 0x0000004e4f4b723e */ /* 0x000fe200000000ff */
[C---:B------:R-:W-:Y:S01]  /*6ba0*/  IMAD.SHL.U32 R0, R5.reuse, 0x40, RZ ;  /* 0x0000004005007824 */ /* 0x040fe200078e00ff */
[----:B------:R-:W-:Y:S01]  /*6bb0*/  R2P PR, R5, 0x6 ;  /* 0x0000000605007804 */ /* 0x000fe20000000000 */
[----:B------:R-:W-:Y:S01]  /*6bc0*/  IMAD R3, R6, 0x400, R3 ;  /* 0x0000040006037824 */ /* 0x000fe200078e0203 */
[----:B------:R-:W-:Y:S01]  /*6bd0*/  F2FP.F16.F32.PACK_AB R81, R83, R82 ;  /* 0x000000525351723e */ /* 0x000fe200000000ff */
[----:B------:R-:W3:Y:S01]  /*6be0*/  SHFL.IDX PT, R5, R6, RZ, 0x1f ;  /* 0x00001fff06057589 */ /* 0x000ee200000e0000 */
[----:B------:R-:W-:Y:S02]  /*6bf0*/  LOP3.LUT R0, R0, 0x1c0, RZ, 0xc0, !PT ;  /* 0x000001c000007812 */ /* 0x000fe400078ec0ff */
[----:B------:R-:W-:Y:S02]  /*6c00*/  SEL R2, R2, 0xffffffc0, !P2 ;  /* 0xffffffc002027807 */ /* 0x000fe40005000000 */
        /* <DEDUP_REMOVED lines=33> */
[----:B------:R-:W-:Y:S01]  /*6e20*/  F2FP.F16.F32.PACK_AB R147, R151, R150 ;  /* 0x000000969793723e */ /* 0x000fe200000000ff */
[----:B------:R-:W-:Y:S01]  /*6e30*/  BAR.SYNC.DEFER_BLOCKING 0x1, 0x100 ;  /* 0x0044000000007b1d */ /* 0x000fe20000010000 */
[----:B---3--:R-:W-:Y:S01]  /*6e40*/  ISETP.NE.AND P0, PT, R5, 0x7, PT ;  /* 0x000000070500780c */ /* 0x008fe20003f05270 */
[----:B--2---:R-:W-:-:S05]  /*6e50*/  IMAD.SHL.U32 R7, R16, 0x8, RZ ;  /* 0x0000000810077824 */ /* 0x004fca00078e00ff */
[----:B------:R-:W-:Y:S02]  /*6e60*/  LOP3.LUT R7, R0, 0x8, R7, 0xf8, !PT ;  /* 0x0000000800077812 */ /* 0x000fe400078ef807 */
[----:B------:R-:W-:-:S04]  /*6e70*/  SHF.R.U32.HI R0, RZ, 0x3, R0 ;  /* 0x00000003ff007819 */ /* 0x000fc80000011600 */
[----:B------:R-:W-:-:S05]  /*6e80*/  LOP3.LUT R0, R7, R0, RZ, 0x3c, !PT ;  /* 0x0000000007007212 */ /* 0x000fca00078e3cff */
[----:B------:R-:W-:Y:S02]  /*6e90*/  IMAD.IADD R0, R0, 0x1, R3 ;  /* 0x0000000100007824 */ /* 0x000fe400078e0203 */
[----:B------:R-:W-:Y:S02]  /*6ea0*/  IMAD.MOV.U32 R3, RZ, RZ, 0x20 ;  /* 0x00000020ff037424 */ /* 0x000fe400078e00ff */
[----:B------:R-:W-:-:S03]  /*6eb0*/  IMAD R0, R0, 0x2, R17 ;  /* 0x0000000200007824 */ /* 0x000fc600078e0211 */
[----:B------:R-:W-:Y:S02]  /*6ec0*/  SEL R3, R3, 0xffffffe0, !P1 ;  /* 0xffffffe003037807 */ /* 0x000fe40004800000 */
[--C-:B------:R-:W-:Y:S01]  /*6ed0*/  IADD3 R4, R2, 0x8000, R0.reuse ;  /* 0x0000800002047810 */ /* 0x100fe20007ffe000 */
[----:B------:R2:W-:Y:S01]  /*6ee0*/  STSM.16.M88.4 [R0+0x8000], R24 ;  /* 0x0080001800007844 */ /* 0x0005e20000000200 */
[----:B------:R-:W-:-:S05]  /*6ef0*/  IADD3 R3, R3, 0x8000, R0 ;  /* 0x0000800003037810 */ /* 0x000fca0007ffe000 */
[----:B------:R-:W-:Y:S01]  /*6f00*/  IMAD.IADD R2, R3, 0x1, R2 ;  /* 0x0000000103027824 */ /* 0x000fe200078e0202 */
[----:B------:R2:W-:Y:S04]  /*6f10*/  STSM.16.M88.4 [R3], R32 ;  /* 0x0000002003007844 */ /* 0x0005e80000000200 */
[----:B------:R2:W-:Y:S04]  /*6f20*/  STSM.16.M88.4 [R4], R40 ;  /* 0x0000002804007844 */ /* 0x0005e80000000200 */
[----:B------:R2:W-:Y:S04]  /*6f30*/  STSM.16.M88.4 [R2], R48 ;  /* 0x0000003002007844 */ /* 0x0005e80000000200 */
[----:B------:R2:W-:Y:S04]  /*6f40*/  STSM.16.M88.4 [R0+0xc000], R56 ;  /* 0x00c0003800007844 */ /* 0x0005e80000000200 */
[----:B------:R2:W-:Y:S04]  /*6f50*/  STSM.16.M88.4 [R3+0x4000], R64 ;  /* 0x0040004003007844 */ /* 0x0005e80000000200 */
[----:B------:R2:W-:Y:S04]  /*6f60*/  STSM.16.M88.4 [R4+0x4000], R72 ;  /* 0x0040004804007844 */ /* 0x0005e80000000200 */
[----:B------:R2:W-:Y:S04]  /*6f70*/  STSM.16.M88.4 [R2+0x4000], R80 ;  /* 0x0040005002007844 */ /* 0x0005e80000000200 */
[----:B------:R2:W-:Y:S04]  /*6f80*/  STSM.16.M88.4 [R0], R88 ;  /* 0x0000005800007844 */ /* 0x0005e80000000200 */
[----:B------:R2:W-:Y:S04]  /*6f90*/  STSM.16.M88.4 [R3+-0x8000], R96 ;  /* 0xff80006003007844 */ /* 0x0005e80000000200 */
[----:B------:R2:W-:Y:S04]  /*6fa0*/  STSM.16.M88.4 [R4+-0x8000], R104 ;  /* 0xff80006804007844 */ /* 0x0005e80000000200 */
[----:B------:R2:W-:Y:S04]  /*6fb0*/  STSM.16.M88.4 [R2+-0x8000], R112 ;  /* 0xff80007002007844 */ /* 0x0005e80000000200 */
[----:B------:R2:W-:Y:S04]  /*6fc0*/  STSM.16.M88.4 [R0+0x4000], R120 ;  /* 0x0040007800007844 */ /* 0x0005e80000000200 */
[----:B------:R2:W-:Y:S04]  /*6fd0*/  STSM.16.M88.4 [R3+-0x4000], R128 ;  /* 0xffc0008003007844 */ /* 0x0005e80000000200 */
[----:B------:R2:W-:Y:S04]  /*6fe0*/  STSM.16.M88.4 [R4+-0x4000], R136 ;  /* 0xffc0008804007844 */ /* 0x0005e80000000200 */
[----:B------:R2:W-:Y:S01]  /*6ff0*/  STSM.16.M88.4 [R2+-0x4000], R144 ;  /* 0xffc0009002007844 */ /* 0x0005e20000000200 */
[----:B------:R-:W-:Y:S01]  /*7000*/  @!PT LDS RZ, [RZ] ;  /* 0x00000000fffff984 */ /* 0x000fe20000000800 */
[----:B------:R-:W-:Y:S01]  /*7010*/  @!PT LDS RZ, [RZ] ;  /* 0x00000000fffff984 */ /* 0x000fe20000000800 */
[----:B------:R-:W-:Y:S01]  /*7020*/  @!PT LDS RZ, [RZ] ;  /* 0x00000000fffff984 */ /* 0x000fe20000000800 */
[----:B------:R-:W-:Y:S01]  /*7030*/  @!PT LDS RZ, [RZ] ;  /* 0x00000000fffff984 */ /* 0x000fe20000000800 */
[----:B------:R3:W-:Y:S06]  /*7040*/  MEMBAR.ALL.CTA ;  /* 0x0000000000007992 */ /* 0x0007ec0000008000 */
[----:B---3--:R-:W3:Y:S02]  /*7050*/  FENCE.VIEW.ASYNC.S ;  /* 0x00000000000073c6 */ /* 0x008ee40000000000 */
[----:B---3--:R-:W-:Y:S06]  /*7060*/  BAR.ARV 0x1, 0x120 ;  /* 0x0044800000007b1d */ /* 0x008fec0000002000 */
[----:B------:R-:W-:Y:S05]  /*7070*/  @P0 BRA `(.L_x_31) ;  /* 0x0000000000840947 */ /* 0x000fea0003800000 */
[----:B------:R-:W-:Y:S01]  /*7080*/  BAR.SYNC.DEFER_BLOCKING 0x1, 0x120 ;  /* 0x0044800000007b1d */ /* 0x000fe20000010000 */
[----:B------:R-:W-:-:S05]  /*7090*/  ELECT P0, URZ, PT ;  /* 0x00000000003f782f */ /* 0x000fca0003800000 */
[----:B------:R-:W-:Y:S08]  /*70a0*/  BSSY B0, `(.L_x_31) ;  /* 0x000001e000007945 */ /* 0x000ff00003800000 */
[----:B------:R-:W-:Y:S05]  /*70b0*/  @!P0 BRA `(.L_x_32) ;  /* 0x0000000000708947 */ /* 0x000fea0003800000 */
[----:B------:R-:W3:Y:S01]  /*70c0*/  S2UR UR10, SR_CTAID.X ;  /* 0x00000000000a79c3 */ /* 0x000ee20000002500 */
[----:B------:R-:W-:Y:S01]  /*70d0*/  R2UR UR13, R17 ;  /* 0x00000000110d72ca */ /* 0x000fe200000e0000 */
[----:B------:R-:W-:Y:S01]  /*70e0*/  ULDC.64 UR6, c[0x0][0x198] ;  /* 0x0000660000067ab9 */ /* 0x000fe20000000a00 */
[----:B------:R-:W-:Y:S01]  /*70f0*/  UMOV UR9, URZ ;  /* 0x0000003f00097c82 */ /* 0x000fe20008000000 */
[----:B------:R-:W-:Y:S02]  /*7100*/  UIADD3 UR4, UP0, UR6, 0x770, URZ ;  /* 0x0000077006047890 */ /* 0x000fe4000ff1e03f */
[----:B------:R-:W-:Y:S02]  /*7110*/  UIADD3 UR6, UP1, UR6, 0x670, URZ ;  /* 0x0000067006067890 */ /* 0x000fe4000ff3e03f */
[----:B------:R-:W4:Y:S01]  /*7120*/  S2UR UR11, SR_CTAID.Y ;  /* 0x00000000000b79c3 */ /* 0x000f220000002600 */
[----:B------:R-:W-:Y:S02]  /*7130*/  UIADD3.X UR5, URZ, UR7, URZ, UP0, !UPT ;  /* 0x000000073f057290 */ /* 0x000fe400087fe43f */
[----:B------:R-:W-:Y:S01]  /*7140*/  UIADD3.X UR7, URZ, UR7, URZ, UP1, !UPT ;  /* 0x000000073f077290 */ /* 0x000fe20008ffe43f */
[----:B------:R-:W-:-:S02]  /*7150*/  UMOV UR25, 0x40 ;  /* 0x0000004000197882 */ /* 0x000fc40000000000 */
[----:B------:R-:W-:Y:S02]  /*7160*/  UIADD3 UR8, UR13, 0x8000, URZ ;  /* 0x000080000d087890 */ /* 0x000fe4000fffe03f */
[----:B------:R-:W5:Y:S01]  /*7170*/  S2UR UR12, SR_CTAID.Z ;  /* 0x00000000000c79c3 */ /* 0x000f620000002700 */
[----:B------:R-:W-:Y:S02]  /*7180*/  UIADD3 UR24, UR13, 0xc000, URZ ;  /* 0x0000c0000d187890 */ /* 0x000fe4000fffe03f */
[----:B------:R-:W-:Y:S01]  /*7190*/  UIADD3 UR16, UR13, 0x4000, URZ ;  /* 0x000040000d107890 */ /* 0x000fe2000fffe03f */
[----:B------:R-:W-:Y:S01]  /*71a0*/  UMOV UR17, 0x40 ;  /* 0x0000004000117882 */ /* 0x000fe20000000000 */
[----:B---3--:R-:W-:-:S07]  /*71b0*/  USHF.L.U32 UR10, UR10, 0x7, URZ ;  /* 0x000000070a0a7899 */ /* 0x008fce000800063f */
[----:B------:R-:W-:Y:S01]  /*71c0*/  UMOV UR26, UR10 ;  /* 0x0000000a001a7c82 */ /* 0x000fe20008000000 */
[----:B----4-:R-:W-:Y:S01]  /*71d0*/  UMOV UR27, UR11 ;  /* 0x0000000b001b7c82 */ /* 0x010fe20008000000 */
[----:B------:R-:W-:Y:S01]  /*71e0*/  UMOV UR19, UR11 ;  /* 0x0000000b00137c82 */ /* 0x000fe20008000000 */
[----:B------:R-:W-:Y:S01]  /*71f0*/  UMOV UR18, UR10 ;  /* 0x0000000a00127c82 */ /* 0x000fe20008000000 */
[----:B-----5:R-:W-:Y:S01]  /*7200*/  UMOV UR28, UR12 ;  /* 0x0000000c001c7c82 */ /* 0x020fe20008000000 */
[----:B------:R3:W-:Y:S01]  /*7210*/  UTMASTG.4D [UR8], [UR4] ;  /* 0x00000008040073b5 */ /* 0x0007e20008018000 */
[----:B------:R-:W-:Y:S01]  /*7220*/  UMOV UR20, UR12 ;  /* 0x0000000c00147c82 */ /* 0x000fe20008000000 */
[----:B------:R4:W-:Y:S01]  /*7230*/  UTMASTG.4D [UR24], [UR4] ;  /* 0x00000018040073b5 */ /* 0x0009e20008018000 */
[----:B---3--:R-:W-:Y:S02]  /*7240*/  UMOV UR8, UR13 ;  /* 0x0000000d00087c82 */ /* 0x008fe40008000000 */
[----:B------:R4:W-:Y:S01]  /*7250*/  UTMASTG.4D [UR8], [UR6] ;  /* 0x00000008060073b5 */ /* 0x0009e20008018000 */
[----:B------:R4:W-:Y:S02]  /*7260*/  UTMASTG.4D [UR16], [UR6] ;  /* 0x00000010060073b5 */ /* 0x0009e40008018000 */
[----:B----4-:R0:W-:Y:S02]  /*7270*/  UTMACMDFLUSH ;  /* 0x00000000000079b7 */ /* 0x0101e40000000000 */
.L_x_32:
[----:B------:R-:W-:Y:S05]  /*7280*/  BSYNC B0 ;  /* 0x0000000000007941 */ /* 0x000fea0003800000 */
.L_x_31:
[----:B------:R-:W-:-:S04]  /*7290*/  DEPBAR.LE SB0, 0x0 ;  /* 0x000080000000791a */ /* 0x000fc80000000000 */
[----:B------:R-:W-:Y:S05]  /*72a0*/  BRA `(.L_x_7) ;  /* 0x0000002800207947 */ /* 0x000fea0003800000 */
.L_x_5:
[----:B------:R-:W-:-:S08]  /*72b0*/  NOP ;  /* 0x0000000000007918 */ /* 0x000fd00000000000 */
[----:B---3--:R-:W1:-:S00]  /*72c0*/  USETMAXREG.DEALLOC.CTAPOOL 0x18 ;  /* 0x00000018000079c8 */ /* 0x008e4000080e0500 */
[----:B-1----:R-:W-:Y:S01]  /*72d0*/  LOP3.LUT R2, R0, 0x3, RZ, 0xc0, !PT ;  /* 0x0000000300027812 */ /* 0x002fe200078ec0ff */
[----:B------:R-:W-:-:S05]  /*72e0*/  IMAD.MOV.U32 R0, RZ, RZ, RZ ;  /* 0x000000ffff007224 */ /* 0x000fca00078e00ff */
[----:B------:R-:W1:Y:S02]  /*72f0*/  SHFL.IDX PT, R2, R2, RZ, 0x1f ;  /* 0x00001fff02027589 */ /* 0x000e6400000e0000 */
[----:B-1----:R-:W-:-:S13]  /*7300*/  ISETP.NE.AND P0, PT, R2, RZ, PT ;  /* 0x000000ff0200720c */ /* 0x002fda0003f05270 */
[----:B------:R-:W-:Y:S05]  /*7310*/  @!P0 BRA `(.L_x_33) ;  /* 0x0000000800b08947 */ /* 0x000fea0003800000 */
[----:B------:R-:W-:-:S13]  /*7320*/  ISETP.NE.AND P0, PT, R2, 0x1, PT ;  /* 0x000000010200780c */ /* 0x000fda0003f05270 */
[----:B------:R-:W-:Y:S05]  /*7330*/  @P0 BRA `(.L_x_7) ;  /* 0x0000002400fc0947 */ /* 0x000fea0003800000 */
[----:B------:R-:W1:Y:S02]  /*7340*/  S2UR UR12, SR_CTAID.Z ;  /* 0x00000000000c79c3 */ /* 0x000e640000002700 */
[----:B-1----:R-:W-:-:S13]  /*7350*/  ISETP.LE.AND P0, PT, RZ, UR12, PT ;  /* 0x0000000cff007c0c */ /* 0x002fda000bf03270 */
[----:B------:R-:W-:Y:S05]  /*7360*/  @!P0 BRA `(.L_x_7) ;  /* 0x0000002400f08947 */ /* 0x000fea0003800000 */
[----:B------:R-:W1:Y:S01]  /*7370*/  S2UR UR7, SR_CTAID.Y ;  /* 0x00000000000779c3 */ /* 0x000e620000002600 */
[----:B------:R-:W-:Y:S01]  /*7380*/  ULDC.64 UR8, c[0x0][0x2d8] ;  /* 0x0000b60000087ab9 */ /* 0x000fe20000000a00 */
[----:B------:R-:W-:Y:S01]  /*7390*/  ULDC.64 UR10, c[0x0][0x2e0] ;  /* 0x0000b800000a7ab9 */ /* 0x000fe20000000a00 */
[----:B------:R-:W-:-:S05]  /*73a0*/  ELECT P0, URZ, PT ;  /* 0x00000000003f782f */ /* 0x000fca0003800000 */
[----:B------:R-:W2:Y:S01]  /*73b0*/  LDC R2, c[0x0][0x280] ;  /* 0x0000a000ff027b82 */ /* 0x000ea20000000800 */
[----:B-1----:R-:W-:-:S04]  /*73c0*/  USHF.R.S32.HI UR4, URZ, 0x1f, UR7 ;  /* 0x0000001f3f047899 */ /* 0x002fc80008011407 */
[----:B------:R-:W-:Y:S02]  /*73d0*/  UIMAD UR6, UR4, UR8, URZ ;  /* 0x00000008040672a4 */ /* 0x000fe4000f8e023f */
[----:B------:R-:W-:Y:S01]  /*73e0*/  UIMAD.WIDE.U32 UR4, UR7, UR8, URZ ;  /* 0x00000008070472a5 */ /* 0x000fe2000f8e003f */
[----:B--2---:R-:W-:Y:S01]  /*73f0*/  ISETP.GE.AND P1, PT, R2, 0x1, PT ;  /* 0x000000010200780c */ /* 0x004fe20003f26270 */
[----:B------:R-:W-:Y:S02]  /*7400*/  UIMAD UR7, UR7, UR9, UR6 ;  /* 0x00000009070772a4 */ /* 0x000fe4000f8e0206 */
[----:B------:R-:W-:Y:S02]  /*7410*/  USHF.R.S32.HI UR6, URZ, 0x1f, UR12 ;  /* 0x0000001f3f067899 */ /* 0x000fe4000801140c */
[----:B------:R-:W-:Y:S02]  /*7420*/  UIADD3 UR5, UR5, UR7, URZ ;  /* 0x0000000705057290 */ /* 0x000fe4000fffe03f */
[----:B------:R-:W-:-:S04]  /*7430*/  UIMAD UR6, UR6, UR10, URZ ;  /* 0x0000000a060672a4 */ /* 0x000fc8000f8e023f */
[----:B------:R-:W-:Y:S02]  /*7440*/  UIMAD UR8, UR12, UR11, UR6 ;  /* 0x0000000b0c0872a4 */ /* 0x000fe4000f8e0206 */
[----:B------:R-:W-:Y:S01]  /*7450*/  UIMAD.WIDE.U32 UR6, UR12, UR10, UR4 ;  /* 0x0000000a0c0672a5 */ /* 0x000fe2000f8e0004 */
[----:B------:R-:W-:Y:S11]  /*7460*/  @!P1 BRA `(.L_x_7) ;  /* 0x0000002400b09947 */ /* 0x000ff60003800000 */
[C---:B------:R-:W-:Y:S01]  /*7470*/  VIADD R0, R2.reuse, 0x4f ;  /* 0x0000004f02007836 */ /* 0x040fe20000000000 */
[----:B------:R-:W-:Y:S01]  /*7480*/  ISETP.GE.AND P1, PT, R2, 0x51, PT ;  /* 0x000000510200780c */ /* 0x000fe20003f26270 */
[----:B------:R-:W-:Y:S02]  /*7490*/  UIADD3 UR8, UR7, UR8, URZ ;  /* 0x0000000807087290 */ /* 0x000fe4000fffe03f */
[----:B------:R-:W-:Y:S01]  /*74a0*/  IMAD.HI R0, R0, 0x66666667, RZ ;  /* 0x6666666700007827 */ /* 0x000fe200078e02ff */
[----:B------:R-:W-:-:S04]  /*74b0*/  UMOV UR4, URZ ;  /* 0x0000003f00047c82 */ /* 0x000fc80008000000 */
[----:B------:R-:W-:-:S04]  /*74c0*/  SHF.R.U32.HI R3, RZ, 0x1f, R0 ;  /* 0x0000001fff037819 */ /* 0x000fc80000011600 */
[----:B------:R-:W-:-:S04]  /*74d0*/  LEA.HI.SX32 R0, R0, R3, 0x1b ;  /* 0x0000000300007211 */ /* 0x000fc800078fdaff */
[----:B------:R-:W-:-:S04]  /*74e0*/  VIMNMX R0, R0, 0x1, !PT ;  /* 0x0000000100007848 */ /* 0x000fc80007fe0100 */
[----:B------:R-:W-:Y:S01]  /*74f0*/  LOP3.LUT R3, R0, 0x1, RZ, 0xc0, !PT ;  /* 0x0000000100037812 */ /* 0x000fe200078ec0ff */
[----:B------:R-:W-:Y:S06]  /*7500*/  @!P1 BRA `(.L_x_34) ;  /* 0x0000000400789947 */ /* 0x000fec0003800000 */
[----:B------:R-:W-:Y:S01]  /*7510*/  ULDC.64 UR16, c[0x0][0x2c0] ;  /* 0x0000b00000107ab9 */ /* 0x000fe20000000a00 */
[----:B------:R-:W-:Y:S01]  /*7520*/  IMAD.IADD R0, R0, 0x1, -R3 ;  /* 0x0000000100007824 */ /* 0x000fe200078e0a03 */
[----:B------:R-:W-:Y:S01]  /*7530*/  ULEA UR16, UP0, UR6, UR16, 0x2 ;  /* 0x0000001006107291 */ /* 0x000fe2000f80103f */
[----:B------:R-:W-:Y:S01]  /*7540*/  UMOV UR4, URZ ;  /* 0x0000003f00047c82 */ /* 0x000fe20008000000 */
[----:B------:R-:W-:Y:S02]  /*7550*/  UMOV UR5, URZ ;  /* 0x0000003f00057c82 */ /* 0x000fe40008000000 */
[----:B------:R-:W-:Y:S02]  /*7560*/  ULEA.HI.X UR17, UR6, UR17, UR8, 0x2, UP0 ;  /* 0x0000001106117291 */ /* 0x000fe400080f1408 */
[----:B------:R-:W-:Y:S02]  /*7570*/  UIADD3 UR12, UP0, UR16, 0x5000, URZ ;  /* 0x00005000100c7890 */ /* 0x000fe4000ff1e03f */
[----:B------:R-:W-:-:S02]  /*7580*/  UIADD3 UR14, UP1, UR16, 0xa000, URZ ;  /* 0x0000a000100e7890 */ /* 0x000fc4000ff3e03f */
[----:B------:R-:W-:Y:S02]  /*7590*/  UIADD3 UR16, UP2, UR16, 0xf000, URZ ;  /* 0x0000f00010107890 */ /* 0x000fe4000ff5e03f */
[----:B------:R-:W-:Y:S02]  /*75a0*/  UIADD3.X UR13, URZ, UR17, URZ, UP0, !UPT ;  /* 0x000000113f0d7290 */ /* 0x000fe400087fe43f */
[----:B------:R-:W-:Y:S02]  /*75b0*/  UIADD3.X UR15, URZ, UR17, URZ, UP1, !UPT ;  /* 0x000000113f0f7290 */ /* 0x000fe40008ffe43f */
[----:B------:R-:W-:Y:S01]  /*75c0*/  UIADD3.X UR17, URZ, UR17, URZ, UP2, !UPT ;  /* 0x000000113f117290 */ /* 0x000fe200097fe43f */
[----:B------:R-:W-:-:S11]  /*75d0*/  ULDC.64 UR20, c[0x0][0x2c0] ;  /* 0x0000b00000147ab9 */ /* 0x000fd60000000a00 */
.L_x_47:
[----:B------:R-:W-:Y:S01]  /*75e0*/  UIMAD UR10, UR4, 0x5000, URZ ;  /* 0x00005000040a78a4 */ /* 0x000fe2000f8e023f */
[----:B------:R-:W-:Y:S01]  /*75f0*/  BAR.SYNC.DEFER_BLOCKING 0xd, 0xa0 ;  /* 0x0342800000007b1d */ /* 0x000fe20000010000 */
[----:B------:R-:W-:Y:S02]  /*7600*/  UIMAD UR9, UR5, 0x2800, URZ ;  /* 0x00002800050978a4 */ /* 0x000fe4000f8e023f */
[----:B------:R-:W-:Y:S02]  /*7610*/  UIMAD.WIDE UR24, UR10, 0x4, UR12 ;  /* 0x000000040a1878a5 */ /* 0x000fe4000f8e020c */
[----:B------:R-:W-:Y:S01]  /*7620*/  UIMAD.WIDE UR22, UR10, 0x4, UR14 ;  /* 0x000000040a1678a5 */ /* 0x000fe2000f8e020e */
[----:B------:R-:W-:Y:S01]  /*7630*/  BSSY B0, `(.L_x_35) ;  /* 0x0000010000007945 */ /* 0x000fe20003800000 */
[----:B------:R-:W-:-:S03]  /*7640*/  UIMAD.WIDE UR10, UR10, 0x4, UR16 ;  /* 0x000000040a0a78a5 */ /* 0x000fc6000f8e0210 */
[----:B------:R-:W-:Y:S09]  /*7650*/  @!P0 BRA `(.L_x_36) ;  /* 0x0000000000348947 */ /* 0x000ff20003800000 */
[----:B------:R-:W1:Y:S01]  /*7660*/  S2UR UR19, SR_CgaCtaId ;  /* 0x00000000001379c3 */ /* 0x000e620000008800 */
[----:B------:R-:W-:Y:S01]  /*7670*/  UIADD3 UR26, UP0, UR9, UR6, URZ ;  /* 0x00000006091a7290 */ /* 0x000fe2000ff1e03f */
[----:B------:R-:W-:-:S03]  /*7680*/  UMOV UR18, 0x400 ;  /* 0x0000040000127882 */ /* 0x000fc60000000000 */
[----:B------:R-:W-:Y:S02]  /*7690*/  ULEA.HI.X.SX32 UR27, UR9, UR8, 0x1, UP0 ;  /* 0x00000008091b7291 */ /* 0x000fe400080f0e3f */
[----:B------:R-:W-:-:S04]  /*76a0*/  ULEA UR28, UP0, UR26, UR20, 0x2 ;  /* 0x000000141a1c7291 */ /* 0x000fc8000f80103f */
[----:B------:R-:W-:-:S03]  /*76b0*/  ULEA.HI.X UR29, UR26, UR21, UR27, 0x2, UP0 ;  /* 0x000000151a1d7291 */ /* 0x000fc600080f141b */
[----:B------:R-:W-:Y:S01]  /*76c0*/  UMOV UR26, 0x0 ;  /* 0x00000000001a7882 */ /* 0x000fe20000000000 */
[----:B------:R-:W-:Y:S01]  /*76d0*/  UMOV UR27, 0x14f00000 ;  /* 0x14f00000001b7882 */ /* 0x000fe20000000000 */
[----:B-1----:R-:W-:-:S03]  /*76e0*/  ULEA UR18, UR19, UR18, 0x18 ;  /* 0x0000001213127291 */ /* 0x002fc6000f8ec03f */
[----:B------:R-:W-:Y:S01]  /*76f0*/  UMOV UR19, 0x500 ;  /* 0x0000050000137882 */ /* 0x000fe20000000000 */
[----:B------:R-:W-:-:S09]  /*7700*/  UIADD3 UR18, UR18, 0x10000, URZ ;  /* 0x0001000012127890 */ /* 0x000fd2000fffe03f */
[----:B------:R1:W-:Y:S02]  /*7710*/  UBLKRED.G.S.ADD.F32.RN [UR28], [UR18], UR19, desc[UR26] ;  /* 0x00001a1c120073bb */ /* 0x0003e400080a1413 */
[----:B-1----:R0:W-:Y:S02]  /*7720*/  UTMACMDFLUSH ;  /* 0x00000000000079b7 */ /* 0x0021e40000000000 */
.L_x_36:
[----:B------:R-:W-:Y:S05]  /*7730*/  BSYNC B0 ;  /* 0x0000000000007941 */ /* 0x000fea0003800000 */
.L_x_35:
[----:B------:R-:W-:Y:S06]  /*7740*/  BAR.SYNC.DEFER_BLOCKING 0xe, 0xa0 ;  /* 0x0382800000007b1d */ /* 0x000fec0000010000 */
[----:B------:R-:W-:Y:S04]  /*7750*/  BSSY B0, `(.L_x_37) ;  /* 0x000000c000007945 */ /* 0x000fe80003800000 */
[----:B------:R-:W-:Y:S05]  /*7760*/  @!P0 BRA `(.L_x_38) ;  /* 0x0000000000288947 */ /* 0x000fea0003800000 */
[----:B------:R-:W1:Y:S01]  /*7770*/  S2UR UR19, SR_CgaCtaId ;  /* 0x00000000001379c3 */ /* 0x000e620000008800 */
[----:B------:R-:W-:Y:S01]  /*7780*/  UMOV UR18, 0x400 ;  /* 0x0000040000127882 */ /* 0x000fe20000000000 */
[----:B------:R-:W-:Y:S01]  /*7790*/  UMOV UR26, 0x0 ;  /* 0x00000000001a7882 */ /* 0x000fe20000000000 */
[----:B------:R-:W-:Y:S01]  /*77a0*/  UMOV UR27, 0x14f00000 ;  /* 0x14f00000001b7882 */ /* 0x000fe20000000000 */
[----:B-1----:R-:W-:-:S03]  /*77b0*/  ULEA UR18, UR19, UR18, 0x18 ;  /* 0x0000001213127291 */ /* 0x002fc6000f8ec03f */
[----:B------:R-:W-:Y:S01]  /*77c0*/  UMOV UR19, 0x500 ;  /* 0x0000050000137882 */ /* 0x000fe20000000000 */
[----:B------:R-:W-:-:S09]  /*77d0*/  UIADD3 UR18, UR18, 0x15000, URZ ;  /* 0x0001500012127890 */ /* 0x000fd2000fffe03f */
[----:B------:R1:W-:Y:S01]  /*77e0*/  UBLKRED.G.S.ADD.F32.RN [UR24], [UR18], UR19, desc[UR26] ;  /* 0x00001a18120073bb */ /* 0x0003e200080a1413 */
[----:B------:R0:W-:Y:S01]  /*77f0*/  UTMACMDFLUSH ;  /* 0x00000000000079b7 */ /* 0x0001e20000000000 */
[----:B-1----:R-:W-:-:S04]  /*7800*/  DEPBAR.LE SB0, 0x1 ;  /* 0x000080400000791a */ /* 0x002fc80000000000 */
.L_x_38:
[----:B------:R-:W-:Y:S05]  /*7810*/  BSYNC B0 ;  /* 0x0000000000007941 */ /* 0x000fea0003800000 */
.L_x_37:
[----:B------:R-:W-:Y:S06]  /*7820*/  BAR.ARV 0xa, 0xa0 ;  /* 0x0282800000007b1d */ /* 0x000fec0000002000 */
[----:B------:R-:W-:Y:S04]  /*7830*/  BSSY B0, `(.L_x_39) ;  /* 0x0000003000007945 */ /* 0x000fe80003800000 */
[----:B------:R-:W-:Y:S05]  /*7840*/  @!P0 BRA `(.L_x_40) ;  /* 0x0000000000048947 */ /* 0x000fea0003800000 */
[----:B------:R-:W-:-:S04]  /*7850*/  DEPBAR.LE SB0, 0x0 ;  /* 0x000080000000791a */ /* 0x000fc80000000000 */
.L_x_40:
[----:B------:R-:W-:Y:S05]  /*7860*/  BSYNC B0 ;  /* 0x0000000000007941 */ /* 0x000fea0003800000 */
.L_x_39:
[----:B------:R-:W-:Y:S06]  /*7870*/  BAR.ARV 0xb, 0xa0 ;  /* 0x02c2800000007b1d */ /* 0x000fec0000002000 */
[----:B------:R-:W-:Y:S02]  /*7880*/  BSSY B0, `(.L_x_41) ;  /* 0x000000c000007945 */ /* 0x000fe40003800000 */
[----:B------:R-:W-:Y:S06]  /*7890*/  BAR.SYNC.DEFER_BLOCKING 0xd, 0xa0 ;  /* 0x0342800000007b1d */ /* 0x000fec0000010000 */
        /* <DEDUP_REMOVED lines=8> */
[----:B------:R1:W-:Y:S02]  /*7920*/  UBLKRED.G.S.ADD.F32.RN [UR22], [UR18], UR19, desc[UR24] ;  /* 0x00001816120073bb */ /* 0x0003e400080a1413 */
[----:B-1----:R0:W-:Y:S02]  /*7930*/  UTMACMDFLUSH ;  /* 0x00000000000079b7 */ /* 0x0021e40000000000 */
.L_x_42:
[----:B------:R-:W-:Y:S05]  /*7940*/  BSYNC B0 ;  /* 0x0000000000007941 */ /* 0x000fea0003800000 */
.L_x_41:
        /* <DEDUP_REMOVED lines=13> */
.L_x_44:
[----:B------:R-:W-:Y:S05]  /*7a20*/  BSYNC B0 ;  /* 0x0000000000007941 */ /* 0x000fea0003800000 */
.L_x_43:
[----:B------:R-:W-:Y:S01]  /*7a30*/  VIADD R0, R0, 0xfffffffe ;  /* 0xfffffffe00007836 */ /* 0x000fe20000000000 */
[----:B------:R-:W-:Y:S06]  /*7a40*/  BAR.ARV 0xa, 0xa0 ;  /* 0x0282800000007b1d */ /* 0x000fec0000002000 */
[----:B------:R-:W-:Y:S01]  /*7a50*/  BSSY B0, `(.L_x_45) ;  /* 0x0000004000007945 */ /* 0x000fe20003800000 */
[----:B------:R-:W-:-:S03]  /*7a60*/  ISETP.NE.AND P1, PT, R0, RZ, PT ;  /* 0x000000ff0000720c */ /* 0x000fc60003f25270 */
[----:B------:R-:W-:Y:S10]  /*7a70*/  @!P0 BRA `(.L_x_46) ;  /* 0x0000000000048947 */ /* 0x000ff40003800000 */
[----:B------:R-:W-:-:S04]  /*7a80*/  DEPBAR.LE SB0, 0x0 ;  /* 0x000080000000791a */ /* 0x000fc80000000000 */
.L_x_46:
[----:B------:R-:W-:Y:S05]  /*7a90*/  BSYNC B0 ;  /* 0x0000000000007941 */ /* 0x000fea0003800000 */
.L_x_45:
[----:B------:R-:W-:Y:S06]  /*7aa0*/  BAR.ARV 0xb, 0xa0 ;  /* 0x02c2800000007b1d */ /* 0x000fec0000002000 */
[----:B------:R-:W-:Y:S02]  /*7ab0*/  UIADD3 UR5, UR5, 0x2, URZ ;  /* 0x0000000205057890 */ /* 0x000fe4000fffe03f */
[----:B------:R-:W-:Y:S01]  /*7ac0*/  UIADD3 UR4, UR4, 0x1, URZ ;  /* 0x0000000104047890 */ /* 0x000fe2000fffe03f */
[----:B------:R-:W-:Y:S11]  /*7ad0*/  @P1 BRA `(.L_x_47) ;  /* 0xfffffff800c01947 */ /* 0x000ff6000383ffff */
[----:B------:R-:W-:-:S12]  /*7ae0*/  UIADD3 UR4, UR9, 0x5000, URZ ;  /* 0x0000500009047890 */ /* 0x000fd8000fffe03f */
.L_x_34:
[----:B------:R-:W-:-:S13]  /*7af0*/  ISETP.NE.AND P1, PT, R3, RZ, PT ;  /* 0x000000ff0300720c */ /* 0x000fda0003f25270 */
[----:B------:R-:W-:Y:S05]  /*7b00*/  @!P1 BRA `(.L_x_7) ;  /* 0x0000002000089947 */ /* 0x000fea0003800000 */
[----:B------:R-:W-:Y:S06]  /*7b10*/  BAR.SYNC.DEFER_BLOCKING 0xd, 0xa0 ;  /* 0x0342800000007b1d */ /* 0x000fec0000010000 */
[----:B------:R-:W-:Y:S04]  /*7b20*/  BSSY B0, `(.L_x_48) ;  /* 0x0000010000007945 */ /* 0x000fe80003800000 */
[----:B------:R-:W-:Y:S05]  /*7b30*/  @!P0 BRA `(.L_x_49) ;  /* 0x0000000000388947 */ /* 0x000fea0003800000 */
[----:B------:R-:W1:Y:S01]  /*7b40*/  S2UR UR9, SR_CgaCtaId ;  /* 0x00000000000979c3 */ /* 0x000e620000008800 */
[----:B------:R-:W-:Y:S01]  /*7b50*/  UIADD3 UR12, UP0, UR4, UR6, URZ ;  /* 0x00000006040c7290 */ /* 0x000fe2000ff1e03f */
[----:B------:R-:W-:Y:S01]  /*7b60*/  UMOV UR5, 0x400 ;  /* 0x0000040000057882 */ /* 0x000fe20000000000 */
[----:B------:R-:W-:Y:S02]  /*7b70*/  ULDC.64 UR10, c[0x0][0x2c0] ;  /* 0x0000b000000a7ab9 */ /* 0x000fe40000000a00 */
        /* <DEDUP_REMOVED lines=10> */
.L_x_49:
[----:B------:R-:W-:Y:S05]  /*7c20*/  BSYNC B0 ;  /* 0x0000000000007941 */ /* 0x000fea0003800000 */
.L_x_48:
[----:B------:R-:W-:Y:S06]  /*7c30*/  BAR.SYNC.DEFER_BLOCKING 0xe, 0xa0 ;  /* 0x0382800000007b1d */ /* 0x000fec0000010000 */
[----:B------:R-:W-:Y:S04]  /*7c40*/  BSSY B0, `(.L_x_50) ;  /* 0x0000012000007945 */ /* 0x000fe80003800000 */
[----:B------:R-:W-:Y:S05]  /*7c50*/  @!P0 BRA `(.L_x_51) ;  /* 0x0000000000408947 */ /* 0x000fea0003800000 */
[----:B------:R-:W1:Y:S01]  /*7c60*/  S2UR UR12, SR_CgaCtaId ;  /* 0x00000000000c79c3 */ /* 0x000e620000008800 */
[----:B------:R-:W-:Y:S01]  /*7c70*/  UIADD3 UR5, UR4, 0x1400, URZ ;  /* 0x0000140004057890 */ /* 0x000fe2000fffe03f */
[----:B------:R-:W-:Y:S01]  /*7c80*/  UMOV UR9, 0x400 ;  /* 0x0000040000097882 */ /* 0x000fe20000000000 */
[----:B------:R-:W-:Y:S02]  /*7c90*/  ULDC.64 UR10, c[0x0][0x2c0] ;  /* 0x0000b000000a7ab9 */ /* 0x000fe40000000a00 */
[----:B------:R-:W-:-:S04]  /*7ca0*/  UIADD3 UR13, UP0, UR5, UR6, URZ ;  /* 0x00000006050d7290 */ /* 0x000fc8000ff1e03f */
        /* <DEDUP_REMOVED lines=11> */
.L_x_51:
[----:B------:R-:W-:Y:S05]  /*7d60*/  BSYNC B0 ;  /* 0x0000000000007941 */ /* 0x000fea0003800000 */
.L_x_50:
[----:B------:R-:W-:Y:S06]  /*7d70*/  BAR.ARV 0xa, 0xa0 ;  /* 0x0282800000007b1d */ /* 0x000fec0000002000 */
[----:B------:R-:W-:Y:S04]  /*7d80*/  BSSY B0, `(.L_x_52) ;  /* 0x0000003000007945 */ /* 0x000fe80003800000 */
[----:B------:R-:W-:Y:S05]  /*7d90*/  @!P0 BRA `(.L_x_53) ;  /* 0x0000000000048947 */ /* 0x000fea0003800000 */
[----:B------:R-:W-:-:S04]  /*7da0*/  DEPBAR.LE SB0, 0x0 ;  /* 0x000080000000791a */ /* 0x000fc80000000000 */
.L_x_53:
[----:B------:R-:W-:Y:S05]  /*7db0*/  BSYNC B0 ;  /* 0x0000000000007941 */ /* 0x000fea0003800000 */
.L_x_52:
[----:B------:R-:W-:Y:S06]  /*7dc0*/  BAR.ARV 0xb, 0xa0 ;  /* 0x02c2800000007b1d */ /* 0x000fec0000002000 */
[----:B------:R-:W-:Y:S05]  /*7dd0*/  BRA `(.L_x_7) ;  /* 0x0000001c00547947 */ /* 0x000fea0003800000 */
.L_x_33:
[----:B------:R-:W1:Y:S01]  /*7de0*/  S2UR UR21, SR_CTAID.Z ;  /* 0x00000000001579c3 */ /* 0x000e620000002700 */
[----:B------:R-:W-:Y:S01]  /*7df0*/  IMAD.MOV.U32 R18, RZ, RZ, 0x1 ;  /* 0x00000001ff127424 */ /* 0x000fe200078e00ff */
[----:B-1----:R-:W-:-:S13]  /*7e00*/  ISETP.LE.AND P0, PT, RZ, UR21, PT ;  /* 0x00000015ff007c0c */ /* 0x002fda000bf03270 */
[----:B------:R-:W-:Y:S05]  /*7e10*/  @!P0 BRA `(.L_x_54) ;  /* 0x0000001800b08947 */ /* 0x000fea0003800000 */
[----:B------:R-:W1:Y:S01]  /*7e20*/  S2R R13, SR_CTAID.Y ;  /* 0x00000000000d7919 */ /* 0x000e620000002600 */
[----:B------:R-:W2:Y:S01]  /*7e30*/  LDC.64 R2, c[0x0][0x718] ;  /* 0x0001c600ff027b82 */ /* 0x000ea20000000a00 */
[----:B------:R-:W-:Y:S01]  /*7e40*/  ULDC UR4, c[0x0][0x2e8] ;  /* 0x0000ba0000047ab9 */ /* 0x000fe20000000800 */
[----:B------:R-:W-:Y:S01]  /*7e50*/  BSSY B0, `(.L_x_54) ;  /* 0x00001a8000007945 */ /* 0x000fe20003800000 */
[----:B------:R-:W3:Y:S01]  /*7e60*/  S2R R11, SR_CTAID.Z ;  /* 0x00000000000b7919 */ /* 0x000ee20000002700 */
[----:B------:R-:W-:-:S04]  /*7e70*/  UISETP.NE.AND UP0, UPT, UR4, 0x1, UPT ;  /* 0x000000010400788c */ /* 0x000fc8000bf05270 */
[----:B------:R-:W4:Y:S07]  /*7e80*/  S2UR UR20, SR_CTAID.Y ;  /* 0x00000000001479c3 */ /* 0x000f2e0000002600 */
[----:B------:R-:W-:Y:S01]  /*7e90*/  @UP0 ULDC UR6, c[0x0][0x2ec] ;  /* 0x0000bb0000060ab9 */ /* 0x000fe20000000800 */
[----:B------:R-:W5:Y:S01]  /*7ea0*/  LDC.64 R8, c[0x0][0x720] ;  /* 0x0001c800ff087b82 */ /* 0x000f620000000a00 */
[----:B------:R-:W-:-:S07]  /*7eb0*/  @UP0 ULDC UR8, c[0x0][0x2f0] ;  /* 0x0000bc0000080ab9 */ /* 0x000fce0000000800 */
[----:B------:R-:W5:Y:S01]  /*7ec0*/  LDC.64 R4, c[0x0][0x700] ;  /* 0x0001c000ff047b82 */ /* 0x000f620000000a00 */
[----:B-1----:R-:W-:Y:S01]  /*7ed0*/  SHF.R.S32.HI R13, RZ, 0x1f, R13 ;  /* 0x0000001fff0d7819 */ /* 0x002fe2000001140d */
[----:B----4-:R-:W-:Y:S02]  /*7ee0*/  UIMAD.WIDE.U32 UR6, UR20, UR6, URZ ;  /* 0x00000006140672a5 */ /* 0x010fe4000f8e003f */
[----:B------:R-:W-:Y:S01]  /*7ef0*/  UMOV UR12, UR20 ;  /* 0x00000014000c7c82 */ /* 0x000fe20008000000 */
[----:B---3--:R-:W-:Y:S01]  /*7f00*/  SHF.R.S32.HI R11, RZ, 0x1f, R11 ;  /* 0x0000001fff0b7819 */ /* 0x008fe2000001140b */
[----:B--2---:R-:W-:Y:S01]  /*7f10*/  IMAD R0, R13, R2, RZ ;  /* 0x000000020d007224 */ /* 0x004fe200078e02ff */
[----:B------:R-:W-:-:S03]  /*7f20*/  @UP0 USHF.R.U32.HI UR12, URZ, UR8, UR7 ;  /* 0x000000083f0c0299 */ /* 0x000fc60008011607 */
[----:B------:R-:W-:Y:S02]  /*7f30*/  IMAD R7, R3, UR20, R0 ;  /* 0x0000001403077c24 */ /* 0x000fe4000f8e0200 */
[----:B------:R-:W-:-:S04]  /*7f40*/  IMAD.WIDE.U32 R2, R2, UR20, RZ ;  /* 0x0000001402027c25 */ /* 0x000fc8000f8e00ff */
[----:B------:R-:W-:Y:S02]  /*7f50*/  IMAD.IADD R3, R3, 0x1, R7 ;  /* 0x0000000103037824 */ /* 0x000fe400078e0207 */
[----:B------:R-:W1:Y:S01]  /*7f60*/  LDC.64 R6, c[0x0][0x730] ;  /* 0x0001cc00ff067b82 */ /* 0x000e620000000a00 */
[----:B-----5:R-:W-:Y:S02]  /*7f70*/  IMAD R0, R11, R8, RZ ;  /* 0x000000080b007224 */ /* 0x020fe400078e02ff */
[----:B------:R-:W-:-:S04]  /*7f80*/  IMAD.WIDE.U32 R2, R8, UR21, R2 ;  /* 0x0000001508027c25 */ /* 0x000fc8000f8e0002 */
[----:B------:R-:W-:Y:S01]  /*7f90*/  IMAD R9, R9, UR21, R0 ;  /* 0x0000001509097c24 */ /* 0x000fe2000f8e0200 */
[----:B------:R-:W-:-:S03]  /*7fa0*/  LEA R4, P0, R2, R4, 0x2 ;  /* 0x0000000402047211 */ /* 0x000fc600078010ff */
[----:B------:R-:W-:Y:S01]  /*7fb0*/  IMAD.IADD R0, R3, 0x1, R9 ;  /* 0x0000000103007824 */ /* 0x000fe200078e0209 */
[----:B------:R-:W-:-:S04]  /*7fc0*/  R2UR UR4, R4 ;  /* 0x00000000040472ca */ /* 0x000fc800000e0000 */
[----:B------:R-:W-:Y:S02]  /*7fd0*/  LEA.HI.X R0, R2, R5, R0, 0x2, P0 ;  /* 0x0000000502007211 */ /* 0x000fe400000f1400 */
[----:B------:R-:W-:Y:S02]  /*7fe0*/  ELECT P0, URZ, PT ;  /* 0x00000000003f782f */ /* 0x000fe40003800000 */
[----:B------:R-:W-:Y:S01]  /*7ff0*/  R2UR UR5, R0 ;  /* 0x00000000000572ca */ /* 0x000fe200000e0000 */
[----:B-1----:R-:W-:-:S04]  /*8000*/  IMAD R2, R13, R6, RZ ;  /* 0x000000060d027224 */ /* 0x002fc800078e02ff */
[----:B------:R-:W-:Y:S02]  /*8010*/  IMAD R5, R7, UR20, R2 ;  /* 0x0000001407057c24 */ /* 0x000fe4000f8e0202 */
[----:B------:R-:W1:Y:S01]  /*8020*/  LDC.64 R2, c[0x0][0x738] ;  /* 0x0001ce00ff027b82 */ /* 0x000e620000000a00 */
[----:B------:R-:W-:-:S04]  /*8030*/  IMAD.WIDE.U32 R6, R6, UR20, RZ ;  /* 0x0000001406067c25 */ /* 0x000fc8000f8e00ff */
[----:B------:R-:W-:Y:S02]  /*8040*/  IMAD.IADD R7, R7, 0x1, R5 ;  /* 0x0000000107077824 */ /* 0x000fe400078e0205 */
[----:B-1----:R-:W-:Y:S02]  /*8050*/  IMAD R0, R11, R2, RZ ;  /* 0x000000020b007224 */ /* 0x002fe400078e02ff */
[----:B------:R-:W-:-:S04]  /*8060*/  IMAD.WIDE.U32 R6, R2, UR21, R6 ;  /* 0x0000001502067c25 */ /* 0x000fc8000f8e0006 */
[----:B------:R-:W-:Y:S02]  /*8070*/  IMAD R19, R3, UR21, R0 ;  /* 0x0000001503137c24 */ /* 0x000fe4000f8e0200 */
[----:B------:R-:W-:Y:S01]  /*8080*/  IMAD.MOV.U32 R0, RZ, RZ, RZ ;  /* 0x000000ffff007224 */ /* 0x000fe200078e00ff */
[----:B------:R-:W-:Y:S06]  /*8090*/  @!P0 BRA `(.L_x_55) ;  /* 0x00000018000c8947 */ /* 0x000fec0003800000 */
[----:B------:R-:W1:Y:S01]  /*80a0*/  S2R R3, SR_CgaCtaId ;  /* 0x0000000000037919 */ /* 0x000e620000008800 */
[----:B------:R-:W-:Y:S01]  /*80b0*/  MOV R20, 0x400 ;  /* 0x0000040000147802 */ /* 0x000fe20000000f00 */
[----:B------:R-:W2:Y:S01]  /*80c0*/  S2R R10, SR_TID.X ;  /* 0x00000000000a7919 */ /* 0x000ea20000002100 */
[----:B------:R-:W3:Y:S02]  /*80d0*/  S2R R0, SR_CTAID.X ;  /* 0x0000000000007919 */ /* 0x000ee40000002500 */
[----:B-1----:R-:W-:Y:S01]  /*80e0*/  LEA R20, R3, R20, 0x18 ;  /* 0x0000001403147211 */ /* 0x002fe200078ec0ff */
[----:B------:R-:W-:Y:S01]  /*80f0*/  IMAD.MOV.U32 R3, RZ, RZ, 0x1 ;  /* 0x00000001ff037424 */ /* 0x000fe200078e00ff */
[----:B--2---:R-:W-:-:S04]  /*8100*/  LOP3.LUT R10, R10, 0x7f, RZ, 0xc0, !PT ;  /* 0x0000007f0a0a7812 */ /* 0x004fc800078ec0ff */
[----:B------:R-:W-:Y:S02]  /*8110*/  SHF.L.U32 R3, R3, 0x1f, RZ ;  /* 0x0000001f03037819 */ /* 0x000fe400000006ff */
[----:B------:R-:W-:Y:S02]  /*8120*/  ISETP.NE.AND P0, PT, R10, RZ, PT ;  /* 0x000000ff0a00720c */ /* 0x000fe40003f05270 */
[----:B------:R-:W1:Y:S02]  /*8130*/  SYNCS.PHASECHK.TRANS64.TRYWAIT P1, [R20+URZ+0x38820], R3 ;  /* 0x03882003140075a7 */ /* 0x000e64000802017f */
[----:B-1-3--:R-:W-:Y:S09]  /*8140*/  @!P1 BRA `(.L_x_56) ;  /* 0x0000001800e49947 */ /* 0x00aff20003800000 */
.L_x_84:
[----:B------:R-:W-:Y:S02]  /*8150*/  IMAD.IADD R19, R7, 0x1, R19 ;  /* 0x0000000107137824 */ /* 0x000fe400078e0213 */
[----:B------:R-:W-:Y:S02]  /*8160*/  IMAD.SHL.U32 R0, R0, 0x80, RZ ;  /* 0x0000008000007824 */ /* 0x000fe400078e00ff */
[----:B------:R-:W-:Y:S01]  /*8170*/  IMAD.MOV.U32 R18, RZ, RZ, 0x1 ;  /* 0x00000001ff127424 */ /* 0x000fe200078e00ff */
[----:B------:R-:W-:Y:S06]  /*8180*/  @P0 BRA `(.L_x_57) ;  /* 0x0000000000180947 */ /* 0x000fec0003800000 */
[----:B------:R-:W2:Y:S01]  /*8190*/  S2R R2, SR_TID.X ;  /* 0x0000000000027919 */ /* 0x000ea20000002100 */
[----:B-1----:R-:W-:-:S04]  /*81a0*/  IMAD.MOV.U32 R3, RZ, RZ, 0x5140 ;  /* 0x00005140ff037424 */ /* 0x002fc800078e00ff */
[----:B------:R3:W-:Y:S01]  /*81b0*/  SYNCS.ARRIVE.TRANS64 RZ, [R20+URZ+0x38810], R3 ;  /* 0x0388100314ff79a7 */ /* 0x0007e2000800003f */
[----:B--2---:R-:W-:-:S13]  /*81c0*/  LOP3.LUT P1, RZ, R2, 0x1f, RZ, 0xc0, !PT ;  /* 0x0000001f02ff7812 */ /* 0x004fda000782c0ff */
[----:B---3--:R-:W-:Y:S05]  /*81d0*/  @!P1 BRA `(.L_x_57) ;  /* 0x0000000000049947 */ /* 0x008fea0003800000 */
[----:B------:R-:W-:Y:S01]  /*81e0*/  BPT.TRAP 0x1 ;  /* 0x000000040000795c */ /* 0x000fe20000300000 */
.L_x_57:
[----:B-1----:R-:W1:Y:S01]  /*81f0*/  LDC.64 R2, c[0x0][0x198] ;  /* 0x00006600ff027b82 */ /* 0x002e620000000a00 */
[----:B------:R-:W-:Y:S01]  /*8200*/  R2UR UR11, R0 ;  /* 0x00000000000b72ca */ /* 0x000fe200000e0000 */
[----:B------:R-:W-:Y:S01]  /*8210*/  UMOV UR19, URZ ;  /* 0x0000003f00137c82 */ /* 0x000fe20008000000 */
[----:B------:R-:W-:Y:S01]  /*8220*/  R2UR UR8, R20 ;  /* 0x00000000140872ca */ /* 0x000fe200000e0000 */
[----:B------:R-:W-:Y:S01]  /*8230*/  UMOV UR22, 0x0 ;  /* 0x0000000000167882 */ /* 0x000fe20000000000 */
[----:B------:R-:W-:Y:S01]  /*8240*/  UMOV UR23, 0x14f00000 ;  /* 0x14f0000000177882 */ /* 0x000fe20000000000 */
[----:B------:R-:W-:Y:S01]  /*8250*/  UMOV UR18, URZ ;  /* 0x0000003f00127c82 */ /* 0x000fe20008000000 */
[----:B------:R-:W-:Y:S01]  /*8260*/  IMAD.MOV.U32 R5, RZ, RZ, 0x10000 ;  /* 0x00010000ff057424 */ /* 0x000fe200078e00ff */
[----:B------:R-:W-:Y:S01]  /*8270*/  UMOV UR26, 0x40 ;  /* 0x00000040001a7882 */ /* 0x000fe20000000000 */
[----:B------:R-:W-:Y:S01]  /*8280*/  UMOV UR28, UR20 ;  /* 0x00000014001c7c82 */ /* 0x000fe20008000000 */
[----:B------:R-:W-:Y:S01]  /*8290*/  UMOV UR29, UR21 ;  /* 0x00000015001d7c82 */ /* 0x000fe20008000000 */
[----:B------:R-:W-:Y:S01]  /*82a0*/  UMOV UR27, UR19 ;  /* 0x00000013001b7c82 */ /* 0x000fe20008000000 */
[----:B------:R-:W-:Y:S01]  /*82b0*/  UMOV UR10, 0x14 ;  /* 0x00000014000a7882 */ /* 0x000fe20000000000 */
[----:B------:R-:W-:Y:S01]  /*82c0*/  UMOV UR30, 0x0 ;  /* 0x00000000001e7882 */ /* 0x000fe20000000000 */
[----:B------:R-:W-:Y:S01]  /*82d0*/  UMOV UR31, 0x10000000 ;  /* 0x10000000001f7882 */ /* 0x000fe20000000000 */
[----:B------:R-:W-:Y:S01]  /*82e0*/  UMOV UR13, UR21 ;  /* 0x00000015000d7c82 */ /* 0x000fe20008000000 */
[----:B------:R-:W-:Y:S01]  /*82f0*/  UIADD3 UR16, UR8, 0x1a000, URZ ;  /* 0x0001a00008107890 */ /* 0x000fe2000fffe03f */
[----:B------:R-:W-:Y:S01]  /*8300*/  IMAD.MOV.U32 R13, RZ, RZ, RZ ;  /* 0x000000ffff0d7224 */ /* 0x000fe200078e00ff */
[----:B------:R-:W-:-:S02]  /*8310*/  UIADD3 UR17, UR8, 0x38810, URZ ;  /* 0x0003881008117890 */ /* 0x000fc4000fffe03f */
[----:B------:R-:W-:Y:S02]  /*8320*/  UIADD3 UR24, UR8, 0x1c800, URZ ;  /* 0x0001c80008187890 */ /* 0x000fe4000fffe03f */
[----:B------:R-:W-:Y:S01]  /*8330*/  UIADD3 UR32, UR8, 0x2e000, URZ ;  /* 0x0002e00008207890 */ /* 0x000fe2000fffe03f */
[----:B-1----:R-:W-:Y:S02]  /*8340*/  IMAD.MOV.U32 R17, RZ, RZ, R2 ;  /* 0x000000ffff117224 */ /* 0x002fe400078e0002 */
[----:B------:R-:W-:Y:S01]  /*8350*/  UMOV UR25, UR17 ;  /* 0x0000001100197c82 */ /* 0x000fe20008000000 */
[----:B------:R-:W-:Y:S01]  /*8360*/  IMAD.MOV.U32 R16, RZ, RZ, R3 ;  /* 0x000000ffff107224 */ /* 0x000fe200078e0003 */
[----:B------:R-:W-:Y:S01]  /*8370*/  UMOV UR33, UR17 ;  /* 0x0000001100217c82 */ /* 0x000fe20008000000 */
[----:B------:R-:W-:Y:S01]  /*8380*/  UIADD3 UR9, UR8, 0x38800, URZ ;  /* 0x0003880008097890 */ /* 0x000fe2000fffe03f */
[----:B------:R-:W-:Y:S01]  /*8390*/  IADD3 R0, P1, R17, 0x2f0, RZ ;  /* 0x000002f011007810 */ /* 0x000fe20007f3e0ff */
[----:B------:R-:W-:Y:S01]  /*83a0*/  UIADD3 UR40, UR8, 0x4000, URZ ;  /* 0x0000400008287890 */ /* 0x000fe2000fffe03f */
[----:B------:R-:W-:-:S02]  /*83b0*/  UMOV UR42, 0x40 ;  /* 0x00000040002a7882 */ /* 0x000fc40000000000 */
[----:B------:R-:W-:Y:S01]  /*83c0*/  R2UR UR6, R0 ;  /* 0x00000000000672ca */ /* 0x000fe200000e0000 */
[----:B------:R-:W-:Y:S01]  /*83d0*/  UMOV UR44, UR12 ;  /* 0x0000000c002c7c82 */ /* 0x000fe20008000000 */
[C---:B------:R-:W-:Y:S01]  /*83e0*/  IADD3 R0, P2, R17.reuse, 0x3f0, RZ ;  /* 0x000003f011007810 */ /* 0x040fe20007f5e0ff */
[----:B------:R-:W-:Y:S01]  /*83f0*/  UMOV UR45, UR21 ;  /* 0x00000015002d7c82 */ /* 0x000fe20008000000 */
[----:B------:R-:W-:Y:S01]  /*8400*/  UMOV UR43, UR11 ;  /* 0x0000000b002b7c82 */ /* 0x000fe20008000000 */
[----:B------:R-:W-:Y:S01]  /*8410*/  UMOV UR41, UR9 ;  /* 0x0000000900297c82 */ /* 0x000fe20008000000 */
[----:B------:R-:W-:Y:S01]  /*8420*/  R2UR UR38, R0 ;  /* 0x00000000002672ca */ /* 0x000fe200000e0000 */
[--C-:B------:R-:W-:Y:S01]  /*8430*/  IMAD.X R0, RZ, RZ, R16.reuse, P1 ;  /* 0x000000ffff007224 */ /* 0x100fe200008e0610 */
[----:B------:R-:W-:Y:S01]  /*8440*/  IADD3 R2, P1, R17, 0xf0, RZ ;  /* 0x000000f011027810 */ /* 0x000fe20007f3e0ff */
[----:B------:R-:W-:Y:S01]  /*8450*/  UMOV UR36, UR12 ;  /* 0x0000000c00247c82 */ /* 0x000fe20008000000 */
[----:B------:R-:W-:Y:S01]  /*8460*/  UMOV UR37, UR21 ;  /* 0x0000001500257c82 */ /* 0x000fe20008000000 */
[----:B------:R-:W-:Y:S01]  /*8470*/  UMOV UR35, UR11 ;  /* 0x0000000b00237c82 */ /* 0x000fe20008000000 */
[----:B------:R-:W-:Y:S01]  /*8480*/  R2UR UR14, R2 ;  /* 0x00000000020e72ca */ /* 0x000fe200000e0000 */
[--C-:B------:R-:W-:Y:S01]  /*8490*/  IMAD.X R3, RZ, RZ, R16.reuse, P1 ;  /* 0x000000ffff037224 */ /* 0x100fe200008e0610 */
[----:B------:R-:W-:Y:S01]  /*84a0*/  R2UR UR7, R0 ;  /* 0x00000000000772ca */ /* 0x000fe200000e0000 */
[----:B------:R-:W-:Y:S01]  /*84b0*/  IMAD.X R0, RZ, RZ, R16, P2 ;  /* 0x000000ffff007224 */ /* 0x000fe200010e0610 */
[----:B------:R-:W-:-:S02]  /*84c0*/  UMOV UR34, UR18 ;  /* 0x0000001200227c82 */ /* 0x000fc40008000000 */
[----:B------:R-:W-:Y:S02]  /*84d0*/  R2UR UR15, R3 ;  /* 0x00000000030f72ca */ /* 0x000fe400000e0000 */
[----:B------:R-:W-:Y:S01]  /*84e0*/  R2UR UR39, R0 ;  /* 0x00000000002772ca */ /* 0x000fe200000e0000 */
[----:B------:R-:W-:-:S10]  /*84f0*/  IMAD.MOV.U32 R0, RZ, RZ, RZ ;  /* 0x000000ffff007224 */ /* 0x000fd400078e00ff */
[----:B------:R-:W-:Y:S01]  /*8500*/  UTMALDG.4D [UR16], [UR14], desc[UR22] ;  /* 0x000016100e0075b4 */ /* 0x000fe20008019000 */
[----:B------:R-:W-:Y:S01]  /*8510*/  UTMALDG.4D [UR24], [UR14], desc[UR22] ;  /* 0x000016180e0075b4 */ /* 0x000fe20008019000 */
[----:B------:R1:W-:Y:S01]  /*8520*/  UBLKCP.S.G [UR32], [UR4], UR10 ;  /* 0x00000020040073ba */ /* 0x0003e2000800020a */
[----:B------:R2:W-:Y:S01]  /*8530*/  SYNCS.ARRIVE.TRANS64 RZ, [R20+URZ+0x38800], R5 ;  /* 0x0388000514ff79a7 */ /* 0x0005e2000800003f */
[----:B-1----:R-:W-:Y:S01]  /*8540*/  UIADD3 UR32, UR8, 0x8000, URZ ;  /* 0x0000800008207890 */ /* 0x002fe2000fffe03f */
[----:B--2---:R-:W1:Y:S01]  /*8550*/  LDC R5, c[0x0][0x280] ;  /* 0x0000a000ff057b82 */ /* 0x004e620000000800 */
[----:B------:R-:W-:Y:S01]  /*8560*/  UIADD3 UR24, UR8, 0xc000, URZ ;  /* 0x0000c00008187890 */ /* 0x000fe2000fffe03f */
[----:B------:R-:W-:Y:S01]  /*8570*/  UMOV UR10, UR18 ;  /* 0x00000012000a7c82 */ /* 0x000fe20008000000 */
[----:B------:R-:W-:Y:S01]  /*8580*/  UMOV UR33, UR9 ;  /* 0x0000000900217c82 */ /* 0x000fe20008000000 */
[----:B------:R2:W-:Y:S01]  /*8590*/  UTMALDG.4D [UR8], [UR6], desc[UR30] ;  /* 0x00001e08060075b4 */ /* 0x0005e20008019000 */
[----:B------:R-:W-:Y:S01]  /*85a0*/  UMOV UR28, UR12 ;  /* 0x0000000c001c7c82 */ /* 0x000fe20008000000 */
[----:B------:R-:W-:Y:S01]  /*85b0*/  UMOV UR27, UR11 ;  /* 0x0000000b001b7c82 */ /* 0x000fe20008000000 */
[----:B------:R-:W-:Y:S01]  /*85c0*/  UMOV UR25, UR9 ;  /* 0x0000000900197c82 */ /* 0x000fe20008000000 */
[----:B------:R2:W-:Y:S01]  /*85d0*/  UTMALDG.4D [UR40], [UR6], desc[UR30] ;  /* 0x00001e28060075b4 */ /* 0x0005e20008019000 */
[----:B------:R2:W-:Y:S01]  /*85e0*/  UTMALDG.4D [UR32], [UR38], desc[UR30] ;  /* 0x00001e20260075b4 */ /* 0x0005e20008019000 */
[----:B-1----:R-:W-:Y:S01]  /*85f0*/  ISETP.GE.AND P1, PT, R5, 0x51, PT ;  /* 0x000000510500780c */ /* 0x002fe20003f26270 */
[----:B------:R2:W-:-:S12]  /*8600*/  UTMALDG.4D [UR24], [UR38], desc[UR30] ;  /* 0x00001e18260075b4 */ /* 0x0005d80008019000 */
[----:B--2---:R-:W-:Y:S05]  /*8610*/  @!P1 BRA `(.L_x_58) ;  /* 0x0000000c00d49947 */ /* 0x004fea0003800000 */
[----:B------:R-:W1:Y:S01]  /*8620*/  S2R R8, SR_TID.X ;  /* 0x0000000000087919 */ /* 0x000e620000002100 */
[C---:B------:R-:W-:Y:S01]  /*8630*/  VIADD R4, R5.reuse, 0x4f ;  /* 0x0000004f05047836 */ /* 0x040fe20000000000 */
[----:B------:R-:W-:Y:S01]  /*8640*/  ISETP.GE.AND P1, PT, R5, 0xa1, PT ;  /* 0x000000a10500780c */ /* 0x000fe20003f26270 */
[----:B------:R-:W-:Y:S02]  /*8650*/  IMAD.MOV.U32 R9, RZ, RZ, 0x1 ;  /* 0x00000001ff097424 */ /* 0x000fe400078e00ff */
[----:B------:R-:W-:-:S04]  /*8660*/  IMAD.HI R4, R4, 0x66666667, RZ ;  /* 0x6666666704047827 */ /* 0x000fc800078e02ff */
[----:B------:R-:W-:Y:S01]  /*8670*/  IMAD.MOV.U32 R18, RZ, RZ, 0x1 ;  /* 0x00000001ff127424 */ /* 0x000fe200078e00ff */
[----:B------:R-:W-:Y:S01]  /*8680*/  SHF.R.U32.HI R5, RZ, 0x1f, R4 ;  /* 0x0000001fff057819 */ /* 0x000fe20000011604 */
[----:B------:R-:W-:Y:S02]  /*8690*/  IMAD.MOV.U32 R13, RZ, RZ, RZ ;  /* 0x000000ffff0d7224 */ /* 0x000fe400078e00ff */
[----:B------:R-:W-:Y:S01]  /*86a0*/  IMAD.MOV.U32 R11, RZ, RZ, RZ ;  /* 0x000000ffff0b7224 */ /* 0x000fe200078e00ff */
[----:B------:R-:W-:-:S04]  /*86b0*/  LEA.HI.SX32 R4, R4, R5, 0x1b ;  /* 0x0000000504047211 */ /* 0x000fc800078fdaff */
[----:B------:R-:W-:-:S04]  /*86c0*/  VIADDMNMX R9, R4, -R9, 0x1, !PT ;  /* 0x0000000104097446 */ /* 0x000fc80007800909 */
[----:B------:R-:W-:Y:S02]  /*86d0*/  LOP3.LUT R10, R9, 0x1, RZ, 0xc0, !PT ;  /* 0x00000001090a7812 */ /* 0x000fe400078ec0ff */
[----:B-1----:R-:W-:Y:S01]  /*86e0*/  LOP3.LUT R12, R8, 0x1f, RZ, 0xc0, !PT ;  /* 0x0000001f080c7812 */ /* 0x002fe200078ec0ff */
[----:B------:R-:W-:Y:S06]  /*86f0*/  @!P1 BRA `(.L_x_59) ;  /* 0x00000008006c9947 */ /* 0x000fec0003800000 */
[----:B------:R-:W-:Y:S02]  /*8700*/  IMAD.IADD R9, R9, 0x1, -R10 ;  /* 0x0000000109097824 */ /* 0x000fe400078e0a0a */
[----:B------:R-:W-:Y:S02]  /*8710*/  IMAD.MOV.U32 R18, RZ, RZ, 0x1 ;  /* 0x00000001ff127424 */ /* 0x000fe400078e00ff */
[----:B------:R-:W-:-:S07]  /*8720*/  IMAD.MOV.U32 R11, RZ, RZ, RZ ;  /* 0x000000ffff0b7224 */ /* 0x000fce00078e00ff */
.L_x_68:
[----:B------:R-:W-:-:S04]  /*8730*/  SHF.L.U32 R21, R18, 0x1f, RZ ;  /* 0x0000001f12157819 */ /* 0x000fc800000006ff */
[----:B-1----:R-:W1:Y:S02]  /*8740*/  SYNCS.PHASECHK.TRANS64.TRYWAIT P1, [R20+URZ+0x38840], R21 ;  /* 0x03884015140075a7 */ /* 0x002e64000802017f */
[----:B-12---:R-:W-:Y:S05]  /*8750*/  @!P1 BRA `(.L_x_60) ;  /* 0x0000001400749947 */ /* 0x006fea0003800000 */
.L_x_85:
[----:B------:R-:W-:Y:S05]  /*8760*/  @P0 BRA `(.L_x_61) ;  /* 0x0000000000140947 */ /* 0x000fea0003800000 */
[----:B------:R-:W-:Y:S01]  /*8770*/  ISETP.NE.AND P1, PT, R12, RZ, PT ;  /* 0x000000ff0c00720c */ /* 0x000fe20003f25270 */
[----:B------:R-:W-:-:S04]  /*8780*/  IMAD.MOV.U32 R3, RZ, RZ, 0x5140 ;  /* 0x00005140ff037424 */ /* 0x000fc800078e00ff */
[----:B------:R2:W-:Y:S08]  /*8790*/  SYNCS.ARRIVE.TRANS64 RZ, [R20+URZ+0x38830], R3 ;  /* 0x0388300314ff79a7 */ /* 0x0005f0000800003f */
[----:B------:R-:W-:Y:S05]  /*87a0*/  @!P1 BRA `(.L_x_61) ;  /* 0x0000000000049947 */ /* 0x000fea0003800000 */
[----:B------:R-:W-:Y:S01]  /*87b0*/  BPT.TRAP 0x1 ;  /* 0x000000040000795c */ /* 0x000fe20000300000 */
.L_x_61:
[----:B------:R-:W3:Y:S01]  /*87c0*/  LDC.64 R14, c[0x0][0x728] ;  /* 0x0001ca00ff0e7b82 */ /* 0x000ee20000000a00 */
[----:B------:R-:W-:Y:S01]  /*87d0*/  IMAD R8, R11, 0x50, RZ ;  /* 0x000000500b087824 */ /* 0x000fe200078e02ff */
[----:B------:R-:W-:Y:S01]  /*87e0*/  R2UR UR10, R20 ;  /* 0x00000000140a72ca */ /* 0x000fe200000e0000 */
[----:B------:R-:W-:Y:S01]  /*87f0*/  UMOV UR8, 0x0 ;  /* 0x0000000000087882 */ /* 0x000fe20000000000 */
[----:B------:R-:W-:Y:S01]  /*8800*/  UMOV UR9, 0x14f00000 ;  /* 0x14f0000000097882 */ /* 0x000fe20000000000 */
[----:B------:R-:W-:Y:S01]  /*8810*/  UMOV UR18, URZ ;  /* 0x0000003f00127c82 */ /* 0x000fe20008000000 */
[C---:B------:R-:W-:Y:S01]  /*8820*/  IADD3 R0, P1, R8.reuse, R6, RZ ;  /* 0x0000000608007210 */ /* 0x040fe20007f3e0ff */
[----:B------:R-:W-:Y:S01]  /*8830*/  UMOV UR26, 0x40 ;  /* 0x00000040001a7882 */ /* 0x000fe20000000000 */
[----:B------:R-:W4:Y:S01]  /*8840*/  LDC.64 R4, c[0x0][0x198] ;  /* 0x00006600ff047b82 */ /* 0x000f220000000a00 */
[----:B------:R-:W-:Y:S01]  /*8850*/  R2UR UR19, R8 ;  /* 0x00000000081372ca */ /* 0x000fe200000e0000 */
[----:B------:R-:W-:Y:S01]  /*8860*/  UMOV UR28, UR20 ;  /* 0x00000014001c7c82 */ /* 0x000fe20008000000 */
[----:B------:R-:W-:Y:S01]  /*8870*/  UMOV UR29, UR21 ;  /* 0x00000015001d7c82 */ /* 0x000fe20008000000 */
[----:B------:R-:W-:-:S03]  /*8880*/  UMOV UR13, 0x14 ;  /* 0x00000014000d7882 */ /* 0x000fc60000000000 */
[----:B------:R-:W-:Y:S02]  /*8890*/  UIADD3 UR16, UR10, 0x24000, URZ ;  /* 0x000240000a107890 */ /* 0x000fe4000fffe03f */
[----:B------:R-:W-:Y:S02]  /*88a0*/  UIADD3 UR17, UR10, 0x38830, URZ ;  /* 0x000388300a117890 */ /* 0x000fe4000fffe03f */
[----:B------:R-:W-:Y:S02]  /*88b0*/  UIADD3 UR24, UR10, 0x26800, URZ ;  /* 0x000268000a187890 */ /* 0x000fe4000fffe03f */
[----:B------:R-:W-:Y:S01]  /*88c0*/  UIADD3 UR10, UR10, 0x2e380, URZ ;  /* 0x0002e3800a0a7890 */ /* 0x000fe2000fffe03f */
[----:B------:R-:W-:Y:S01]  /*88d0*/  UMOV UR27, UR19 ;  /* 0x00000013001b7c82 */ /* 0x000fe20008000000 */
[----:B---3--:R-:W-:Y:S01]  /*88e0*/  LEA R2, P2, R0, R14, 0x2 ;  /* 0x0000000e00027211 */ /* 0x008fe200078410ff */
[----:B------:R-:W-:Y:S01]  /*88f0*/  UMOV UR25, UR17 ;  /* 0x0000001100197c82 */ /* 0x000fe20008000000 */
[----:B------:R-:W-:-:S02]  /*8900*/  UMOV UR11, UR17 ;  /* 0x00000011000b7c82 */ /* 0x000fc40008000000 */
[----:B------:R-:W-:Y:S02]  /*8910*/  R2UR UR14, R2 ;  /* 0x00000000020e72ca */ /* 0x000fe400000e0000 */
[----:B------:R-:W-:Y:S01]  /*8920*/  LEA.HI.X.SX32 R2, R8, R19, 0x1, P1 ;  /* 0x0000001308027211 */ /* 0x000fe200008f0eff */
[----:B----4-:R-:W-:Y:S02]  /*8930*/  IMAD.MOV.U32 R17, RZ, RZ, R4 ;  /* 0x000000ffff117224 */ /* 0x010fe400078e0004 */
[----:B------:R-:W-:Y:S01]  /*8940*/  IMAD.MOV.U32 R16, RZ, RZ, R5 ;  /* 0x000000ffff107224 */ /* 0x000fe200078e0005 */
[----:B------:R-:W-:Y:S02]  /*8950*/  LEA.HI.X R0, R0, R15, R2, 0x2, P2 ;  /* 0x0000000f00007211 */ /* 0x000fe400010f1402 */
[----:B------:R-:W-:Y:S02]  /*8960*/  IADD3 R4, P1, R17, 0x1f0, RZ ;  /* 0x000001f011047810 */ /* 0x000fe40007f3e0ff */
[----:B------:R-:W-:-:S02]  /*8970*/  R2UR UR15, R0 ;  /* 0x00000000000f72ca */ /* 0x000fc400000e0000 */
[----:B------:R-:W-:Y:S01]  /*8980*/  R2UR UR6, R4 ;  /* 0x00000000040672ca */ /* 0x000fe200000e0000 */
[----:B------:R-:W-:-:S05]  /*8990*/  IMAD.X R5, RZ, RZ, R16, P1 ;  /* 0x000000ffff057224 */ /* 0x000fca00008e0610 */
[----:B------:R-:W-:-:S13]  /*89a0*/  R2UR UR7, R5 ;  /* 0x00000000050772ca */ /* 0x000fda00000e0000 */
[----:B------:R3:W-:Y:S01]  /*89b0*/  UTMALDG.4D [UR16], [UR6], desc[UR8] ;  /* 0x00000810060075b4 */ /* 0x0007e20008019000 */
[----:B------:R3:W-:Y:S01]  /*89c0*/  UTMALDG.4D [UR24], [UR6], desc[UR8] ;  /* 0x00000818060075b4 */ /* 0x0007e20008019000 */
[----:B------:R3:W-:Y:S01]  /*89d0*/  UBLKCP.S.G [UR10], [UR14], UR13 ;  /* 0x0000000a0e0073ba */ /* 0x0007e2000800020d */
[----:B------:R-:W4:Y:S02]  /*89e0*/  SYNCS.PHASECHK.TRANS64.TRYWAIT P1, [R20+URZ+0x38828], R21 ;  /* 0x03882815140075a7 */ /* 0x000f24000802017f */
[----:B---34-:R-:W-:Y:S05]  /*89f0*/  @!P1 BRA `(.L_x_62) ;  /* 0x0000001000e09947 */ /* 0x018fea0003800000 */
.L_x_86:
[----:B------:R-:W-:Y:S05]  /*8a00*/  @P0 BRA `(.L_x_63) ;  /* 0x0000000000140947 */ /* 0x000fea0003800000 */
[----:B------:R-:W-:Y:S01]  /*8a10*/  ISETP.NE.AND P1, PT, R12, RZ, PT ;  /* 0x000000ff0c00720c */ /* 0x000fe20003f25270 */
[----:B------:R-:W-:-:S04]  /*8a20*/  IMAD.MOV.U32 R0, RZ, RZ, 0x5140 ;  /* 0x00005140ff007424 */ /* 0x000fc800078e00ff */
[----:B------:R4:W-:Y:S08]  /*8a30*/  SYNCS.ARRIVE.TRANS64 RZ, [R20+URZ+0x38818], R0 ;  /* 0x0388180014ff79a7 */ /* 0x0009f0000800003f */
[----:B------:R-:W-:Y:S05]  /*8a40*/  @!P1 BRA `(.L_x_63) ;  /* 0x0000000000049947 */ /* 0x000fea0003800000 */
[----:B------:R-:W-:Y:S01]  /*8a50*/  BPT.TRAP 0x1 ;  /* 0x000000040000795c */ /* 0x000fe20000300000 */
.L_x_63:
[----:B----4-:R-:W-:Y:S01]  /*8a60*/  VIADD R0, R8, 0x50 ;  /* 0x0000005008007836 */ /* 0x010fe20000000000 */
[----:B------:R-:W-:Y:S01]  /*8a70*/  IADD3 R2, P1, R17, 0xf0, RZ ;  /* 0x000000f011027810 */ /* 0x000fe20007f3e0ff */
[----:B------:R-:W-:Y:S01]  /*8a80*/  UMOV UR8, 0x0 ;  /* 0x0000000000087882 */ /* 0x000fe20000000000 */
[----:B------:R-:W-:Y:S01]  /*8a90*/  R2UR UR16, R20 ;  /* 0x00000000141072ca */ /* 0x000fe200000e0000 */
[----:B------:R-:W-:Y:S01]  /*8aa0*/  UMOV UR9, 0x14f00000 ;  /* 0x14f0000000097882 */ /* 0x000fe20000000000 */
[----:B------:R-:W-:Y:S01]  /*8ab0*/  R2UR UR27, R0 ;  /* 0x00000000001b72ca */ /* 0x000fe200000e0000 */
[----:B--2---:R-:W-:Y:S01]  /*8ac0*/  IMAD.X R3, RZ, RZ, R16, P1 ;  /* 0x000000ffff037224 */ /* 0x004fe200008e0610 */
[----:B------:R-:W-:Y:S01]  /*8ad0*/  R2UR UR6, R2 ;  /* 0x00000000020672ca */ /* 0x000fe200000e0000 */
[----:B------:R-:W-:Y:S01]  /*8ae0*/  UMOV UR26, URZ ;  /* 0x0000003f001a7c82 */ /* 0x000fe20008000000 */
[----:B------:R-:W-:Y:S01]  /*8af0*/  UMOV UR28, UR20 ;  /* 0x00000014001c7c82 */ /* 0x000fe20008000000 */
[----:B------:R-:W-:Y:S01]  /*8b00*/  UMOV UR29, UR21 ;  /* 0x00000015001d7c82 */ /* 0x000fe20008000000 */
[----:B------:R-:W-:Y:S01]  /*8b10*/  R2UR UR7, R3 ;  /* 0x00000000030772ca */ /* 0x000fe200000e0000 */
[----:B------:R-:W-:Y:S01]  /*8b20*/  UMOV UR18, 0x40 ;  /* 0x0000004000127882 */ /* 0x000fe20000000000 */
[----:B------:R-:W-:-:S03]  /*8b30*/  UMOV UR10, 0x14 ;  /* 0x00000014000a7882 */ /* 0x000fc60000000000 */
[----:B------:R-:W-:Y:S02]  /*8b40*/  UIADD3 UR24, UR16, 0x1f000, URZ ;  /* 0x0001f00010187890 */ /* 0x000fe4000fffe03f */
[----:B------:R-:W-:Y:S02]  /*8b50*/  UIADD3 UR25, UR16, 0x38818, URZ ;  /* 0x0003881810197890 */ /* 0x000fe4000fffe03f */
[----:B------:R-:W-:Y:S02]  /*8b60*/  UIADD3 UR22, UR16, 0x2e200, URZ ;  /* 0x0002e20010167890 */ /* 0x000fe4000fffe03f */
[----:B------:R-:W-:Y:S02]  /*8b70*/  UIADD3 UR16, UR16, 0x21800, URZ ;  /* 0x0002180010107890 */ /* 0x000fe4000fffe03f */
[----:B------:R-:W-:Y:S01]  /*8b80*/  UIMAD.WIDE UR14, UR27, 0x4, UR4 ;  /* 0x000000041b0e78a5 */ /* 0x000fe2000f8e0204 */
[----:B------:R-:W-:Y:S01]  /*8b90*/  UMOV UR17, UR25 ;  /* 0x0000001900117c82 */ /* 0x000fe20008000000 */
[----:B------:R-:W-:Y:S01]  /*8ba0*/  UMOV UR19, UR27 ;  /* 0x0000001b00137c82 */ /* 0x000fe20008000000 */
[----:B------:R-:W-:Y:S01]  /*8bb0*/  UMOV UR23, UR25 ;  /* 0x0000001900177c82 */ /* 0x000fe20008000000 */
[----:B------:R2:W-:Y:S03]  /*8bc0*/  UTMALDG.4D [UR24], [UR6], desc[UR8] ;  /* 0x00000818060075b4 */ /* 0x0005e60008019000 */
[----:B------:R2:W-:Y:S02]  /*8bd0*/  UTMALDG.4D [UR16], [UR6], desc[UR8] ;  /* 0x00000810060075b4 */ /* 0x0005e40008019000 */
[----:B------:R2:W-:Y:S01]  /*8be0*/  UBLKCP.S.G [UR22], [UR14], UR10 ;  /* 0x000000160e0073ba */ /* 0x0005e2000800020a */
[----:B------:R-:W4:Y:S02]  /*8bf0*/  SYNCS.PHASECHK.TRANS64.TRYWAIT P1, [R20+URZ+0x38848], R21 ;  /* 0x03884815140075a7 */ /* 0x000f24000802017f */
[----:B--2-4-:R-:W-:Y:S05]  /*8c00*/  @!P1 BRA `(.L_x_64) ;  /* 0x0000001000709947 */ /* 0x014fea0003800000 */
.L_x_87:
[----:B-123--:R-:W-:Y:S01]  /*8c10*/  SHF.R.S32.HI R21, RZ, 0x1f, R0 ;  /* 0x0000001fff157819 */ /* 0x00efe20000011400 */
[----:B------:R-:W-:Y:S06]  /*8c20*/  @P0 BRA `(.L_x_65) ;  /* 0x00000000001c0947 */ /* 0x000fec0003800000 */
[----:B------:R-:W-:-:S04]  /*8c30*/  IMAD.MOV.U32 R12, RZ, RZ, 0x5140 ;  /* 0x00005140ff0c7424 */ /* 0x000fc800078e00ff */
[----:B------:R1:W-:Y:S02]  /*8c40*/  SYNCS.ARRIVE.TRANS64 RZ, [R20+URZ+0x38838], R12 ;  /* 0x0388380c14ff79a7 */ /* 0x0003e4000800003f */
[----:B-1----:R-:W1:Y:S02]  /*8c50*/  S2R R12, SR_TID.X ;  /* 0x00000000000c7919 */ /* 0x002e640000002100 */
[----:B-1----:R-:W-:-:S04]  /*8c60*/  LOP3.LUT R12, R12, 0x1f, RZ, 0xc0, !PT ;  /* 0x0000001f0c0c7812 */ /* 0x002fc800078ec0ff */
[----:B------:R-:W-:-:S13]  /*8c70*/  ISETP.NE.AND P1, PT, R12, RZ, PT ;  /* 0x000000ff0c00720c */ /* 0x000fda0003f25270 */
[----:B------:R-:W-:Y:S05]  /*8c80*/  @!P1 BRA `(.L_x_65) ;  /* 0x0000000000049947 */ /* 0x000fea0003800000 */
[----:B------:R-:W-:Y:S01]  /*8c90*/  BPT.TRAP 0x1 ;  /* 0x000000040000795c */ /* 0x000fe20000300000 */
.L_x_65:
[C---:B------:R-:W-:Y:S01]  /*8ca0*/  R2UR UR27, R0.reuse ;  /* 0x00000000001b72ca */ /* 0x040fe200000e0000 */
[----:B------:R-:W-:Y:S01]  /*8cb0*/  UMOV UR8, 0x0 ;  /* 0x0000000000087882 */ /* 0x000fe20000000000 */
[----:B------:R-:W-:Y:S01]  /*8cc0*/  IADD3 R0, P1, R0, R6, RZ ;  /* 0x0000000600007210 */ /* 0x000fe20007f3e0ff */
[----:B------:R-:W-:Y:S01]  /*8cd0*/  UMOV UR9, 0x14f00000 ;  /* 0x14f0000000097882 */ /* 0x000fe20000000000 */
[----:B------:R-:W-:Y:S01]  /*8ce0*/  R2UR UR10, R20 ;  /* 0x00000000140a72ca */ /* 0x000fe200000e0000 */
[----:B------:R-:W-:Y:S01]  /*8cf0*/  UMOV UR26, URZ ;  /* 0x0000003f001a7c82 */ /* 0x000fe20008000000 */
[----:B------:R-:W-:Y:S01]  /*8d00*/  R2UR UR6, R4 ;  /* 0x00000000040672ca */ /* 0x000fe200000e0000 */
[----:B------:R-:W-:Y:S01]  /*8d10*/  IMAD.X R21, R21, 0x1, R19, P1 ;  /* 0x0000000115157824 */ /* 0x000fe200008e0613 */
[C---:B------:R-:W-:Y:S01]  /*8d20*/  LEA R14, P1, R0.reuse, R14, 0x2 ;  /* 0x0000000e000e7211 */ /* 0x040fe200078210ff */
[----:B------:R-:W-:Y:S01]  /*8d30*/  UMOV UR28, UR20 ;  /* 0x00000014001c7c82 */ /* 0x000fe20008000000 */
[----:B------:R-:W-:Y:S01]  /*8d40*/  R2UR UR7, R5 ;  /* 0x00000000050772ca */ /* 0x000fe200000e0000 */
[----:B------:R-:W-:Y:S01]  /*8d50*/  UMOV UR29, UR21 ;  /* 0x00000015001d7c82 */ /* 0x000fe20008000000 */
[----:B------:R-:W-:Y:S01]  /*8d60*/  LEA.HI.X R21, R0, R15, R21, 0x2, P1 ;  /* 0x0000000f00157211 */ /* 0x000fe200008f1415 */
[----:B------:R-:W-:Y:S01]  /*8d70*/  UMOV UR18, 0x40 ;  /* 0x0000004000127882 */ /* 0x000fe20000000000 */
[----:B------:R-:W-:Y:S01]  /*8d80*/  R2UR UR14, R14 ;  /* 0x000000000e0e72ca */ /* 0x000fe200000e0000 */
[----:B------:R-:W-:Y:S01]  /*8d90*/  UMOV UR19, UR27 ;  /* 0x0000001b00137c82 */ /* 0x000fe20008000000 */
[----:B------:R-:W-:Y:S01]  /*8da0*/  R2UR UR15, R21 ;  /* 0x00000000150f72ca */ /* 0x000fe200000e0000 */
[----:B------:R-:W-:Y:S01]  /*8db0*/  UIADD3 UR24, UR10, 0x29000, URZ ;  /* 0x000290000a187890 */ /* 0x000fe2000fffe03f */
[----:B------:R-:W-:Y:S01]  /*8dc0*/  LOP3.LUT R18, R18, 0x1, RZ, 0x3c, !PT ;  /* 0x0000000112127812 */ /* 0x000fe200078e3cff */
[----:B------:R-:W-:-:S02]  /*8dd0*/  UIADD3 UR25, UR10, 0x38838, URZ ;  /* 0x000388380a197890 */ /* 0x000fc4000fffe03f */
[----:B------:R-:W-:Y:S01]  /*8de0*/  UIADD3 UR16, UR10, 0x2b800, URZ ;  /* 0x0002b8000a107890 */ /* 0x000fe2000fffe03f */
[----:B------:R-:W-:Y:S01]  /*8df0*/  SHF.L.U32 R5, R18, 0x1f, RZ ;  /* 0x0000001f12057819 */ /* 0x000fe200000006ff */
[----:B------:R-:W-:Y:S01]  /*8e00*/  UIADD3 UR10, UR10, 0x2e580, URZ ;  /* 0x0002e5800a0a7890 */ /* 0x000fe2000fffe03f */
[----:B------:R-:W-:Y:S02]  /*8e10*/  UMOV UR13, 0x14 ;  /* 0x00000014000d7882 */ /* 0x000fe40000000000 */
[----:B------:R-:W-:Y:S01]  /*8e20*/  UMOV UR17, UR25 ;  /* 0x0000001900117c82 */ /* 0x000fe20008000000 */
[----:B------:R-:W-:Y:S01]  /*8e30*/  UMOV UR11, UR25 ;  /* 0x00000019000b7c82 */ /* 0x000fe20008000000 */
[----:B------:R1:W-:Y:S02]  /*8e40*/  UTMALDG.4D [UR24], [UR6], desc[UR8] ;  /* 0x00000818060075b4 */ /* 0x0003e40008019000 */
[----:B------:R1:W-:Y:S02]  /*8e50*/  UTMALDG.4D [UR16], [UR6], desc[UR8] ;  /* 0x00000810060075b4 */ /* 0x0003e40008019000 */
[----:B------:R1:W-:Y:S01]  /*8e60*/  UBLKCP.S.G [UR10], [UR14], UR13 ;  /* 0x0000000a0e0073ba */ /* 0x0003e2000800020d */
[----:B------:R-:W2:Y:S02]  /*8e70*/  SYNCS.PHASECHK.TRANS64.TRYWAIT P1, [R20+URZ+0x38820], R5 ;  /* 0x03882005140075a7 */ /* 0x000ea4000802017f */
[----:B-12---:R-:W-:Y:S05]  /*8e80*/  @!P1 BRA `(.L_x_66) ;  /* 0x0000000c00e49947 */ /* 0x006fea0003800000 */
.L_x_89:
[----:B------:R-:W-:Y:S05]  /*8e90*/  @P0 BRA `(.L_x_67) ;  /* 0x0000000000140947 */ /* 0x000fea0003800000 */
[----:B------:R-:W-:Y:S01]  /*8ea0*/  ISETP.NE.AND P1, PT, R12, RZ, PT ;  /* 0x000000ff0c00720c */ /* 0x000fe20003f25270 */
[----:B-1----:R-:W-:-:S04]  /*8eb0*/  IMAD.MOV.U32 R5, RZ, RZ, 0x5140 ;  /* 0x00005140ff057424 */ /* 0x002fc800078e00ff */
[----:B------:R2:W-:Y:S08]  /*8ec0*/  SYNCS.ARRIVE.TRANS64 RZ, [R20+URZ+0x38810], R5 ;  /* 0x0388100514ff79a7 */ /* 0x0005f0000800003f */
[----:B------:R-:W-:Y:S05]  /*8ed0*/  @!P1 BRA `(.L_x_67) ;  /* 0x0000000000049947 */ /* 0x000fea0003800000 */
[----:B------:R-:W-:Y:S01]  /*8ee0*/  BPT.TRAP 0x1 ;  /* 0x000000040000795c */ /* 0x000fe20000300000 */
.L_x_67:
[----:B------:R-:W-:Y:S01]  /*8ef0*/  R2UR UR27, R8 ;  /* 0x00000000081b72ca */ /* 0x000fe200000e0000 */
[----:B------:R-:W-:Y:S01]  /*8f00*/  VIADD R9, R9, 0xfffffffe ;  /* 0xfffffffe09097836 */ /* 0x000fe20000000000 */
[----:B------:R-:W-:Y:S01]  /*8f10*/  R2UR UR16, R20 ;  /* 0x00000000141072ca */ /* 0x000fe200000e0000 */
[----:B------:R-:W-:Y:S01]  /*8f20*/  UMOV UR8, 0x0 ;  /* 0x0000000000087882 */ /* 0x000fe20000000000 */
[----:B------:R-:W-:Y:S01]  /*8f30*/  R2UR UR6, R2 ;  /* 0x00000000020672ca */ /* 0x000fe200000e0000 */
[----:B------:R-:W-:Y:S01]  /*8f40*/  UMOV UR9, 0x14f00000 ;  /* 0x14f0000000097882 */ /* 0x000fe20000000000 */
[----:B------:R-:W-:Y:S01]  /*8f50*/  R2UR UR7, R3 ;  /* 0x00000000030772ca */ /* 0x000fe200000e0000 */
[----:B------:R-:W-:Y:S01]  /*8f60*/  UMOV UR26, URZ ;  /* 0x0000003f001a7c82 */ /* 0x000fe20008000000 */
[----:B------:R-:W-:Y:S01]  /*8f70*/  ISETP.NE.AND P1, PT, R9, RZ, PT ;  /* 0x000000ff0900720c */ /* 0x000fe20003f25270 */
[----:B------:R-:W-:Y:S01]  /*8f80*/  UMOV UR28, UR20 ;  /* 0x00000014001c7c82 */ /* 0x000fe20008000000 */
[----:B------:R-:W-:Y:S01]  /*8f90*/  UMOV UR29, UR21 ;  /* 0x00000015001d7c82 */ /* 0x000fe20008000000 */
[----:B------:R-:W-:Y:S01]  /*8fa0*/  UMOV UR18, 0x40 ;  /* 0x0000004000127882 */ /* 0x000fe20000000000 */
[----:B------:R-:W-:Y:S01]  /*8fb0*/  UMOV UR13, 0x14 ;  /* 0x00000014000d7882 */ /* 0x000fe20000000000 */
[----:B------:R-:W-:Y:S01]  /*8fc0*/  UIADD3 UR27, UR27, 0xa0, URZ ;  /* 0x000000a01b1b7890 */ /* 0x000fe2000fffe03f */
[----:B------:R-:W-:Y:S01]  /*8fd0*/  VIADD R11, R11, 0x2 ;  /* 0x000000020b0b7836 */ /* 0x000fe20000000000 */
[----:B------:R-:W-:-:S02]  /*8fe0*/  UIADD3 UR24, UR16, 0x1a000, URZ ;  /* 0x0001a00010187890 */ /* 0x000fc4000fffe03f */
[----:B------:R-:W-:Y:S02]  /*8ff0*/  UIADD3 UR25, UR16, 0x38810, URZ ;  /* 0x0003881010197890 */ /* 0x000fe4000fffe03f */
[----:B------:R-:W-:Y:S02]  /*9000*/  UIADD3 UR14, UR16, 0x2e000, URZ ;  /* 0x0002e000100e7890 */ /* 0x000fe4000fffe03f */
[----:B------:R-:W-:Y:S02]  /*9010*/  UIADD3 UR16, UR16, 0x1c800, URZ ;  /* 0x0001c80010107890 */ /* 0x000fe4000fffe03f */
[----:B------:R-:W-:Y:S01]  /*9020*/  UIMAD.WIDE UR10, UR27, 0x4, UR4 ;  /* 0x000000041b0a78a5 */ /* 0x000fe2000f8e0204 */
[----:B------:R-:W-:Y:S01]  /*9030*/  UMOV UR17, UR25 ;  /* 0x0000001900117c82 */ /* 0x000fe20008000000 */
[----:B------:R-:W-:Y:S01]  /*9040*/  UMOV UR19, UR27 ;  /* 0x0000001b00137c82 */ /* 0x000fe20008000000 */
[----:B------:R3:W-:Y:S01]  /*9050*/  UTMALDG.4D [UR24], [UR6], desc[UR8] ;  /* 0x00000818060075b4 */ /* 0x0007e20008019000 */
[----:B------:R-:W-:-:S03]  /*9060*/  UMOV UR15, UR25 ;  /* 0x00000019000f7c82 */ /* 0x000fc60008000000 */
[----:B------:R3:W-:Y:S02]  /*9070*/  UTMALDG.4D [UR16], [UR6], desc[UR8] ;  /* 0x00000810060075b4 */ /* 0x0007e40008019000 */
[----:B------:R3:W-:Y:S02]  /*9080*/  UBLKCP.S.G [UR14], [UR10], UR13 ;  /* 0x0000000e0a0073ba */ /* 0x0007e4000800020d */
[----:B---3--:R-:W-:Y:S05]  /*9090*/  @P1 BRA `(.L_x_68) ;  /* 0xfffffff400a41947 */ /* 0x008fea000383ffff */
[----:B------:R-:W-:-:S07]  /*90a0*/  IMAD.U32 R0, RZ, RZ, UR27 ;  /* 0x0000001bff007e24 */ /* 0x000fce000f8e00ff */
.L_x_59:
[----:B------:R-:W-:-:S13]  /*90b0*/  ISETP.NE.AND P1, PT, R10, RZ, PT ;  /* 0x000000ff0a00720c */ /* 0x000fda0003f25270 */
[----:B------:R-:W-:Y:S05]  /*90c0*/  @!P1 BRA `(.L_x_58) ;  /* 0x0000000400289947 */ /* 0x000fea0003800000 */
[----:B------:R-:W-:-:S04]  /*90d0*/  SHF.L.U32 R9, R18, 0x1f, RZ ;  /* 0x0000001f12097819 */ /* 0x000fc800000006ff */
[----:B------:R-:W3:Y:S02]  /*90e0*/  SYNCS.PHASECHK.TRANS64.TRYWAIT P1, [R20+URZ+0x38840], R9 ;  /* 0x03884009140075a7 */ /* 0x000ee4000802017f */
[----:B---3--:R-:W-:Y:S05]  /*90f0*/  @!P1 BRA `(.L_x_69) ;  /* 0x0000000c00609947 */ /* 0x008fea0003800000 */
.L_x_90:
[----:B------:R-:W-:Y:S05]  /*9100*/  @P0 BRA `(.L_x_70) ;  /* 0x0000000000140947 */ /* 0x000fea0003800000 */
[----:B------:R-:W-:Y:S01]  /*9110*/  ISETP.NE.AND P1, PT, R12, RZ, PT ;  /* 0x000000ff0c00720c */ /* 0x000fe20003f25270 */
[----:B-12---:R-:W-:-:S04]  /*9120*/  IMAD.MOV.U32 R5, RZ, RZ, 0x5140 ;  /* 0x00005140ff057424 */ /* 0x006fc800078e00ff */
[----:B------:R4:W-:Y:S08]  /*9130*/  SYNCS.ARRIVE.TRANS64 RZ, [R20+URZ+0x38830], R5 ;  /* 0x0388300514ff79a7 */ /* 0x0009f0000800003f */
[----:B------:R-:W-:Y:S05]  /*9140*/  @!P1 BRA `(.L_x_70) ;  /* 0x0000000000049947 */ /* 0x000fea0003800000 */
[----:B------:R-:W-:Y:S01]  /*9150*/  BPT.TRAP 0x1 ;  /* 0x000000040000795c */ /* 0x000fe20000300000 */
.L_x_70:
[----:B-12-4-:R-:W1:Y:S01]  /*9160*/  LDC.64 R4, c[0x0][0x728] ;  /* 0x0001ca00ff047b82 */ /* 0x016e620000000a00 */
[----:B------:R-:W-:Y:S01]  /*9170*/  IMAD R11, R11, 0x50, RZ ;  /* 0x000000500b0b7824 */ /* 0x000fe200078e02ff */
[----:B------:R-:W-:Y:S01]  /*9180*/  R2UR UR10, R20 ;  /* 0x00000000140a72ca */ /* 0x000fe200000e0000 */
[----:B------:R-:W-:Y:S01]  /*9190*/  UMOV UR8, 0x0 ;  /* 0x0000000000087882 */ /* 0x000fe20000000000 */
[----:B------:R-:W-:Y:S01]  /*91a0*/  UMOV UR9, 0x14f00000 ;  /* 0x14f0000000097882 */ /* 0x000fe20000000000 */
[----:B------:R-:W-:Y:S01]  /*91b0*/  UMOV UR26, URZ ;  /* 0x0000003f001a7c82 */ /* 0x000fe20008000000 */
[C---:B------:R-:W-:Y:S01]  /*91c0*/  IADD3 R0, P1, R11.reuse, R6, RZ ;  /* 0x000000060b007210 */ /* 0x040fe20007f3e0ff */
[----:B------:R-:W-:Y:S01]  /*91d0*/  UMOV UR28, UR20 ;  /* 0x00000014001c7c82 */ /* 0x000fe20008000000 */
[----:B------:R-:W-:Y:S01]  /*91e0*/  R2UR UR27, R11 ;  /* 0x000000000b1b72ca */ /* 0x000fe200000e0000 */
[----:B------:R-:W-:Y:S01]  /*91f0*/  UMOV UR29, UR21 ;  /* 0x00000015001d7c82 */ /* 0x000fe20008000000 */
[----:B------:R-:W-:Y:S01]  /*9200*/  UMOV UR18, 0x40 ;  /* 0x0000004000127882 */ /* 0x000fe20000000000 */
[----:B------:R-:W-:-:S04]  /*9210*/  UMOV UR13, 0x14 ;  /* 0x00000014000d7882 */ /* 0x000fc80000000000 */
[----:B------:R-:W-:Y:S02]  /*9220*/  UIADD3 UR25, UR10, 0x38830, URZ ;  /* 0x000388300a197890 */ /* 0x000fe4000fffe03f */
[----:B------:R-:W-:Y:S02]  /*9230*/  UIADD3 UR24, UR10, 0x24000, URZ ;  /* 0x000240000a187890 */ /* 0x000fe4000fffe03f */
[----:B------:R-:W-:Y:S02]  /*9240*/  UIADD3 UR16, UR10, 0x26800, URZ ;  /* 0x000268000a107890 */ /* 0x000fe4000fffe03f */
[----:B------:R-:W-:Y:S01]  /*9250*/  UIADD3 UR10, UR10, 0x2e380, URZ ;  /* 0x0002e3800a0a7890 */ /* 0x000fe2000fffe03f */
[----:B------:R-:W-:Y:S01]  /*9260*/  UMOV UR17, UR25 ;  /* 0x0000001900117c82 */ /* 0x000fe20008000000 */
[----:B-1----:R-:W-:Y:S01]  /*9270*/  LEA R4, P2, R0, R4, 0x2 ;  /* 0x0000000400047211 */ /* 0x002fe200078410ff */
[----:B------:R-:W-:Y:S01]  /*9280*/  UMOV UR19, UR27 ;  /* 0x0000001b00137c82 */ /* 0x000fe20008000000 */
[----:B------:R-:W-:-:S02]  /*9290*/  UMOV UR11, UR25 ;  /* 0x00000019000b7c82 */ /* 0x000fc40008000000 */
[----:B------:R-:W-:Y:S02]  /*92a0*/  R2UR UR14, R4 ;  /* 0x00000000040e72ca */ /* 0x000fe400000e0000 */
[----:B------:R-:W-:-:S04]  /*92b0*/  LEA.HI.X.SX32 R4, R11, R19, 0x1, P1 ;  /* 0x000000130b047211 */ /* 0x000fc800008f0eff */
[----:B------:R-:W-:Y:S02]  /*92c0*/  LEA.HI.X R5, R0, R5, R4, 0x2, P2 ;  /* 0x0000000500057211 */ /* 0x000fe400010f1404 */
[----:B------:R-:W-:Y:S02]  /*92d0*/  IADD3 R0, P1, R17, 0x1f0, RZ ;  /* 0x000001f011007810 */ /* 0x000fe40007f3e0ff */
[----:B------:R-:W-:Y:S02]  /*92e0*/  R2UR UR15, R5 ;  /* 0x00000000050f72ca */ /* 0x000fe400000e0000 */
[----:B------:R-:W-:Y:S01]  /*92f0*/  R2UR UR6, R0 ;  /* 0x00000000000672ca */ /* 0x000fe200000e0000 */
[----:B------:R-:W-:-:S05]  /*9300*/  IMAD.X R0, RZ, RZ, R16, P1 ;  /* 0x000000ffff007224 */ /* 0x000fca00008e0610 */
[----:B------:R-:W-:-:S13]  /*9310*/  R2UR UR7, R0 ;  /* 0x00000000000772ca */ /* 0x000fda00000e0000 */
[----:B------:R1:W-:Y:S01]  /*9320*/  UTMALDG.4D [UR24], [UR6], desc[UR8] ;  /* 0x00000818060075b4 */ /* 0x0003e20008019000 */
[----:B------:R1:W-:Y:S01]  /*9330*/  UTMALDG.4D [UR16], [UR6], desc[UR8] ;  /* 0x00000810060075b4 */ /* 0x0003e20008019000 */
[----:B------:R1:W-:Y:S01]  /*9340*/  UBLKCP.S.G [UR10], [UR14], UR13 ;  /* 0x0000000a0e0073ba */ /* 0x0003e2000800020d */
[----:B------:R-:W2:Y:S02]  /*9350*/  SYNCS.PHASECHK.TRANS64.TRYWAIT P1, [R20+URZ+0x38828], R9 ;  /* 0x03882809140075a7 */ /* 0x000ea4000802017f */
[----:B-12---:R-:W-:Y:S05]  /*9360*/  @!P1 BRA `(.L_x_71) ;  /* 0x0000000800d89947 */ /* 0x006fea0003800000 */
.L_x_91:
[----:B------:R-:W-:Y:S05]  /*9370*/  @P0 BRA `(.L_x_72) ;  /* 0x0000000000140947 */ /* 0x000fea0003800000 */
[----:B------:R-:W-:Y:S01]  /*9380*/  ISETP.NE.AND P0, PT, R12, RZ, PT ;  /* 0x000000ff0c00720c */ /* 0x000fe20003f05270 */
[----:B------:R-:W-:-:S04]  /*9390*/  IMAD.MOV.U32 R5, RZ, RZ, 0x5140 ;  /* 0x00005140ff057424 */ /* 0x000fc800078e00ff */
[----:B------:R2:W-:Y:S08]  /*93a0*/  SYNCS.ARRIVE.TRANS64 RZ, [R20+URZ+0x38818], R5 ;  /* 0x0388180514ff79a7 */ /* 0x0005f0000800003f */
[----:B------:R-:W-:Y:S05]  /*93b0*/  @!P0 BRA `(.L_x_72) ;  /* 0x0000000000048947 */ /* 0x000fea0003800000 */
[----:B------:R-:W-:Y:S01]  /*93c0*/  BPT.TRAP 0x1 ;  /* 0x000000040000795c */ /* 0x000fe20000300000 */
.L_x_72:
[----:B------:R-:W-:Y:S01]  /*93d0*/  R2UR UR27, R11 ;  /* 0x000000000b1b72ca */ /* 0x000fe200000e0000 */
[----:B------:R-:W-:Y:S01]  /*93e0*/  UMOV UR8, 0x0 ;  /* 0x0000000000087882 */ /* 0x000fe20000000000 */
[----:B------:R-:W-:Y:S01]  /*93f0*/  R2UR UR16, R20 ;  /* 0x00000000141072ca */ /* 0x000fe200000e0000 */
[----:B------:R-:W-:Y:S01]  /*9400*/  UMOV UR9, 0x14f00000 ;  /* 0x14f0000000097882 */ /* 0x000fe20000000000 */
[----:B------:R-:W-:Y:S01]  /*9410*/  R2UR UR6, R2 ;  /* 0x00000000020672ca */ /* 0x000fe200000e0000 */
[----:B------:R-:W-:Y:S01]  /*9420*/  UMOV UR26, URZ ;  /* 0x0000003f001a7c82 */ /* 0x000fe20008000000 */
[----:B------:R-:W-:Y:S01]  /*9430*/  R2UR UR7, R3 ;  /* 0x00000000030772ca */ /* 0x000fe200000e0000 */
[----:B------:R-:W-:Y:S01]  /*9440*/  UMOV UR28, UR20 ;  /* 0x00000014001c7c82 */ /* 0x000fe20008000000 */
[----:B------:R-:W-:Y:S01]  /*9450*/  UMOV UR29, UR21 ;  /* 0x00000015001d7c82 */ /* 0x000fe20008000000 */
[----:B------:R-:W-:Y:S01]  /*9460*/  UMOV UR18, 0x40 ;  /* 0x0000004000127882 */ /* 0x000fe20000000000 */
[----:B------:R-:W-:Y:S01]  /*9470*/  UMOV UR13, 0x14 ;  /* 0x00000014000d7882 */ /* 0x000fe20000000000 */
[----:B------:R-:W-:-:S02]  /*9480*/  IMAD.MOV.U32 R13, RZ, RZ, 0x1 ;  /* 0x00000001ff0d7424 */ /* 0x000fc400078e00ff */
[----:B------:R-:W-:Y:S02]  /*9490*/  UIADD3 UR27, UR27, 0x50, URZ ;  /* 0x000000501b1b7890 */ /* 0x000fe4000fffe03f */
[----:B------:R-:W-:Y:S02]  /*94a0*/  UIADD3 UR24, UR16, 0x1f000, URZ ;  /* 0x0001f00010187890 */ /* 0x000fe4000fffe03f */
[----:B------:R-:W-:Y:S02]  /*94b0*/  UIADD3 UR25, UR16, 0x38818, URZ ;  /* 0x0003881810197890 */ /* 0x000fe4000fffe03f */
[----:B------:R-:W-:Y:S01]  /*94c0*/  UIADD3 UR14, UR16, 0x2e200, URZ ;  /* 0x0002e200100e7890 */ /* 0x000fe2000fffe03f */
[----:B------:R-:W-:Y:S01]  /*94d0*/  IMAD.U32 R0, RZ, RZ, UR27 ;  /* 0x0000001bff007e24 */ /* 0x000fe2000f8e00ff */
        /* <DEDUP_REMOVED lines=8> */
[----:B----4-:R-:W-:Y:S01]  /*9560*/  NOP ;  /* 0x0000000000007918 */ /* 0x010fe20000000000 */
.L_x_58:
[----:B------:R-:W-:Y:S01]  /*9570*/  IMAD R4, R13, 0x8, R20 ;  /* 0x000000080d047824 */ /* 0x000fe200078e0214 */
[----:B------:R-:W-:Y:S01]  /*9580*/  SHF.L.U32 R3, R18, 0x1f, RZ ;  /* 0x0000001f12037819 */ /* 0x000fe200000006ff */
[----:B------:R-:W4:Y:S03]  /*9590*/  S2R R2, SR_TID.X ;  /* 0x0000000000027919 */ /* 0x000f260000002100 */
[----:B------:R-:W5:Y:S01]  /*95a0*/  SYNCS.PHASECHK.TRANS64.TRYWAIT P0, [R4+URZ+0x38840], R3 ;  /* 0x03884003040075a7 */ /* 0x000f62000800017f */
[----:B----4-:R-:W-:-:S04]  /*95b0*/  LOP3.LUT R2, R2, 0x7f, RZ, 0xc0, !PT ;  /* 0x0000007f02027812 */ /* 0x010fc800078ec0ff */
[----:B------:R-:W-:Y:S01]  /*95c0*/  ISETP.NE.AND P1, PT, R2, RZ, PT ;  /* 0x000000ff0200720c */ /* 0x000fe20003f25270 */
[----:B-----5:R-:W-:-:S12]  /*95d0*/  @!P0 BRA `(.L_x_73) ;  /* 0x0000000800508947 */ /* 0x020fd80003800000 */
.L_x_92:
[----:B------:R-:W-:Y:S05]  /*95e0*/  @P1 BRA `(.L_x_74) ;  /* 0x0000000000181947 */ /* 0x000fea0003800000 */
[----:B------:R-:W5:Y:S01]  /*95f0*/  S2R R2, SR_TID.X ;  /* 0x0000000000027919 */ /* 0x000f620000002100 */
[----:B----4-:R-:W-:-:S04]  /*9600*/  IMAD.MOV.U32 R3, RZ, RZ, 0x5140 ;  /* 0x00005140ff037424 */ /* 0x010fc800078e00ff */
[----:B------:R4:W-:Y:S01]  /*9610*/  SYNCS.ARRIVE.TRANS64 RZ, [R4+URZ+0x38830], R3 ;  /* 0x0388300304ff79a7 */ /* 0x0009e2000800003f */
[----:B-----5:R-:W-:-:S13]  /*9620*/  LOP3.LUT P0, RZ, R2, 0x1f, RZ, 0xc0, !PT ;  /* 0x0000001f02ff7812 */ /* 0x020fda000780c0ff */
[----:B----4-:R-:W-:Y:S05]  /*9630*/  @!P0 BRA `(.L_x_74) ;  /* 0x0000000000048947 */ /* 0x010fea0003800000 */
[----:B------:R-:W-:Y:S01]  /*9640*/  BPT.TRAP 0x1 ;  /* 0x000000040000795c */ /* 0x000fe20000300000 */
.L_x_74:
[----:B----4-:R-:W4:Y:S01]  /*9650*/  LDC.64 R2, c[0x0][0x728] ;  /* 0x0001ca00ff027b82 */ /* 0x010f220000000a00 */
[----:B------:R-:W-:Y:S01]  /*9660*/  IADD3 R6, P0, R0, R6, RZ ;  /* 0x0000000600067210 */ /* 0x000fe20007f1e0ff */
[----:B------:R-:W-:Y:S01]  /*9670*/  UMOV UR8, 0x0 ;  /* 0x0000000000087882 */ /* 0x000fe20000000000 */
[----:B------:R-:W-:Y:S01]  /*9680*/  R2UR UR25, R4 ;  /* 0x00000000041972ca */ /* 0x000fe200000e0000 */
[C-C-:B------:R-:W-:Y:S01]  /*9690*/  IMAD R4, R13.reuse, 0x5000, R20.reuse ;  /* 0x000050000d047824 */ /* 0x140fe200078e0214 */
[C---:B------:R-:W-:Y:S01]  /*96a0*/  LEA.HI.X.SX32 R19, R0.reuse, R19, 0x1, P0 ;  /* 0x0000001300137211 */ /* 0x040fe200000f0eff */
[C---:B-123--:R-:W-:Y:S01]  /*96b0*/  IMAD R20, R13.reuse, 0x200, R20 ;  /* 0x000002000d147824 */ /* 0x04efe200078e0214 */
        /* <DEDUP_REMOVED lines=9> */
[----:B------:R-:W-:Y:S01]  /*9750*/  UIADD3 UR25, UR25, 0x38830, URZ ;  /* 0x0003883019197890 */ /* 0x000fe2000fffe03f */
[----:B------:R-:W-:-:S03]  /*9760*/  VIADD R0, R13, 0x1 ;  /* 0x000000010d007836 */ /* 0x000fc60000000000 */
[----:B------:R-:W-:Y:S02]  /*9770*/  UMOV UR19, UR27 ;  /* 0x0000001b00137c82 */ /* 0x000fe40008000000 */
[----:B------:R-:W-:Y:S01]  /*9780*/  UIADD3 UR24, UR16, 0x24000, URZ ;  /* 0x0002400010187890 */ /* 0x000fe2000fffe03f */
[C---:B----4-:R-:W-:Y:S01]  /*9790*/  LEA R2, P0, R6.reuse, R2, 0x2 ;  /* 0x0000000206027211 */ /* 0x050fe200078010ff */
[----:B------:R-:W-:Y:S02]  /*97a0*/  UIADD3 UR16, UR16, 0x26800, URZ ;  /* 0x0002680010107890 */ /* 0x000fe4000fffe03f */
[----:B------:R-:W-:Y:S01]  /*97b0*/  UIADD3 UR10, UR10, 0x2e380, URZ ;  /* 0x0002e3800a0a7890 */ /* 0x000fe2000fffe03f */
[----:B------:R-:W-:Y:S01]  /*97c0*/  LEA.HI.X R3, R6, R3, R19, 0x2, P0 ;  /* 0x0000000306037211 */ /* 0x000fe200000f1413 */
[----:B------:R-:W-:Y:S01]  /*97d0*/  UMOV UR17, UR25 ;  /* 0x0000001900117c82 */ /* 0x000fe20008000000 */
[----:B------:R-:W-:Y:S01]  /*97e0*/  IADD3 R17, P0, R17, 0x1f0, RZ ;  /* 0x000001f011117810 */ /* 0x000fe20007f1e0ff */
[----:B------:R-:W-:Y:S01]  /*97f0*/  UMOV UR11, UR25 ;  /* 0x00000019000b7c82 */ /* 0x000fe20008000000 */
[----:B------:R-:W-:-:S02]  /*9800*/  R2UR UR14, R2 ;  /* 0x00000000020e72ca */ /* 0x000fc400000e0000 */
[----:B------:R-:W-:Y:S01]  /*9810*/  R2UR UR6, R17 ;  /* 0x00000000110672ca */ /* 0x000fe200000e0000 */
[----:B------:R-:W-:Y:S01]  /*9820*/  IMAD.X R16, RZ, RZ, R16, P0 ;  /* 0x000000ffff107224 */ /* 0x000fe200000e0610 */
[----:B------:R-:W-:Y:S02]  /*9830*/  R2UR UR15, R3 ;  /* 0x00000000030f72ca */ /* 0x000fe400000e0000 */
[----:B------:R-:W-:Y:S02]  /*9840*/  ISETP.NE.AND P0, PT, R0, 0x2, PT ;  /* 0x000000020000780c */ /* 0x000fe40003f05270 */
[----:B------:R-:W-:Y:S02]  /*9850*/  R2UR UR7, R16 ;  /* 0x00000000100772ca */ /* 0x000fe400000e0000 */
[----:B------:R-:W-:Y:S02]  /*9860*/  SEL R3, RZ, 0x1, P0 ;  /* 0x00000001ff037807 */ /* 0x000fe40000000000 */
[----:B------:R-:W-:-:S02]  /*9870*/  SEL R0, R0, RZ, P0 ;  /* 0x000000ff00007207 */ /* 0x000fc40000000000 */
[----:B------:R-:W-:-:S07]  /*9880*/  LOP3.LUT R18, R18, R3, RZ, 0x3c, !PT ;  /* 0x0000000312127212 */ /* 0x000fce00078e3cff */
[----:B------:R1:W-:Y:S01]  /*9890*/  UTMALDG.4D [UR24], [UR6], desc[UR8] ;  /* 0x00000818060075b4 */ /* 0x0003e20008019000 */
[----:B------:R1:W-:Y:S01]  /*98a0*/  UTMALDG.4D [UR16], [UR6], desc[UR8] ;  /* 0x00000810060075b4 */ /* 0x0003e20008019000 */
[----:B------:R1:W-:Y:S02]  /*98b0*/  UBLKCP.S.G [UR10], [UR14], UR13 ;  /* 0x0000000a0e0073ba */ /* 0x0003e4000800020d */
[----:B-1----:R-:W-:Y:S01]  /*98c0*/  NOP ;  /* 0x0000000000007918 */ /* 0x002fe20000000000 */
.L_x_55:
[----:B------:R-:W-:Y:S05]  /*98d0*/  BSYNC B0 ;  /* 0x0000000000007941 */ /* 0x000fea0003800000 */
.L_x_54:
[----:B------:R-:W-:-:S03]  /*98e0*/  UMOV UR6, 0xffffffff ;  /* 0xffffffff00067882 */ /* 0x000fc60000000000 */
[----:B------:R-:W-:Y:S05]  /*98f0*/  BRA.DIV UR6, `(.L_x_75) ;  /* 0x00000006069c7947 */ /* 0x000fea000b800000 */
[----:B------:R-:W-:-:S13]  /*9900*/  ELECT P0, URZ, PT ;  /* 0x00000000003f782f */ /* 0x000fda0003800000 */
.L_x_95:
[----:B------:R-:W-:Y:S05]  /*9910*/  @!P0 BRA `(.L_x_7) ;  /* 0x0000000000848947 */ /* 0x000fea0003800000 */
[----:B------:R-:W2:Y:S02]  /*9920*/  LDL.LU R2, [R1] ;  /* 0x0000000001027983 */ /* 0x000ea40000300800 */
[----:B--2---:R-:W-:-:S04]  /*9930*/  LOP3.LUT R2, R2, 0x2, RZ, 0xfc, !PT ;  /* 0x0000000202027812 */ /* 0x004fc800078efcff */
[----:B------:R-:W-:-:S13]  /*9940*/  ISETP.NE.AND P0, PT, R2, 0x3, PT ;  /* 0x000000030200780c */ /* 0x000fda0003f05270 */
[----:B------:R-:W-:Y:S05]  /*9950*/  @!P0 BRA `(.L_x_76) ;  /* 0x0000000000048947 */ /* 0x000fea0003800000 */
[----:B------:R-:W-:Y:S01]  /*9960*/  BPT.TRAP 0x1 ;  /* 0x000000040000795c */ /* 0x000fe20000300000 */
.L_x_76:
[----:B------:R-:W1:Y:S01]  /*9970*/  S2R R3, SR_CgaCtaId ;  /* 0x0000000000037919 */ /* 0x000e620000008800 */
[----:B------:R-:W-:Y:S02]  /*9980*/  MOV R2, 0x400 ;  /* 0x0000040000027802 */ /* 0x000fe40000000f00 */
[----:B------:R-:W-:Y:S02]  /*9990*/  SHF.L.U32 R4, R18, 0x1f, RZ ;  /* 0x0000001f12047819 */ /* 0x000fe400000006ff */
[----:B-1----:R-:W-:Y:S01]  /*99a0*/  LEA R8, R3, R2, 0x18 ;  /* 0x0000000203087211 */ /* 0x002fe200078ec0ff */
[----:B------:R-:W-:-:S04]  /*99b0*/  VIADD R2, R0, 0x1 ;  /* 0x0000000100027836 */ /* 0x000fc80000000000 */
[----:B------:R-:W-:Y:S01]  /*99c0*/  VIADD R3, R8, 0x38820 ;  /* 0x0003882008037836 */ /* 0x000fe20000000000 */
[----:B------:R-:W-:-:S03]  /*99d0*/  ISETP.NE.AND P2, PT, R2, 0x2, PT ;  /* 0x000000020200780c */ /* 0x000fc60003f45270 */
[----:B------:R-:W-:Y:S01]  /*99e0*/  IMAD R7, R0, 0x8, R3 ;  /* 0x0000000800077824 */ /* 0x000fe200078e0203 */
[----:B------:R-:W-:Y:S02]  /*99f0*/  SEL R5, RZ, 0x1, P2 ;  /* 0x00000001ff057807 */ /* 0x000fe40001000000 */
[----:B------:R-:W-:Y:S01]  /*9a00*/  SEL R6, R2, RZ, P2 ;  /* 0x000000ff02067207 */ /* 0x000fe20001000000 */
[----:B------:R-:W1:Y:S01]  /*9a10*/  SYNCS.PHASECHK.TRANS64.TRYWAIT P1, [R7+URZ], R4 ;  /* 0x00000004070075a7 */ /* 0x000e62000802017f */
[----:B------:R-:W-:-:S03]  /*9a20*/  LOP3.LUT R5, R18, R5, RZ, 0x3c, !PT ;  /* 0x0000000512057212 */ /* 0x000fc600078e3cff */
[----:B------:R-:W-:Y:S01]  /*9a30*/  IMAD R3, R6, 0x8, R3 ;  /* 0x0000000806037824 */ /* 0x000fe200078e0203 */
[----:B------:R-:W-:Y:S01]  /*9a40*/  SHF.L.U32 R2, R5, 0x1f, RZ ;  /* 0x0000001f05027819 */ /* 0x000fe200000006ff */
[----:B-1----:R-:W-:Y:S06]  /*9a50*/  @!P1 BRA `(.L_x_77) ;  /* 0x0000000400689947 */ /* 0x002fec0003800000 */
.L_x_96:
[----:B------:R-:W2:Y:S02]  /*9a60*/  SYNCS.PHASECHK.TRANS64.TRYWAIT P1, [R3+URZ], R2 ;  /* 0x00000002030075a7 */ /* 0x000ea4000802017f */
[----:B--2---:R-:W-:Y:S05]  /*9a70*/  @!P1 BRA `(.L_x_78) ;  /* 0x0000000400749947 */ /* 0x004fea0003800000 */
.L_x_97:
[----:B------:R-:W-:Y:S05]  /*9a80*/  @!P0 BRA `(.L_x_79) ;  /* 0x0000000000048947 */ /* 0x000fea0003800000 */
[----:B------:R-:W-:Y:S01]  /*9a90*/  BPT.TRAP 0x1 ;  /* 0x000000040000795c */ /* 0x000fe20000300000 */
.L_x_79:
[----:B--2---:R-:W-:-:S04]  /*9aa0*/  VIADD R3, R8, 0x38840 ;  /* 0x0003884008037836 */ /* 0x004fc80000000000 */
[----:B------:R-:W-:-:S04]  /*9ab0*/  IMAD R5, R0, 0x8, R3 ;  /* 0x0000000800057824 */ /* 0x000fc800078e0203 */
[----:B------:R-:W2:Y:S02]  /*9ac0*/  SYNCS.PHASECHK.TRANS64.TRYWAIT P0, [R5+URZ], R4 ;  /* 0x00000004050075a7 */ /* 0x000ea4000800017f */
[----:B--2---:R-:W-:Y:S05]  /*9ad0*/  @!P0 BRA `(.L_x_80) ;  /* 0x0000000400708947 */ /* 0x004fea0003800000 */
.L_x_98:
[----:B------:R-:W-:-:S07]  /*9ae0*/  IMAD R3, R6, 0x8, R3 ;  /* 0x0000000806037824 */ /* 0x000fce00078e0203 */
.L_x_81:
[----:B---3--:R3:W4:Y:S02]  /*9af0*/  SYNCS.PHASECHK.TRANS64.TRYWAIT P0, [R3+URZ], R2 ;  /* 0x00000002030075a7 */ /* 0x008724000800017f */
[----:B----4-:R-:W-:Y:S05]  /*9b00*/  @!P0 NANOSLEEP.SYNCS 0x989680 ;  /* 0x009896800000895d */ /* 0x010fea0003900000 */
[----:B------:R-:W4:Y:S02]  /*9b10*/  @!P0 SYNCS.PHASECHK.TRANS64 P0, [R3+URZ], R2 ;  /* 0x00000002030085a7 */ /* 0x000f24000800007f */
[----:B----4-:R-:W-:Y:S05]  /*9b20*/  @!P0 BRA `(.L_x_81) ;  /* 0xfffffffc00f08947 */ /* 0x010fea000383ffff */
.L_x_7:
[----:B------:R-:W-:Y:S05]  /*9b30*/  BSYNC B6 ;  /* 0x0000000000067941 */ /* 0x000fea0003800000 */
.L_x_4:
[----:B------:R-:W-:Y:S05]  /*9b40*/  EXIT ;  /* 0x000000000000794d */ /* 0x000fea0003800000 */
.L_x_12:
[----:B------:R-:W-:Y:S02]  /*9b50*/  IMAD.MOV.U32 R12, RZ, RZ, RZ ;  /* 0x000000ffff0c7224 */ /* 0x000fe400078e00ff */
[----:B------:R-:W-:Y:S02]  /*9b60*/  IMAD.MOV.U32 R11, RZ, RZ, 0x1f ;  /* 0x0000001fff0b7424 */ /* 0x000fe400078e00ff */
[----:B------:R-:W-:-:S07]  /*9b70*/  IMAD.MOV.U32 R15, RZ, RZ, -0x1 ;  /* 0xffffffffff0f7424 */ /* 0x000fce00078e00ff */
[----:B------:R-:W-:Y:S05]  /*9b80*/  WARPSYNC.COLLECTIVE R15, `(.L_x_82) ;  /* 0x000000000f087348 */ /* 0x000fea0003c00000 */
[----:B------:R1:W2:Y:S02]  /*9b90*/  SHFL.IDX P6, R14, R13, R12, R11 ;  /* 0x0000000c0d0e7389 */ /* 0x0002a400000c000b */
[----:B-12---:R-:W-:Y:S01]  /*9ba0*/  ENDCOLLECTIVE ;  /* 0x000000000000791b */ /* 0x006fe20003800000 */
.L_x_82:
[----:B------:R-:W-:Y:S05]  /*9bb0*/  BRA `(.L_x_83) ;  /* 0xffffff7000007947 */ /* 0x000fea000383ffff */
.L_x_14:
[----:B--2---:R-:W2:Y:S01]  /*9bc0*/  S2R R5, SR_CgaCtaId ;  /* 0x0000000000057919 */ /* 0x004ea20000008800 */
[----:B------:R-:W-:-:S04]  /*9bd0*/  MOV R4, 0x400 ;  /* 0x0000040000047802 */ /* 0x000fc80000000f00 */
[----:B--2---:R-:W-:-:S04]  /*9be0*/  LEA R4, R5, R4, 0x18 ;  /* 0x0000000405047211 */ /* 0x004fc800078ec0ff */
[----:B------:R2:W3:Y:S03]  /*9bf0*/  SYNCS.PHASECHK.TRANS64.TRYWAIT P0, [R4+URZ+0x38800], R8 ;  /* 0x03880008040075a7 */ /* 0x0004e6000800017f */
[----:B---3--:R-:W-:Y:S05]  /*9c00*/  @!P0 NANOSLEEP.SYNCS 0x989680 ;  /* 0x009896800000895d */ /* 0x008fea0003900000 */
[----:B------:R-:W3:Y:S02]  /*9c10*/  @!P0 SYNCS.PHASECHK.TRANS64 P0, [R4+URZ+0x38800], R8 ;  /* 0x03880008040085a7 */ /* 0x000ee4000800007f */
[----:B---3--:R-:W-:Y:S05]  /*9c20*/  @!P0 BRA `(.L_x_14) ;  /* 0xfffffffc00e48947 */ /* 0x008fea000383ffff */
[----:B------:R-:W-:Y:S05]  /*9c30*/  BRA `(.L_x_13) ;  /* 0xffffff70001c7947 */ /* 0x000fea000383ffff */
.L_x_19:
[----:B---3--:R3:W4:Y:S02]  /*9c40*/  SYNCS.PHASECHK.TRANS64.TRYWAIT P1, [R3+URZ+0x38810], R152 ;  /* 0x03881098030075a7 */ /* 0x008724000802017f */
[----:B----4-:R-:W-:Y:S05]  /*9c50*/  @!P1 NANOSLEEP.SYNCS 0x989680 ;  /* 0x009896800000995d */ /* 0x010fea0003900000 */
[----:B------:R-:W4:Y:S02]  /*9c60*/  @!P1 SYNCS.PHASECHK.TRANS64 P1, [R3+URZ+0x38810], R152 ;  /* 0x03881098030095a7 */ /* 0x000f24000802007f */
[----:B----4-:R-:W-:Y:S05]  /*9c70*/  @!P1 BRA `(.L_x_19) ;  /* 0xfffffffc00f09947 */ /* 0x010fea000383ffff */
[----:B------:R-:W-:Y:S05]  /*9c80*/  BRA `(.L_x_18) ;  /* 0xffffff78002c7947 */ /* 0x000fea000383ffff */
.L_x_23:
[----:B------:R1:W1:Y:S02]  /*9c90*/  SYNCS.PHASECHK.TRANS64.TRYWAIT P1, [R3+URZ+0x38830], R152 ;  /* 0x03883098030075a7 */ /* 0x000264000802017f */
[----:B-1----:R-:W-:Y:S05]  /*9ca0*/  @!P1 NANOSLEEP.SYNCS 0x989680 ;  /* 0x009896800000995d */ /* 0x002fea0003900000 */
[----:B------:R-:W1:Y:S02]  /*9cb0*/  @!P1 SYNCS.PHASECHK.TRANS64 P1, [R3+URZ+0x38830], R152 ;  /* 0x03883098030095a7 */ /* 0x000e64000802007f */
[----:B-1----:R-:W-:Y:S05]  /*9cc0*/  @!P1 BRA `(.L_x_23) ;  /* 0xfffffffc00f09947 */ /* 0x002fea000383ffff */
[----:B------:R-:W-:Y:S05]  /*9cd0*/  BRA `(.L_x_22) ;  /* 0xffffff8800b87947 */ /* 0x000fea000383ffff */
.L_x_56:
[----:B-1----:R1:W2:Y:S02]  /*9ce0*/  SYNCS.PHASECHK.TRANS64.TRYWAIT P1, [R20+URZ+0x38820], R3 ;  /* 0x03882003140075a7 */ /* 0x0022a4000802017f */
[----:B--2---:R-:W-:Y:S05]  /*9cf0*/  @!P1 NANOSLEEP.SYNCS 0x989680 ;  /* 0x009896800000995d */ /* 0x004fea0003900000 */
[----:B------:R-:W2:Y:S02]  /*9d00*/  @!P1 SYNCS.PHASECHK.TRANS64 P1, [R20+URZ+0x38820], R3 ;  /* 0x03882003140095a7 */ /* 0x000ea4000802007f */
[----:B--2---:R-:W-:Y:S05]  /*9d10*/  @!P1 BRA `(.L_x_56) ;  /* 0xfffffffc00f09947 */ /* 0x004fea000383ffff */
[----:B------:R-:W-:Y:S05]  /*9d20*/  BRA `(.L_x_84) ;  /* 0xffffffe400087947 */ /* 0x000fea000383ffff */
.L_x_60:
[----:B-1----:R1:W2:Y:S02]  /*9d30*/  SYNCS.PHASECHK.TRANS64.TRYWAIT P1, [R20+URZ+0x38840], R21 ;  /* 0x03884015140075a7 */ /* 0x0022a4000802017f */
[----:B--2---:R-:W-:Y:S05]  /*9d40*/  @!P1 NANOSLEEP.SYNCS 0x989680 ;  /* 0x009896800000995d */ /* 0x004fea0003900000 */
[----:B------:R-:W2:Y:S02]  /*9d50*/  @!P1 SYNCS.PHASECHK.TRANS64 P1, [R20+URZ+0x38840], R21 ;  /* 0x03884015140095a7 */ /* 0x000ea4000802007f */
[----:B--2---:R-:W-:Y:S05]  /*9d60*/  @!P1 BRA `(.L_x_60) ;  /* 0xfffffffc00f09947 */ /* 0x004fea000383ffff */
[----:B------:R-:W-:Y:S05]  /*9d70*/  BRA `(.L_x_85) ;  /* 0xffffffe800787947 */ /* 0x000fea000383ffff */
.L_x_62:
[----:B---3--:R3:W4:Y:S02]  /*9d80*/  SYNCS.PHASECHK.TRANS64.TRYWAIT P1, [R20+URZ+0x38828], R21 ;  /* 0x03882815140075a7 */ /* 0x008724000802017f */
[----:B----4-:R-:W-:Y:S05]  /*9d90*/  @!P1 NANOSLEEP.SYNCS 0x989680 ;  /* 0x009896800000995d */ /* 0x010fea0003900000 */
[----:B------:R-:W4:Y:S02]  /*9da0*/  @!P1 SYNCS.PHASECHK.TRANS64 P1, [R20+URZ+0x38828], R21 ;  /* 0x03882815140095a7 */ /* 0x000f24000802007f */
[----:B----4-:R-:W-:Y:S05]  /*9db0*/  @!P1 BRA `(.L_x_62) ;  /* 0xfffffffc00f09947 */ /* 0x010fea000383ffff */
[----:B------:R-:W-:Y:S05]  /*9dc0*/  BRA `(.L_x_86) ;  /* 0xffffffec000c7947 */ /* 0x000fea000383ffff */
.L_x_64:
[----:B--2---:R2:W4:Y:S02]  /*9dd0*/  SYNCS.PHASECHK.TRANS64.TRYWAIT P1, [R20+URZ+0x38848], R21 ;  /* 0x03884815140075a7 */ /* 0x004524000802017f */
[----:B----4-:R-:W-:Y:S05]  /*9de0*/  @!P1 NANOSLEEP.SYNCS 0x989680 ;  /* 0x009896800000995d */ /* 0x010fea0003900000 */
[----:B------:R-:W4:Y:S02]  /*9df0*/  @!P1 SYNCS.PHASECHK.TRANS64 P1, [R20+URZ+0x38848], R21 ;  /* 0x03884815140095a7 */ /* 0x000f24000802007f */
[----:B----4-:R-:W-:Y:S05]  /*9e00*/  @!P1 BRA `(.L_x_64) ;  /* 0xfffffffc00f09947 */ /* 0x010fea000383ffff */
[----:B------:R-:W-:Y:S05]  /*9e10*/  BRA `(.L_x_87) ;  /* 0xffffffec007c7947 */ /* 0x000fea000383ffff */
.L_x_66:
[----:B------:R-:W-:-:S07]  /*9e20*/  SHF.L.U32 R5, R18, 0x1f, RZ ;  /* 0x0000001f12057819 */ /* 0x000fce00000006ff */
.L_x_88:
[----:B-1----:R1:W2:Y:S02]  /*9e30*/  SYNCS.PHASECHK.TRANS64.TRYWAIT P1, [R20+URZ+0x38820], R5 ;  /* 0x03882005140075a7 */ /* 0x0022a4000802017f */
[----:B--2---:R-:W-:Y:S05]  /*9e40*/  @!P1 NANOSLEEP.SYNCS 0x989680 ;  /* 0x009896800000995d */ /* 0x004fea0003900000 */
[----:B------:R-:W2:Y:S02]  /*9e50*/  @!P1 SYNCS.PHASECHK.TRANS64 P1, [R20+URZ+0x38820], R5 ;  /* 0x03882005140095a7 */ /* 0x000ea4000802007f */
[----:B--2---:R-:W-:Y:S05]  /*9e60*/  @!P1 BRA `(.L_x_88) ;  /* 0xfffffffc00f09947 */ /* 0x004fea000383ffff */
[----:B------:R-:W-:Y:S05]  /*9e70*/  BRA `(.L_x_89) ;  /* 0xfffffff000047947 */ /* 0x000fea000383ffff */
.L_x_69:
[----:B---3--:R3:W4:Y:S02]  /*9e80*/  SYNCS.PHASECHK.TRANS64.TRYWAIT P1, [R20+URZ+0x38840], R9 ;  /* 0x03884009140075a7 */ /* 0x008724000802017f */
[----:B----4-:R-:W-:Y:S05]  /*9e90*/  @!P1 NANOSLEEP.SYNCS 0x989680 ;  /* 0x009896800000995d */ /* 0x010fea0003900000 */
[----:B------:R-:W4:Y:S02]  /*9ea0*/  @!P1 SYNCS.PHASECHK.TRANS64 P1, [R20+URZ+0x38840], R9 ;  /* 0x03884009140095a7 */ /* 0x000f24000802007f */
[----:B----4-:R-:W-:Y:S05]  /*9eb0*/  @!P1 BRA `(.L_x_69) ;  /* 0xfffffffc00f09947 */ /* 0x010fea000383ffff */
[----:B------:R-:W-:Y:S05]  /*9ec0*/  BRA `(.L_x_90) ;  /* 0xfffffff0008c7947 */ /* 0x000fea000383ffff */
.L_x_71:
[----:B-1----:R1:W2:Y:S02]  /*9ed0*/  SYNCS.PHASECHK.TRANS64.TRYWAIT P1, [R20+URZ+0x38828], R9 ;  /* 0x03882809140075a7 */ /* 0x0022a4000802017f */
[----:B--2---:R-:W-:Y:S05]  /*9ee0*/  @!P1 NANOSLEEP.SYNCS 0x989680 ;  /* 0x009896800000995d */ /* 0x004fea0003900000 */
[----:B------:R-:W2:Y:S02]  /*9ef0*/  @!P1 SYNCS.PHASECHK.TRANS64 P1, [R20+URZ+0x38828], R9 ;  /* 0x03882809140095a7 */ /* 0x000ea4000802007f */
[----:B--2---:R-:W-:Y:S05]  /*9f00*/  @!P1 BRA `(.L_x_71) ;  /* 0xfffffffc00f09947 */ /* 0x004fea000383ffff */
[----:B------:R-:W-:Y:S05]  /*9f10*/  BRA `(.L_x_91) ;  /* 0xfffffff400147947 */ /* 0x000fea000383ffff */
.L_x_73:
[----:B----4-:R4:W1:Y:S02]  /*9f20*/  SYNCS.PHASECHK.TRANS64.TRYWAIT P0, [R4+URZ+0x38840], R3 ;  /* 0x03884003040075a7 */ /* 0x010864000800017f */
[----:B-1----:R-:W-:Y:S05]  /*9f30*/  @!P0 NANOSLEEP.SYNCS 0x989680 ;  /* 0x009896800000895d */ /* 0x002fea0003900000 */
[----:B------:R-:W1:Y:S02]  /*9f40*/  @!P0 SYNCS.PHASECHK.TRANS64 P0, [R4+URZ+0x38840], R3 ;  /* 0x03884003040085a7 */ /* 0x000e64000800007f */
[----:B-1----:R-:W-:Y:S05]  /*9f50*/  @!P0 BRA `(.L_x_73) ;  /* 0xfffffffc00f08947 */ /* 0x002fea000383ffff */
[----:B------:R-:W-:Y:S05]  /*9f60*/  BRA `(.L_x_92) ;  /* 0xfffffff4009c7947 */ /* 0x000fea000383ffff */
.L_x_75:
[----:B------:R-:W-:Y:S01]  /*9f70*/  BSSY B0, `(.L_x_93) ;  /* 0x0000006000007945 */ /* 0x000fe20003800000 */
[----:B------:R-:W-:-:S07]  /*9f80*/  IMAD.MOV.U32 R15, RZ, RZ, -0x1 ;  /* 0xffffffffff0f7424 */ /* 0x000fce00078e00ff */
[----:B------:R-:W-:Y:S05]  /*9f90*/  WARPSYNC.COLLECTIVE R15, `(.L_x_94) ;  /* 0x000000000f0c7348 */ /* 0x000fea0003c00000 */
[----:B------:R-:W-:Y:S02]  /*9fa0*/  ELECT P6, UR62, PT ;  /* 0x00000000003e782f */ /* 0x000fe400038c0000 */
[----:B------:R-:W-:Y:S01]  /*9fb0*/  MOV R14, UR62 ;  /* 0x0000003e000e7c02 */ /* 0x000fe20008000f00 */
[----:B------:R-:W-:Y:S10]  /*9fc0*/  ENDCOLLECTIVE ;  /* 0x000000000000791b */ /* 0x000ff40003800000 */
.L_x_94:
[----:B------:R-:W-:Y:S05]  /*9fd0*/  BSYNC B0 ;  /* 0x0000000000007941 */ /* 0x000fea0003800000 */
.L_x_93:
[----:B------:R-:W-:Y:S01]  /*9fe0*/  PLOP3.LUT P0, PT, P6, PT, PT, 0x80, 0x0 ;  /* 0x000000000000781c */ /* 0x000fe2000370f070 */
[----:B------:R-:W-:-:S12]  /*9ff0*/  BRA `(.L_x_95) ;  /* 0xfffffff800447947 */ /* 0x000fd8000383ffff */
.L_x_77:
[----:B-1----:R1:W2:Y:S02]  /*a000*/  SYNCS.PHASECHK.TRANS64.TRYWAIT P1, [R7+URZ], R4 ;  /* 0x00000004070075a7 */ /* 0x0022a4000802017f */
[----:B--2---:R-:W-:Y:S05]  /*a010*/  @!P1 NANOSLEEP.SYNCS 0x989680 ;  /* 0x009896800000995d */ /* 0x004fea0003900000 */
[----:B------:R-:W2:Y:S02]  /*a020*/  @!P1 SYNCS.PHASECHK.TRANS64 P1, [R7+URZ], R4 ;  /* 0x00000004070095a7 */ /* 0x000ea4000802007f */
[----:B--2---:R-:W-:Y:S05]  /*a030*/  @!P1 BRA `(.L_x_77) ;  /* 0xfffffffc00f09947 */ /* 0x004fea000383ffff */
[----:B------:R-:W-:Y:S05]  /*a040*/  BRA `(.L_x_96) ;  /* 0xfffffff800847947 */ /* 0x000fea000383ffff */
.L_x_78:
[----:B--2---:R2:W3:Y:S02]  /*a050*/  SYNCS.PHASECHK.TRANS64.TRYWAIT P1, [R3+URZ], R2 ;  /* 0x00000002030075a7 */ /* 0x0044e4000802017f */
[----:B---3--:R-:W-:Y:S05]  /*a060*/  @!P1 NANOSLEEP.SYNCS 0x989680 ;  /* 0x009896800000995d */ /* 0x008fea0003900000 */
[----:B------:R-:W3:Y:S02]  /*a070*/  @!P1 SYNCS.PHASECHK.TRANS64 P1, [R3+URZ], R2 ;  /* 0x00000002030095a7 */ /* 0x000ee4000802007f */
[----:B---3--:R-:W-:Y:S05]  /*a080*/  @!P1 BRA `(.L_x_78) ;  /* 0xfffffffc00f09947 */ /* 0x008fea000383ffff */
[----:B------:R-:W-:Y:S05]  /*a090*/  BRA `(.L_x_97) ;  /* 0xfffffff800787947 */ /* 0x000fea000383ffff */
.L_x_80:
[----:B--2---:R2:W3:Y:S02]  /*a0a0*/  SYNCS.PHASECHK.TRANS64.TRYWAIT P0, [R5+URZ], R4 ;  /* 0x00000004050075a7 */ /* 0x0044e4000800017f */
[----:B---3--:R-:W-:Y:S05]  /*a0b0*/  @!P0 NANOSLEEP.SYNCS 0x989680 ;  /* 0x009896800000895d */ /* 0x008fea0003900000 */
[----:B------:R-:W3:Y:S02]  /*a0c0*/  @!P0 SYNCS.PHASECHK.TRANS64 P0, [R5+URZ], R4 ;  /* 0x00000004050085a7 */ /* 0x000ee4000800007f */
[----:B---3--:R-:W-:Y:S05]  /*a0d0*/  @!P0 BRA `(.L_x_80) ;  /* 0xfffffffc00f08947 */ /* 0x008fea000383ffff */
[----:B------:R-:W-:Y:S05]  /*a0e0*/  BRA `(.L_x_98) ;  /* 0xfffffff8007c7947 */ /* 0x000fea000383ffff */
.L_x_99:
[----:B------:R-:W-:-:S00]  /*a0f0*/  BRA `(.L_x_99) ;  /* 0xfffffffc00fc7947 */ /* 0x000fc0000383ffff */
[----:B------:R-:W-:-:S00]  /*a100*/  NOP ;  /* 0x0000000000007918 */ /* 0x000fc00000000000 */
[----:B------:R-:W-:-:S00]  /*a110*/  NOP ;  /* 0x0000000000007918 */ /* 0x000fc00000000000 */
[----:B------:R-:W-:-:S00]  /*a120*/  NOP ;  /* 0x0000000000007918 */ /* 0x000fc00000000000 */
[----:B------:R-:W-:-:S00]  /*a130*/  NOP ;  /* 0x0000000000007918 */ /* 0x000fc00000000000 */
[----:B------:R-:W-:-:S00]  /*a140*/  NOP ;  /* 0x0000000000007918 */ /* 0x000fc00000000000 */
[----:B------:R-:W-:-:S00]  /*a150*/  NOP ;  /* 0x0000000000007918 */ /* 0x000fc00000000000 */
[----:B------:R-:W-:-:S00]  /*a160*/  NOP ;  /* 0x0000000000007918 */ /* 0x000fc00000000000 */
[----:B------:R-:W-:-:S00]  /*a170*/  NOP ;  /* 0x0000000000007918 */ /* 0x000fc00000000000 */
.L_x_3682:


//--------------------- .text._ZN7cutlass13device_kernelIN5flash11enable_sm90INS1_16FlashAttnBwdSm90INS1_25CollectiveMainloopBwdSm90ILi2ELi2ELi2EN4cute5tupleIJNS5_1CILi1EEES8_S8_EEENS6_IJNS7_ILi80EEENS7_ILi128EEESB_EEENS_6half_tEfNS_4arch4Sm90ELb0ELb0ELb0ELb0ELb1ELb1ELb0ELb1ELi2ELi1ELi2ELi1ELb0EEENS1_21CollectiveEpilogueBwdISC_SD_SF_Li256ELb0ELb0ELi1EEENS1_19SingleTileSchedulerILb0ELb0ELb0ELi128EEEEEEEEEvNT_6ParamsE --------------------------
	.section	.text._ZN7cutlass13device_kernelIN5flash11enable_sm90INS1_16FlashAttnBwdSm90INS1_25CollectiveMainloopBwdSm90ILi2ELi2ELi2EN4cute5tupleIJNS5_1CILi1EEES8_S8_EEENS6_IJNS7_ILi80EEENS7_ILi128EEESB_EEENS_6half_tEfNS_4arch4Sm90ELb0ELb0ELb0ELb0ELb1ELb1ELb0ELb1ELi2ELi1ELi2ELi1ELb0EEENS1_21CollectiveEpilogueBwdISC_SD_SF_Li256ELb0ELb0ELi1EEENS1_19SingleTileSchedulerILb0ELb0ELb0ELi128EEEEEEEEEvNT_6ParamsE,"ax",@progbits
	.align	128
.text._ZN7cutlass13device_kernelIN5flash11enable_sm90INS1_16FlashAttnBwdSm90INS1_25CollectiveMainloopBwdSm90ILi2ELi2ELi2EN4cute5tupleIJNS5_1CILi1EEES8_S8_EEENS6_IJNS7_ILi80EEENS7_ILi128EEESB_EEENS_6half_tEfNS_4arch4Sm90ELb0ELb0ELb0ELb0ELb1ELb1ELb0ELb1ELi2ELi1ELi2ELi1ELb0EEENS1_21CollectiveEpilogueBwdISC_SD_SF_Li256ELb0ELb0ELi1EEENS1_19SingleTileSchedulerILb0ELb0ELb0ELi128EEEEEEEEEvNT_6ParamsE:
        .type           _ZN7cutlass13device_kernelIN5flash11enable_sm90INS1_16FlashAttnBwdSm90INS1_25CollectiveMainloopBwdSm90ILi2ELi2ELi2EN4cute5tupleIJNS5_1CILi1EEES8_S8_EEENS6_IJNS7_ILi80EEENS7_ILi128EEESB_EEENS_6half_tEfNS_4arch4Sm90ELb0ELb0ELb0ELb0ELb1ELb1ELb0ELb1ELi2ELi1ELi2ELi1ELb0EEENS1_21CollectiveEpilogueBwdISC_SD_SF_Li256ELb0ELb0ELi1EEENS1_19SingleTileSchedulerILb0ELb0ELb0ELi128EEEEEEEEEvNT_6ParamsE,@function
        .size           _ZN7cutlass13device_kernelIN5flash11enable_sm90INS1_16FlashAttnBwdSm90INS1_25CollectiveMainloopBwdSm90ILi2ELi2ELi2EN4cute5tupleIJNS5_1CILi1EEES8_S8_EEENS6_IJNS7_ILi80EEENS7_ILi128EEESB_EEENS_6half_tEfNS_4arch4Sm90ELb0ELb0ELb0ELb0ELb1ELb1ELb0ELb1ELi2ELi1ELi2ELi1ELb0EEENS1_21CollectiveEpilogueBwdISC_SD_SF_Li256ELb0ELb0ELi1EEENS1_19SingleTileSchedulerILb0ELb0ELb0ELi128EEEEEEEEEvNT_6ParamsE,(.L_x_3683 - _ZN7cutlass13device_kernelIN5flash11enable_sm90INS1_16FlashAttnBwdSm90INS1_25CollectiveMainloopBwdSm90ILi2ELi2ELi2EN4cute5tupleIJNS5_1CILi1EEES8_S8_EEENS6_IJNS7_ILi80EEENS7_ILi128EEESB_EEENS_6half_tEfNS_4arch4Sm90ELb0ELb0ELb0ELb0ELb1ELb1ELb0ELb1ELi2ELi1ELi2ELi1ELb0EEENS1_21CollectiveEpilogueBwdISC_SD_SF_Li256ELb0ELb0ELi1EEENS1_19SingleTileSchedulerILb0ELb0ELb0ELi128EEEEEEEEEvNT_6ParamsE)
        .other          _ZN7cutlass13device_kernelIN5flash11enable_sm90INS1_16FlashAttnBwdSm90INS1_25CollectiveMainloopBwdSm90ILi2ELi2ELi2EN4cute5tupleIJNS5_1CILi1EEES8_S8_EEENS6_IJNS7_ILi80EEENS7_ILi128EEESB_EEENS_6half_tEfNS_4arch4Sm90ELb0ELb0ELb0ELb0ELb1ELb1ELb0ELb1ELi2ELi1ELi2ELi1ELb0EEENS1_21CollectiveEpilogueBwdISC_SD_SF_Li256ELb0ELb0ELi1EEENS1_19SingleTileSchedulerILb0ELb0ELb0ELi128EEEEEEEEEvNT_6ParamsE,@"STO_CUDA_ENTRY STV_DEFAULT"
_ZN7cutlass13device_kernelIN5flash11enable_sm90INS1_16FlashAttnBwdSm90INS1_25CollectiveMainloopBwdSm90ILi2ELi2ELi2EN4cute5tupleIJNS5_1CILi1EEES8_S8_EEENS6_IJNS7_ILi80EEENS7_ILi128EEESB_EEENS_6half_tEfNS_4arch4Sm90ELb0ELb0ELb0ELb0ELb1ELb1ELb0ELb1ELi2ELi1ELi2ELi1ELb0EEENS1_21CollectiveEpilogueBwdISC_SD_SF_Li256ELb0ELb0ELi1EEENS1_19SingleTileSchedulerILb0ELb0ELb0ELi128EEEEEEEEEvNT_6ParamsE:
        /* <DEDUP_REMOVED lines=29> */
.L_x_101:
[----:B------:R-:W-:Y:S05]  /*01d0*/  BSYNC B0 ;  /* 0x0000000000007941 */ /* 0x000fea0003800000 */
.L_x_100:
        /* <DEDUP_REMOVED lines=34> */
.L_x_102:
        /* <DEDUP_REMOVED lines=22> */
.L_x_103:
        /* <DEDUP_REMOVED lines=8> */
.L_x_106:
        /* <DEDUP_REMOVED lines=33> */
.L_x_109:
        /* <DEDUP_REMOVED lines=15> */
.L_x_108:
        /* <DEDUP_REMOVED lines=23> */
.L_x_111:
        /* <DEDUP_REMOVED lines=15> */
.L_x_110:
        /* <DEDUP_REMOVED lines=8> */
.L_x_199:
        /* <DEDUP_REMOVED lines=15> */
.L_x_113:
        /* <DEDUP_REMOVED lines=121> */
.L_x_126:
[----:B------:R-:W2:Y:S01]  /*1440*/  LDL R3, [R1] ;  /* 0x0000000001037983 */ /* 0x000ea20000100800 */
[----:B------:R-:W-:Y:S05]  /*1450*/  YIELD ;  /* 0x0000000000007946 */ /* 0x000fea0003800000 */
[----:B--2---:R-:W-:-:S13]  /*1460*/  ISETP.NE.AND P0, PT, R3, 0x3, PT ;  /* 0x000000030300780c */ /* 0x004fda0003f05270 */
[----:B------:R-:W-:Y:S05]  /*1470*/  @!P0 BRA `(.L_x_116) ;  /* 0x0000000000048947 */ /* 0x000fea0003800000 */
[----:B------:R-:W-:Y:S01]  /*1480*/  BPT.TRAP 0x1 ;  /* 0x000000040000795c */ /* 0x000fe20000300000 */
.L_x_116:
        /* <DEDUP_REMOVED lines=8> */
.L_x_117:
[----:B---3--:R-:W-:Y:S05]  /*1510*/  @P1 BRA `(.L_x_118) ;  /* 0x0000000000081947 */ /* 0x008fea0003800000 */
[----:B------:R-:W3:Y:S02]  /*1520*/  SYNCS.PHASECHK.TRANS64.TRYWAIT P1, [R3+URZ+0x38810], R152 ;  /* 0x03881098030075a7 */ /* 0x000ee4000802017f */
[----:B---3--:R-:W-:Y:S05]  /*1530*/  @!P1 BRA `(.L_x_119) ;  /* 0x0000008c00c89947 */ /* 0x008fea0003800000 */
.L_x_118:
        /* <DEDUP_REMOVED lines=286> */
.L_x_120:
[----:B------:R1:W1:Y:S01]  /*2720*/  SYNCS.PHASECHK.TRANS64.TRYWAIT P1, [R3+URZ+0x38830], R152 ;  /* 0x03883098030075a7 */ /* 0x000262000802017f */
[----:B------:R-:W-:Y:S05]  /*2730*/  @!P0 BRA `(.L_x_121) ;  /* 0x0000000000048947 */ /* 0x000fea0003800000 */
[----:B------:R-:W-:Y:S01]  /*2740*/  BPT.TRAP 0x1 ;  /* 0x000000040000795c */ /* 0x000fe20000300000 */
.L_x_121:
[----:B------:R-:W-:-:S05]  /*2750*/  VIADD R4, R153, 0x24000 ;  /* 0x0002400099047836 */ /* 0x000fca0000000000 */
[----:B------:R-:W-:-:S04]  /*2760*/  SHF.R.U32.HI R4, RZ, 0x4, R4 ;  /* 0x00000004ff047819 */ /* 0x000fc80000011604 */
[----:B------:R-:W-:-:S04]  /*2770*/  LOP3.LUT R4, R4, 0x3fff, RZ, 0xc0, !PT ;  /* 0x00003fff04047812 */ /* 0x000fc800078ec0ff */
[----:B------:R-:W-:Y:S01]  /*2780*/  LOP3.LUT R153, R4, 0x10000, RZ, 0xfc, !PT ;  /* 0x0001000004997812 */ /* 0x000fe200078efcff */
[----:B-1----:R-:W-:Y:S06]  /*2790*/  @P1 BRA `(.L_x_122) ;  /* 0x0000000000081947 */ /* 0x002fec0003800000 */
[----:B------:R-:W1:Y:S02]  /*27a0*/  SYNCS.PHASECHK.TRANS64.TRYWAIT P1, [R3+URZ+0x38830], R152 ;  /* 0x03883098030075a7 */ /* 0x000e64000802017f */
[----:B-1----:R-:W-:Y:S05]  /*27b0*/  @!P1 BRA `(.L_x_123) ;  /* 0x0000007c003c9947 */ /* 0x002fea0003800000 */
.L_x_122:
        /* <DEDUP_REMOVED lines=832> */
.L_x_124:
        /* <DEDUP_REMOVED lines=56> */
.L_x_125:
        /* <DEDUP_REMOVED lines=12> */
.L_x_115:
        /* <DEDUP_REMOVED lines=86> */
.L_x_127:
        /* <DEDUP_REMOVED lines=19> */
.L_x_128:
        /* <DEDUP_REMOVED lines=18> */
.L_x_129:
        /* <DEDUP_REMOVED lines=18> */
.L_x_130:
        /* <DEDUP_REMOVED lines=155> */
.L_x_132:
[----:B------:R-:W-:Y:S05]  /*7280*/  BSYNC B0 ;  /* 0x0000000000007941 */ /* 0x000fea0003800000 */
.L_x_131:
[----:B------:R-:W-:-:S04]  /*7290*/  DEPBAR.LE SB0, 0x0 ;  /* 0x000080000000791a */ /* 0x000fc80000000000 */
[----:B------:R-:W-:Y:S05]  /*72a0*/  BRA `(.L_x_107) ;  /* 0x0000003000287947 */ /* 0x000fea0003800000 */
.L_x_105:
        /* <DEDUP_REMOVED lines=14> */
[----:B------:R-:W-:Y:S01]  /*7390*/  ULDC UR13, c[0x0][0x288] ;  /* 0x0000a200000d7ab9 */ /* 0x000fe20000000800 */
[----:B------:R-:W-:Y:S01]  /*73a0*/  ULDC.64 UR14, c[0x0][0x2e0] ;  /* 0x0000b800000e7ab9 */ /* 0x000fe20000000a00 */
[----:B------:R-:W-:-:S04]  /*73b0*/  ELECT P0, URZ, PT ;  /* 0x00000000003f782f */ /* 0x000fc80003800000 */
[----:B------:R-:W2:Y:S01]  /*73c0*/  LDC R4, c[0x0][0x280] ;  /* 0x0000a000ff047b82 */ /* 0x000ea20000000800 */
[----:B-1----:R-:W-:Y:S02]  /*73d0*/  USHF.R.S32.HI UR8, URZ, 0x1f, UR16 ;  /* 0x0000001f3f087899 */ /* 0x002fe40008011410 */
[----:B------:R-:W-:Y:S02]  /*73e0*/  UIMAD.WIDE.U32 UR4, UR16, UR10, URZ ;  /* 0x0000000a100472a5 */ /* 0x000fe4000f8e003f */
[----:B------:R-:W-:Y:S01]  /*73f0*/  UIMAD UR6, UR8, UR10, URZ ;  /* 0x0000000a080672a4 */ /* 0x000fe2000f8e023f */
[----:B--2---:R-:W-:-:S03]  /*7400*/  ISETP.GE.AND P1, PT, R4, 0x1, PT ;  /* 0x000000010400780c */ /* 0x004fc60003f26270 */
[----:B------:R-:W-:Y:S02]  /*7410*/  UIMAD UR7, UR16, UR11, UR6 ;  /* 0x0000000b100772a4 */ /* 0x000fe4000f8e0206 */
[----:B------:R-:W-:Y:S02]  /*7420*/  USHF.R.S32.HI UR6, URZ, 0x1f, UR9 ;  /* 0x0000001f3f067899 */ /* 0x000fe40008011409 */
[----:B------:R-:W-:Y:S02]  /*7430*/  UIMAD UR11, UR9, UR13, URZ ;  /* 0x0000000d090b72a4 */ /* 0x000fe4000f8e023f */
[----:B------:R-:W-:Y:S02]  /*7440*/  UIMAD UR6, UR6, UR14, URZ ;  /* 0x0000000e060672a4 */ /* 0x000fe4000f8e023f */
[----:B------:R-:W-:Y:S02]  /*7450*/  UIADD3 UR5, UR5, UR7, URZ ;  /* 0x0000000705057290 */ /* 0x000fe4000fffe03f */
[----:B------:R-:W-:-:S02]  /*7460*/  UIADD3 UR10, UP0, UR11, UR16, URZ ;  /* 0x000000100b0a7290 */ /* 0x000fc4000ff1e03f */
[----:B------:R-:W-:Y:S02]  /*7470*/  UIMAD UR12, UR9, UR15, UR6 ;  /* 0x0000000f090c72a4 */ /* 0x000fe4000f8e0206 */
[----:B------:R-:W-:Y:S02]  /*7480*/  UIMAD.WIDE.U32 UR6, UR9, UR14, UR4 ;  /* 0x0000000e090672a5 */ /* 0x000fe4000f8e0004 */
[----:B------:R-:W-:Y:S01]  /*7490*/  ULEA.HI.X.SX32 UR11, UR11, UR8, 0x1, UP0 ;  /* 0x000000080b0b7291 */ /* 0x000fe200080f0e3f */
[----:B------:R-:W-:Y:S11]  /*74a0*/  @!P1 BRA `(.L_x_107) ;  /* 0x0000002c00a89947 */ /* 0x000ff60003800000 */
[----:B------:R-:W1:Y:S01]  /*74b0*/  S2R R5, SR_TID.X ;  /* 0x0000000000057919 */ /* 0x000e620000002100 */
[C---:B------:R-:W-:Y:S01]  /*74c0*/  VIADD R0, R4.reuse, 0x4f ;  /* 0x0000004f04007836 */ /* 0x040fe20000000000 */
[----:B------:R-:W-:Y:S01]  /*74d0*/  ISETP.GE.AND P1, PT, R4, 0x51, PT ;  /* 0x000000510400780c */ /* 0x000fe20003f26270 */
[----:B------:R-:W-:Y:S01]  /*74e0*/  ULDC UR4, c[0x0][0x760] ;  /* 0x0001d80000047ab9 */ /* 0x000fe20000000800 */
[----:B------:R-:W2:Y:S01]  /*74f0*/  S2UR UR28, SR_CTAID.X ;  /* 0x00000000001c79c3 */ /* 0x000ea20000002500 */
[----:B------:R-:W-:Y:S01]  /*7500*/  IMAD.HI R0, R0, 0x66666667, RZ ;  /* 0x6666666700007827 */ /* 0x000fe200078e02ff */
[----:B------:R-:W-:Y:S02]  /*7510*/  UIMAD UR13, UR13, UR4, URZ ;  /* 0x000000040d0d72a4 */ /* 0x000fe4000f8e023f */
[----:B------:R-:W-:Y:S02]  /*7520*/  UIADD3 UR12, UR7, UR12, URZ ;  /* 0x0000000c070c7290 */ /* 0x000fe4000fffe03f */
[----:B------:R-:W-:Y:S01]  /*7530*/  SHF.R.U32.HI R3, RZ, 0x1f, R0 ;  /* 0x0000001fff037819 */ /* 0x000fe20000011600 */
[----:B------:R-:W-:Y:S01]  /*7540*/  UMOV UR4, URZ ;  /* 0x0000003f00047c82 */ /* 0x000fe20008000000 */
[----:B------:R-:W-:-:S02]  /*7550*/  ULDC.64 UR26, c[0x0][0x208] ;  /* 0x00008200001a7ab9 */ /* 0x000fc40000000a00 */
[----:B------:R-:W-:-:S04]  /*7560*/  LEA.HI.SX32 R2, R0, R3, 0x1b ;  /* 0x0000000300027211 */ /* 0x000fc800078fdaff */
[----:B------:R-:W-:Y:S02]  /*7570*/  VIMNMX R2, R2, 0x1, !PT ;  /* 0x0000000102027848 */ /* 0x000fe40007fe0100 */
[----:B-1----:R-:W-:Y:S02]  /*7580*/  LOP3.LUT R0, R5, 0x1f, RZ, 0xc0, !PT ;  /* 0x0000001f05007812 */ /* 0x002fe400078ec0ff */
[----:B------:R-:W-:Y:S01]  /*7590*/  LOP3.LUT R5, R2, 0x1, RZ, 0xc0, !PT ;  /* 0x0000000102057812 */ /* 0x000fe200078ec0ff */
[----:B--2---:R-:W-:Y:S06]  /*75a0*/  @!P1 BRA `(.L_x_134) ;  /* 0x0000000800ac9947 */ /* 0x004fec0003800000 */
        /* <DEDUP_REMOVED lines=11> */
[----:B------:R-:W-:-:S12]  /*7660*/  UIADD3.X UR21, URZ, UR21, URZ, UP2, !UPT ;  /* 0x000000153f157290 */ /* 0x000fd800097fe43f */
.L_x_159:
[----:B------:R-:W-:Y:S01]  /*7670*/  UIMAD UR22, UR13, UR4, URZ ;  /* 0x000000040d1672a4 */ /* 0x000fe2000f8e023f */
[----:B------:R-:W-:Y:S01]  /*7680*/  ISETP.NE.AND P1, PT, R0, RZ, PT ;  /* 0x000000ff0000720c */ /* 0x000fe20003f25270 */
[----:B------:R-:W-:Y:S01]  /*7690*/  ULDC.64 UR8, c[0x0][0x768] ;  /* 0x0001da0000087ab9 */ /* 0x000fe20000000a00 */
[----:B------:R-:W-:Y:S01]  /*76a0*/  UIMAD UR14, UR5, 0x5000, URZ ;  /* 0x00005000050e78a4 */ /* 0x000fe2000f8e023f */
[----:B------:R-:W-:Y:S01]  /*76b0*/  VIADD R4, R4, 0xfffffffe ;  /* 0xfffffffe04047836 */ /* 0x000fe20000000000 */
[----:B------:R-:W-:Y:S01]  /*76c0*/  UIADD3 UR15, UP0, UR22, UR10, URZ ;  /* 0x0000000a160f7290 */ /* 0x000fe2000ff1e03f */
[----:B------:R-:W-:Y:S01]  /*76d0*/  BSSY B0, `(.L_x_135) ;  /* 0x0000010000007945 */ /* 0x000fe20003800000 */
[----:B------:R-:W-:Y:S02]  /*76e0*/  UIMAD.WIDE UR32, UR14, 0x4, UR16 ;  /* 0x000000040e2078a5 */ /* 0x000fe4000f8e0210 */
[----:B------:R-:W-:Y:S01]  /*76f0*/  ULEA.HI.X.SX32 UR23, UR22, UR11, 0x1, UP0 ;  /* 0x0000000b16177291 */ /* 0x000fe200080f0e3f */
[----:B------:R-:W-:Y:S01]  /*7700*/  ISETP.NE.AND P2, PT, R4, RZ, PT ;  /* 0x000000ff0400720c */ /* 0x000fe20003f45270 */
[----:B------:R-:W-:-:S02]  /*7710*/  ULEA UR24, UP0, UR15, UR8, 0x2 ;  /* 0x000000080f187291 */ /* 0x000fc4000f80103f */
[----:B------:R-:W-:Y:S02]  /*7720*/  UIMAD.WIDE UR30, UR14, 0x4, UR18 ;  /* 0x000000040e1e78a5 */ /* 0x000fe4000f8e0212 */
[----:B------:R-:W-:Y:S02]  /*7730*/  ULEA.HI.X UR23, UR15, UR9, UR23, 0x2, UP0 ;  /* 0x000000090f177291 */ /* 0x000fe400080f1417 */
[----:B-1----:R-:W-:Y:S01]  /*7740*/  IMAD.U32 R2, RZ, RZ, UR24 ;  /* 0x00000018ff027e24 */ /* 0x002fe2000f8e00ff */
[----:B------:R-:W-:-:S03]  /*7750*/  UIMAD.WIDE UR14, UR14, 0x4, UR20 ;  /* 0x000000040e0e78a5 */ /* 0x000fc6000f8e0214 */
[----:B------:R-:W-:Y:S01]  /*7760*/  IMAD.U32 R3, RZ, RZ, UR23 ;  /* 0x00000017ff037e24 */ /* 0x000fe2000f8e00ff */
[----:B------:R-:W-:Y:S08]  /*7770*/  @P1 BRA `(.L_x_136) ;  /* 0x0000000000141947 */ /* 0x000ff00003800000 */
.L_x_137:
[----:B------:R-:W2:Y:S04]  /*7780*/  LDG.E.STRONG.GPU R6, desc[UR26][R2.64] ;  /* 0x0000001a02067981 */ /* 0x000ea8000c1ef900 */
[----:B--2---:R-:W-:Y:S01]  /*7790*/  CCTL.IVALL ;  /* 0x00000000ff00798f */ /* 0x004fe20002000000 */
[----:B------:R-:W-:Y:S05]  /*77a0*/  YIELD ;  /* 0x0000000000007946 */ /* 0x000fea0003800000 */
[----:B------:R-:W-:-:S13]  /*77b0*/  ISETP.NE.AND P3, PT, R6, UR28, PT ;  /* 0x0000001c06007c0c */ /* 0x000fda000bf65270 */
[----:B------:R-:W-:Y:S05]  /*77c0*/  @P3 BRA `(.L_x_137) ;  /* 0xfffffffc00ec3947 */ /* 0x000fea000383ffff */
.L_x_136:
[----:B------:R-:W-:Y:S05]  /*77d0*/  BSYNC B0 ;  /* 0x0000000000007941 */ /* 0x000fea0003800000 */
.L_x_135:
[----:B------:R-:W-:-:S03]  /*77e0*/  UMOV UR23, 0xffffffff ;  /* 0xffffffff00177882 */ /* 0x000fc60000000000 */
[----:B------:R-:W-:Y:S05]  /*77f0*/  BRA.DIV UR23, `(.L_x_138) ;  /* 0x0000002e17407947 */ /* 0x000fea000b800000 */
[----:B------:R-:W-:Y:S01]  /*7800*/  NOP ;  /* 0x0000000000007918 */ /* 0x000fe20000000000 */
.L_x_202:
[----:B------:R-:W-:Y:S05]  /*7810*/  WARPSYNC.ALL ;  /* 0x0000000000007948 */ /* 0x000fea0003800000 */
[----:B------:R-:W-:Y:S06]  /*7820*/  BAR.SYNC.DEFER_BLOCKING 0xd, 0xa0 ;  /* 0x0342800000007b1d */ /* 0x000fec0000010000 */
[----:B------:R-:W-:Y:S04]  /*7830*/  BSSY B0, `(.L_x_139) ;  /* 0x0000011000007945 */ /* 0x000fe80003800000 */
[----:B------:R-:W-:Y:S05]  /*7840*/  @!P0 BRA `(.L_x_140) ;  /* 0x00000000003c8947 */ /* 0x000fea0003800000 */
[----:B------:R-:W1:Y:S01]  /*7850*/  S2UR UR34, SR_CgaCtaId ;  /* 0x00000000002279c3 */ /* 0x000e620000008800 */
[----:B------:R-:W-:Y:S01]  /*7860*/  UIMAD UR23, UR4, 0x2800, URZ ;  /* 0x00002800041778a4 */ /* 0x000fe2000f8e023f */
        /* <DEDUP_REMOVED lines=13> */
.L_x_140:
[----:B------:R-:W-:Y:S05]  /*7940*/  BSYNC B0 ;  /* 0x0000000000007941 */ /* 0x000fea0003800000 */
.L_x_139:
        /* <DEDUP_REMOVED lines=13> */
.L_x_142:
[----:B------:R-:W-:Y:S05]  /*7a20*/  BSYNC B0 ;  /* 0x0000000000007941 */ /* 0x000fea0003800000 */
.L_x_141:
[----:B------:R-:W-:Y:S06]  /*7a30*/  BAR.ARV 0xa, 0xa0 ;  /* 0x0282800000007b1d */ /* 0x000fec0000002000 */
[----:B------:R-:W-:Y:S04]  /*7a40*/  BSSY B0, `(.L_x_143) ;  /* 0x0000003000007945 */ /* 0x000fe80003800000 */
[----:B------:R-:W-:Y:S05]  /*7a50*/  @!P0 BRA `(.L_x_144) ;  /* 0x0000000000048947 */ /* 0x000fea0003800000 */
[----:B------:R-:W-:-:S04]  /*7a60*/  DEPBAR.LE SB0, 0x0 ;  /* 0x000080000000791a */ /* 0x000fc80000000000 */
.L_x_144:
[----:B------:R-:W-:Y:S05]  /*7a70*/  BSYNC B0 ;  /* 0x0000000000007941 */ /* 0x000fea0003800000 */
.L_x_143:
[----:B------:R-:W-:Y:S06]  /*7a80*/  BAR.ARV 0xb, 0xa0 ;  /* 0x02c2800000007b1d */ /* 0x000fec0000002000 */
[----:B------:R-:W-:Y:S01]  /*7a90*/  NOP ;  /* 0x0000000000007918 */ /* 0x000fe20000000000 */
[----:B------:R-:W-:Y:S04]  /*7aa0*/  BSSY B0, `(.L_x_145) ;  /* 0x0000011000007945 */ /* 0x000fe80003800000 */
[----:B------:R-:W-:Y:S05]  /*7ab0*/  @P1 BRA `(.L_x_146) ;  /* 0x00000000003c1947 */ /* 0x000fea0003800000 */
[----:B------:R-:W-:Y:S01]  /*7ac0*/  @!PT LDS RZ, [RZ] ;  /* 0x00000000fffff984 */ /* 0x000fe20000000800 */
[----:B------:R-:W-:Y:S01]  /*7ad0*/  @!PT LDS RZ, [RZ] ;  /* 0x00000000fffff984 */ /* 0x000fe20000000800 */
[----:B------:R-:W-:Y:S01]  /*7ae0*/  @!PT LDS RZ, [RZ] ;  /* 0x00000000fffff984 */ /* 0x000fe20000000800 */
[----:B------:R-:W-:Y:S01]  /*7af0*/  @!PT LDS RZ, [RZ] ;  /* 0x00000000fffff984 */ /* 0x000fe20000000800 */
[----:B------:R1:W-:Y:S06]  /*7b00*/  MEMBAR.ALL.CTA ;  /* 0x0000000000007992 */ /* 0x0003ec0000008000 */
[----:B-1----:R-:W-:Y:S06]  /*7b10*/  MEMBAR.ALL.GPU ;  /* 0x0000000000007992 */ /* 0x002fec000000a000 */
[----:B------:R-:W-:-:S00]  /*7b20*/  ERRBAR ;  /* 0x00000000000079ab */ /* 0x000fc00000000000 */
[----:B------:R-:W-:Y:S06]  /*7b30*/  CGAERRBAR ;  /* 0x00000000000075ab */ /* 0x000fec0000000000 */
[----:B012345:R-:W-:Y:S01]  /*7b40*/  CCTL.IVALL ;  /* 0x00000000ff00798f */ /* 0x03ffe20002000000 */
[----:B------:R-:W1:Y:S01]  /*7b50*/  S2R R6, SR_LANEID ;  /* 0x0000000000067919 */ /* 0x000e620000000000 */
[----:B------:R-:W-:Y:S02]  /*7b60*/  VOTEU.ANY UR23, UPT, PT ;  /* 0x0000000000177886 */ /* 0x000fe400038e0100 */
[----:B------:R-:W-:-:S02]  /*7b70*/  UFLO.U32 UR24, UR23 ;  /* 0x00000017001872bd */ /* 0x000fc400080e0000 */
[----:B------:R-:W2:Y:S04]  /*7b80*/  POPC R7, UR23 ;  /* 0x0000001700077d09 */ /* 0x000ea80008000000 */
[----:B-1----:R-:W-:-:S13]  /*7b90*/  ISETP.EQ.U32.AND P3, PT, R6, UR24, PT ;  /* 0x0000001806007c0c */ /* 0x002fda000bf62070 */
[----:B--2---:R1:W-:Y:S02]  /*7ba0*/  @P3 REDG.E.ADD.S32.STRONG.GPU desc[UR26][R2.64], R7 ;  /* 0x000000070200398e */ /* 0x0043e4000c10e39a */
.L_x_146:
[----:B------:R-:W-:Y:S05]  /*7bb0*/  BSYNC B0 ;  /* 0x0000000000007941 */ /* 0x000fea0003800000 */
.L_x_145:
[----:B------:R-:W-:Y:S01]  /*7bc0*/  UIADD3 UR22, UR13, UR22, URZ ;  /* 0x000000160d167290 */ /* 0x000fe2000fffe03f */
[----:B------:R-:W-:Y:S03]  /*7bd0*/  BSSY B0, `(.L_x_147) ;  /* 0x000000d000007945 */ /* 0x000fe60003800000 */
[----:B------:R-:W-:-:S04]  /*7be0*/  UIADD3 UR23, UP0, UR22, UR10, URZ ;  /* 0x0000000a16177290 */ /* 0x000fc8000ff1e03f */
[----:B------:R-:W-:Y:S02]  /*7bf0*/  ULEA.HI.X.SX32 UR22, UR22, UR11, 0x1, UP0 ;  /* 0x0000000b16167291 */ /* 0x000fe400080f0e3f */
[----:B------:R-:W-:-:S04]  /*7c00*/  ULEA UR8, UP0, UR23, UR8, 0x2 ;  /* 0x0000000817087291 */ /* 0x000fc8000f80103f */
[----:B------:R-:W-:Y:S02]  /*7c10*/  ULEA.HI.X UR22, UR23, UR9, UR22, 0x2, UP0 ;  /* 0x0000000917167291 */ /* 0x000fe400080f1416 */
[----:B-1----:R-:W-:-:S04]  /*7c20*/  IMAD.U32 R2, RZ, RZ, UR8 ;  /* 0x00000008ff027e24 */ /* 0x002fc8000f8e00ff */
[----:B------:R-:W-:Y:S01]  /*7c30*/  IMAD.U32 R3, RZ, RZ, UR22 ;  /* 0x00000016ff037e24 */ /* 0x000fe2000f8e00ff */
[----:B------:R-:W-:Y:S06]  /*7c40*/  @P1 BRA `(.L_x_148) ;  /* 0x0000000000141947 */ /* 0x000fec0003800000 */
.L_x_149:
[----:B------:R-:W2:Y:S04]  /*7c50*/  LDG.E.STRONG.GPU R6, desc[UR26][R2.64] ;  /* 0x0000001a02067981 */ /* 0x000ea8000c1ef900 */
[----:B--2---:R-:W-:Y:S01]  /*7c60*/  CCTL.IVALL ;  /* 0x00000000ff00798f */ /* 0x004fe20002000000 */
[----:B------:R-:W-:Y:S05]  /*7c70*/  YIELD ;  /* 0x0000000000007946 */ /* 0x000fea0003800000 */
[----:B------:R-:W-:-:S13]  /*7c80*/  ISETP.NE.AND P3, PT, R6, UR28, PT ;  /* 0x0000001c06007c0c */ /* 0x000fda000bf65270 */
[----:B------:R-:W-:Y:S05]  /*7c90*/  @P3 BRA `(.L_x_149) ;  /* 0xfffffffc00ec3947 */ /* 0x000fea000383ffff */
.L_x_148:
[----:B------:R-:W-:Y:S05]  /*7ca0*/  BSYNC B0 ;  /* 0x0000000000007941 */ /* 0x000fea0003800000 */
.L_x_147:
[----:B------:R-:W-:-:S03]  /*7cb0*/  UMOV UR8, 0xffffffff ;  /* 0xffffffff00087882 */ /* 0x000fc60000000000 */
[----:B------:R-:W-:Y:S05]  /*7cc0*/  BRA.DIV UR8, `(.L_x_150) ;  /* 0x0000002a08287947 */ /* 0x000fea000b800000 */
[----:B------:R-:W-:Y:S01]  /*7cd0*/  NOP ;  /* 0x0000000000007918 */ /* 0x000fe20000000000 */
.L_x_205:
[----:B------:R-:W-:Y:S05]  /*7ce0*/  WARPSYNC.ALL ;  /* 0x0000000000007948 */ /* 0x000fea0003800000 */
        /* <DEDUP_REMOVED lines=12> */
.L_x_152:
[----:B------:R-:W-:Y:S05]  /*7db0*/  BSYNC B0 ;  /* 0x0000000000007941 */ /* 0x000fea0003800000 */
.L_x_151:
        /* <DEDUP_REMOVED lines=13> */
.L_x_154:
[----:B------:R-:W-:Y:S05]  /*7e90*/  BSYNC B0 ;  /* 0x0000000000007941 */ /* 0x000fea0003800000 */
.L_x_153:
[----:B------:R-:W-:Y:S06]  /*7ea0*/  BAR.ARV 0xa, 0xa0 ;  /* 0x0282800000007b1d */ /* 0x000fec0000002000 */
[----:B------:R-:W-:Y:S04]  /*7eb0*/  BSSY B0, `(.L_x_155) ;  /* 0x0000003000007945 */ /* 0x000fe80003800000 */
[----:B------:R-:W-:Y:S05]  /*7ec0*/  @!P0 BRA `(.L_x_156) ;  /* 0x0000000000048947 */ /* 0x000fea0003800000 */
[----:B------:R-:W-:-:S04]  /*7ed0*/  DEPBAR.LE SB0, 0x0 ;  /* 0x000080000000791a */ /* 0x000fc80000000000 */
.L_x_156:
[----:B------:R-:W-:Y:S05]  /*7ee0*/  BSYNC B0 ;  /* 0x0000000000007941 */ /* 0x000fea0003800000 */
.L_x_155:
[----:B------:R-:W-:Y:S06]  /*7ef0*/  BAR.ARV 0xb, 0xa0 ;  /* 0x02c2800000007b1d */ /* 0x000fec0000002000 */
[----:B------:R-:W-:Y:S01]  /*7f00*/  NOP ;  /* 0x0000000000007918 */ /* 0x000fe20000000000 */
[----:B------:R-:W-:Y:S04]  /*7f10*/  BSSY B0, `(.L_x_157) ;  /* 0x0000011000007945 */ /* 0x000fe80003800000 */
[----:B------:R-:W-:Y:S05]  /*7f20*/  @P1 BRA `(.L_x_158) ;  /* 0x00000000003c1947 */ /* 0x000fea0003800000 */
[----:B------:R-:W1:Y:S01]  /*7f30*/  S2R R6, SR_LANEID ;  /* 0x0000000000067919 */ /* 0x000e620000000000 */
[----:B------:R-:W-:Y:S01]  /*7f40*/  @!PT LDS RZ, [RZ] ;  /* 0x00000000fffff984 */ /* 0x000fe20000000800 */
[----:B------:R-:W-:Y:S01]  /*7f50*/  @!PT LDS RZ, [RZ] ;  /* 0x00000000fffff984 */ /* 0x000fe20000000800 */
[----:B------:R-:W-:Y:S01]  /*7f60*/  @!PT LDS RZ, [RZ] ;  /* 0x00000000fffff984 */ /* 0x000fe20000000800 */
[----:B------:R-:W-:Y:S01]  /*7f70*/  @!PT LDS RZ, [RZ] ;  /* 0x00000000fffff984 */ /* 0x000fe20000000800 */
[----:B------:R2:W-:Y:S06]  /*7f80*/  MEMBAR.ALL.CTA ;  /* 0x0000000000007992 */ /* 0x0005ec0000008000 */
[----:B--2---:R-:W-:Y:S06]  /*7f90*/  MEMBAR.ALL.GPU ;  /* 0x0000000000007992 */ /* 0x004fec000000a000 */
[----:B------:R-:W-:-:S00]  /*7fa0*/  ERRBAR ;  /* 0x00000000000079ab */ /* 0x000fc00000000000 */
[----:B------:R-:W-:Y:S06]  /*7fb0*/  CGAERRBAR ;  /* 0x00000000000075ab */ /* 0x000fec0000000000 */
[----:B012345:R-:W-:Y:S01]  /*7fc0*/  CCTL.IVALL ;  /* 0x00000000ff00798f */ /* 0x03ffe20002000000 */
[----:B------:R-:W-:Y:S02]  /*7fd0*/  VOTEU.ANY UR8, UPT, PT ;  /* 0x0000000000087886 */ /* 0x000fe400038e0100 */
[----:B------:R-:W-:Y:S02]  /*7fe0*/  UFLO.U32 UR9, UR8 ;  /* 0x00000008000972bd */ /* 0x000fe400080e0000 */
[----:B------:R-:W2:Y:S04]  /*7ff0*/  POPC R7, UR8 ;  /* 0x0000000800077d09 */ /* 0x000ea80008000000 */
[----:B-1----:R-:W-:-:S13]  /*8000*/  ISETP.EQ.U32.AND P1, PT, R6, UR9, PT ;  /* 0x0000000906007c0c */ /* 0x002fda000bf22070 */
[----:B--2---:R1:W-:Y:S02]  /*8010*/  @P1 REDG.E.ADD.S32.STRONG.GPU desc[UR26][R2.64], R7 ;  /* 0x000000070200198e */ /* 0x0043e4000c10e39a */
.L_x_158:
[----:B------:R-:W-:Y:S05]  /*8020*/  BSYNC B0 ;  /* 0x0000000000007941 */ /* 0x000fea0003800000 */
.L_x_157:
[----:B------:R-:W-:Y:S02]  /*8030*/  UIADD3 UR4, UR4, 0x2, URZ ;  /* 0x0000000204047890 */ /* 0x000fe4000fffe03f */
[----:B------:R-:W-:Y:S01]  /*8040*/  UIADD3 UR5, UR5, 0x1, URZ ;  /* 0x0000000105057890 */ /* 0x000fe2000fffe03f */
[----:B------:R-:W-:Y:S11]  /*8050*/  @P2 BRA `(.L_x_159) ;  /* 0xfffffff400842947 */ /* 0x000ff6000383ffff */
.L_x_134:
[----:B------:R-:W-:-:S13]  /*8060*/  ISETP.NE.AND P1, PT, R5, RZ, PT ;  /* 0x000000ff0500720c */ /* 0x000fda0003f25270 */
[----:B------:R-:W-:Y:S05]  /*8070*/  @!P1 BRA `(.L_x_107) ;  /* 0x0000002000b49947 */ /* 0x000fea0003800000 */
[----:B------:R-:W-:Y:S01]  /*8080*/  UIMAD UR5, UR13, UR4, URZ ;  /* 0x000000040d0572a4 */ /* 0x000fe2000f8e023f */
[----:B------:R-:W-:Y:S01]  /*8090*/  ISETP.NE.AND P1, PT, R0, RZ, PT ;  /* 0x000000ff0000720c */ /* 0x000fe20003f25270 */
[----:B------:R-:W-:Y:S01]  /*80a0*/  ULDC.64 UR14, c[0x0][0x768] ;  /* 0x0001da00000e7ab9 */ /* 0x000fe20000000a00 */
[----:B------:R-:W-:Y:S01]  /*80b0*/  BSSY B0, `(.L_x_160) ;  /* 0x000000d000007945 */ /* 0x000fe20003800000 */
[----:B------:R-:W-:-:S04]  /*80c0*/  UIADD3 UR8, UP0, UR5, UR10, URZ ;  /* 0x0000000a05087290 */ /* 0x000fc8000ff1e03f */
[----:B------:R-:W-:Y:S02]  /*80d0*/  ULEA.HI.X.SX32 UR5, UR5, UR11, 0x1, UP0 ;  /* 0x0000000b05057291 */ /* 0x000fe400080f0e3f */
[----:B------:R-:W-:-:S04]  /*80e0*/  ULEA UR9, UP0, UR8, UR14, 0x2 ;  /* 0x0000000e08097291 */ /* 0x000fc8000f80103f */
[----:B------:R-:W-:Y:S02]  /*80f0*/  ULEA.HI.X UR5, UR8, UR15, UR5, 0x2, UP0 ;  /* 0x0000000f08057291 */ /* 0x000fe400080f1405 */
[----:B-1----:R-:W-:-:S04]  /*8100*/  IMAD.U32 R2, RZ, RZ, UR9 ;  /* 0x00000009ff027e24 */ /* 0x002fc8000f8e00ff */
[----:B------:R-:W-:Y:S01]  /*8110*/  IMAD.U32 R3, RZ, RZ, UR5 ;  /* 0x00000005ff037e24 */ /* 0x000fe2000f8e00ff */
[----:B------:R-:W-:Y:S06]  /*8120*/  @P1 BRA `(.L_x_161) ;  /* 0x0000000000141947 */ /* 0x000fec0003800000 */
.L_x_162:
[----:B------:R-:W2:Y:S04]  /*8130*/  LDG.E.STRONG.GPU R0, desc[UR26][R2.64] ;  /* 0x0000001a02007981 */ /* 0x000ea8000c1ef900 */
[----:B--2---:R-:W-:Y:S01]  /*8140*/  CCTL.IVALL ;  /* 0x00000000ff00798f */ /* 0x004fe20002000000 */
[----:B------:R-:W-:Y:S05]  /*8150*/  YIELD ;  /* 0x0000000000007946 */ /* 0x000fea0003800000 */
[----:B------:R-:W-:-:S13]  /*8160*/  ISETP.NE.AND P2, PT, R0, UR28, PT ;  /* 0x0000001c00007c0c */ /* 0x000fda000bf45270 */
[----:B------:R-:W-:Y:S05]  /*8170*/  @P2 BRA `(.L_x_162) ;  /* 0xfffffffc00ec2947 */ /* 0x000fea000383ffff */
.L_x_161:
[----:B------:R-:W-:Y:S05]  /*8180*/  BSYNC B0 ;  /* 0x0000000000007941 */ /* 0x000fea0003800000 */
.L_x_160:
[----:B------:R-:W-:-:S03]  /*8190*/  UMOV UR5, 0xffffffff ;  /* 0xffffffff00057882 */ /* 0x000fc60000000000 */
[----:B------:R-:W-:Y:S05]  /*81a0*/  BRA.DIV UR5, `(.L_x_163) ;  /* 0x00000026050c7947 */ /* 0x000fea000b800000 */
[----:B------:R-:W-:Y:S01]  /*81b0*/  NOP ;  /* 0x0000000000007918 */ /* 0x000fe20000000000 */
.L_x_208:
[----:B------:R-:W-:Y:S01]  /*81c0*/  IMAD.U32 R6, RZ, RZ, UR4 ;  /* 0x00000004ff067e24 */ /* 0x000fe2000f8e00ff */
[----:B------:R-:W-:Y:S05]  /*81d0*/  WARPSYNC.ALL ;  /* 0x0000000000007948 */ /* 0x000fea0003800000 */
[----:B------:R-:W-:Y:S01]  /*81e0*/  BAR.SYNC.DEFER_BLOCKING 0xd, 0xa0 ;  /* 0x0342800000007b1d */ /* 0x000fe20000010000 */
[----:B------:R-:W-:-:S05]  /*81f0*/  IMAD R6, R6, 0x2800, RZ ;  /* 0x0000280006067824 */ /* 0x000fca00078e02ff */
[----:B------:R-:W-:Y:S04]  /*8200*/  BSSY B0, `(.L_x_164) ;  /* 0x0000012000007945 */ /* 0x000fe80003800000 */
[----:B------:R-:W-:Y:S05]  /*8210*/  @!P0 BRA `(.L_x_165) ;  /* 0x0000000000408947 */ /* 0x000fea0003800000 */
[----:B------:R-:W1:Y:S01]  /*8220*/  LDC.64 R8, c[0x0][0x2c0] ;  /* 0x0000b000ff087b82 */ /* 0x000e620000000a00 */
[C---:B------:R-:W-:Y:S01]  /*8230*/  IADD3 R4, P2, R6.reuse, UR6, RZ ;  /* 0x0000000606047c10 */ /* 0x040fe2000ff5e0ff */
[----:B------:R-:W-:Y:S01]  /*8240*/  UMOV UR5, 0x400 ;  /* 0x0000040000057882 */ /* 0x000fe20000000000 */
[----:B------:R-:W-:Y:S01]  /*8250*/  UMOV UR16, 0x0 ;  /* 0x0000000000107882 */ /* 0x000fe20000000000 */
[----:B------:R-:W-:Y:S01]  /*8260*/  UMOV UR17, 0x14f00000 ;  /* 0x14f0000000117882 */ /* 0x000fe20000000000 */
[----:B------:R-:W-:-:S03]  /*8270*/  LEA.HI.X.SX32 R5, R6, UR12, 0x1, P2 ;  /* 0x0000000c06057c11 */ /* 0x000fc600090f0eff */
[----:B------:R-:W2:Y:S01]  /*8280*/  S2UR UR8, SR_CgaCtaId ;  /* 0x00000000000879c3 */ /* 0x000ea20000008800 */
[----:B-1----:R-:W-:-:S04]  /*8290*/  LEA R0, P3, R4, R8, 0x2 ;  /* 0x0000000804007211 */ /* 0x002fc800078610ff */
[----:B------:R-:W-:Y:S02]  /*82a0*/  LEA.HI.X R4, R4, R9, R5, 0x2, P3 ;  /* 0x0000000904047211 */ /* 0x000fe400018f1405 */
[----:B------:R-:W-:Y:S02]  /*82b0*/  R2UR UR14, R0 ;  /* 0x00000000000e72ca */ /* 0x000fe400000e0000 */
[----:B------:R-:W-:Y:S01]  /*82c0*/  R2UR UR15, R4 ;  /* 0x00000000040f72ca */ /* 0x000fe200000e0000 */
[----:B--2---:R-:W-:-:S03]  /*82d0*/  ULEA UR5, UR8, UR5, 0x18 ;  /* 0x0000000508057291 */ /* 0x004fc6000f8ec03f */
[----:B------:R-:W-:Y:S01]  /*82e0*/  UMOV UR8, 0x500 ;  /* 0x0000050000087882 */ /* 0x000fe20000000000 */
[----:B------:R-:W-:-:S09]  /*82f0*/  UIADD3 UR5, UR5, 0x10000, URZ ;  /* 0x0001000005057890 */ /* 0x000fd2000fffe03f */
[----:B------:R1:W-:Y:S02]  /*8300*/  UBLKRED.G.S.ADD.F32.RN [UR14], [UR5], UR8, desc[UR16] ;  /* 0x0000100e050073bb */ /* 0x0003e400080a1408 */
[----:B-1----:R0:W-:Y:S02]  /*8310*/  UTMACMDFLUSH ;  /* 0x00000000000079b7 */ /* 0x0021e40000000000 */
.L_x_165:
[----:B------:R-:W-:Y:S05]  /*8320*/  BSYNC B0 ;  /* 0x0000000000007941 */ /* 0x000fea0003800000 */
.L_x_164:
[----:B------:R-:W-:Y:S06]  /*8330*/  BAR.SYNC.DEFER_BLOCKING 0xe, 0xa0 ;  /* 0x0382800000007b1d */ /* 0x000fec0000010000 */
[----:B------:R-:W-:Y:S04]  /*8340*/  BSSY B0, `(.L_x_166) ;  /* 0x0000013000007945 */ /* 0x000fe80003800000 */
[----:B------:R-:W-:Y:S05]  /*8350*/  @!P0 BRA `(.L_x_167) ;  /* 0x0000000000448947 */ /* 0x000fea0003800000 */
[----:B------:R-:W1:Y:S01]  /*8360*/  S2UR UR15, SR_CgaCtaId ;  /* 0x00000000000f79c3 */ /* 0x000e620000008800 */
[----:B------:R-:W-:Y:S01]  /*8370*/  R2UR UR5, R6 ;  /* 0x00000000060572ca */ /* 0x000fe200000e0000 */
[----:B------:R-:W-:Y:S01]  /*8380*/  UMOV UR14, 0x400 ;  /* 0x00000400000e7882 */ /* 0x000fe20000000000 */
[----:B------:R-:W-:Y:S01]  /*8390*/  ULDC.64 UR8, c[0x0][0x2c0] ;  /* 0x0000b00000087ab9 */ /* 0x000fe20000000a00 */
[----:B------:R-:W-:-:S10]  /*83a0*/  UMOV UR17, 0x14f00000 ;  /* 0x14f0000000117882 */ /* 0x000fd40000000000 */
[----:B------:R-:W-:-:S04]  /*83b0*/  UIADD3 UR5, UR5, 0x1400, URZ ;  /* 0x0000140005057890 */ /* 0x000fc8000fffe03f */
[----:B------:R-:W-:-:S04]  /*83c0*/  UIADD3 UR16, UP0, UR5, UR6, URZ ;  /* 0x0000000605107290 */ /* 0x000fc8000ff1e03f */
[----:B------:R-:W-:Y:S02]  /*83d0*/  ULEA.HI.X.SX32 UR5, UR5, UR12, 0x1, UP0 ;  /* 0x0000000c05057291 */ /* 0x000fe400080f0e3f */
[----:B-1----:R-:W-:Y:S02]  /*83e0*/  ULEA UR14, UR15, UR14, 0x18 ;  /* 0x0000000e0f0e7291 */ /* 0x002fe4000f8ec03f */
[----:B------:R-:W-:Y:S02]  /*83f0*/  ULEA UR8, UP0, UR16, UR8, 0x2 ;  /* 0x0000000810087291 */ /* 0x000fe4000f80103f */
[----:B------:R-:W-:Y:S02]  /*8400*/  UIADD3 UR14, UR14, 0x15000, URZ ;  /* 0x000150000e0e7890 */ /* 0x000fe4000fffe03f */
[----:B------:R-:W-:-:S03]  /*8410*/  ULEA.HI.X UR9, UR16, UR9, UR5, 0x2, UP0 ;  /* 0x0000000910097291 */ /* 0x000fc600080f1405 */
[----:B------:R-:W-:Y:S01]  /*8420*/  UMOV UR5, 0x500 ;  /* 0x0000050000057882 */ /* 0x000fe20000000000 */
[----:B------:R-:W-:-:S05]  /*8430*/  UMOV UR16, 0x0 ;  /* 0x0000000000107882 */ /* 0x000fca0000000000 */
[----:B------:R1:W-:Y:S01]  /*8440*/  UBLKRED.G.S.ADD.F32.RN [UR8], [UR14], UR5, desc[UR16] ;  /* 0x000010080e0073bb */ /* 0x0003e200080a1405 */
[----:B------:R0:W-:Y:S01]  /*8450*/  UTMACMDFLUSH ;  /* 0x00000000000079b7 */ /* 0x0001e20000000000 */
[----:B-1----:R-:W-:-:S04]  /*8460*/  DEPBAR.LE SB0, 0x1 ;  /* 0x000080400000791a */ /* 0x002fc80000000000 */
.L_x_167:
[----:B------:R-:W-:Y:S05]  /*8470*/  BSYNC B0 ;  /* 0x0000000000007941 */ /* 0x000fea0003800000 */
.L_x_166:
[----:B------:R-:W-:Y:S06]  /*8480*/  BAR.ARV 0xa, 0xa0 ;  /* 0x0282800000007b1d */ /* 0x000fec0000002000 */
[----:B------:R-:W-:Y:S04]  /*8490*/  BSSY B0, `(.L_x_168) ;  /* 0x0000003000007945 */ /* 0x000fe80003800000 */
[----:B------:R-:W-:Y:S05]  /*84a0*/  @!P0 BRA `(.L_x_169) ;  /* 0x0000000000048947 */ /* 0x000fea0003800000 */
[----:B------:R-:W-:-:S04]  /*84b0*/  DEPBAR.LE SB0, 0x0 ;  /* 0x000080000000791a */ /* 0x000fc80000000000 */
.L_x_169:
[----:B------:R-:W-:Y:S05]  /*84c0*/  BSYNC B0 ;  /* 0x0000000000007941 */ /* 0x000fea0003800000 */
.L_x_168:
[----:B------:R-:W-:Y:S06]  /*84d0*/  BAR.ARV 0xb, 0xa0 ;  /* 0x02c2800000007b1d */ /* 0x000fec0000002000 */
[----:B------:R-:W-:Y:S01]  /*84e0*/  NOP ;  /* 0x0000000000007918 */ /* 0x000fe20000000000 */
        /* <DEDUP_REMOVED lines=15> */
[----:B--2---:R4:W-:Y:S01]  /*85e0*/  @P0 REDG.E.ADD.S32.STRONG.GPU desc[UR26][R2.64], R5 ;  /* 0x000000050200098e */ /* 0x0049e2000c10e39a */
[----:B------:R-:W-:Y:S05]  /*85f0*/  BRA `(.L_x_107) ;  /* 0x0000001c00547947 */ /* 0x000fea0003800000 */
.L_x_133:
        /* <DEDUP_REMOVED lines=55> */
.L_x_209:
        /* <DEDUP_REMOVED lines=10> */
.L_x_173:
        /* <DEDUP_REMOVED lines=84> */
.L_x_184:
[----:B------:R-:W-:-:S04]  /*8f50*/  SHF.L.U32 R21, R18, 0x1f, RZ ;  /* 0x0000001f12157819 */ /* 0x000fc800000006ff */
[----:B-1----:R-:W1:Y:S02]  /*8f60*/  SYNCS.PHASECHK.TRANS64.TRYWAIT P1, [R20+URZ+0x38840], R21 ;  /* 0x03884015140075a7 */ /* 0x002e64000802017f */
[----:B-12---:R-:W-:Y:S05]  /*8f70*/  @!P1 BRA `(.L_x_176) ;  /* 0x0000001400c89947 */ /* 0x006fea0003800000 */
.L_x_210:
[----:B------:R-:W-:Y:S05]  /*8f80*/  @P0 BRA `(.L_x_177) ;  /* 0x0000000000140947 */ /* 0x000fea0003800000 */
[----:B------:R-:W-:Y:S01]  /*8f90*/  ISETP.NE.AND P1, PT, R12, RZ, PT ;  /* 0x000000ff0c00720c */ /* 0x000fe20003f25270 */
[----:B------:R-:W-:-:S04]  /*8fa0*/  IMAD.MOV.U32 R3, RZ, RZ, 0x5140 ;  /* 0x00005140ff037424 */ /* 0x000fc800078e00ff */
[----:B------:R2:W-:Y:S08]  /*8fb0*/  SYNCS.ARRIVE.TRANS64 RZ, [R20+URZ+0x38830], R3 ;  /* 0x0388300314ff79a7 */ /* 0x0005f0000800003f */
[----:B------:R-:W-:Y:S05]  /*8fc0*/  @!P1 BRA `(.L_x_177) ;  /* 0x0000000000049947 */ /* 0x000fea0003800000 */
[----:B------:R-:W-:Y:S01]  /*8fd0*/  BPT.TRAP 0x1 ;  /* 0x000000040000795c */ /* 0x000fe20000300000 */
.L_x_177:
        /* <DEDUP_REMOVED lines=36> */
.L_x_211:
[----:B------:R-:W-:Y:S05]  /*9220*/  @P0 BRA `(.L_x_179) ;  /* 0x0000000000140947 */ /* 0x000fea0003800000 */
[----:B------:R-:W-:Y:S01]  /*9230*/  ISETP.NE.AND P1, PT, R12, RZ, PT ;  /* 0x000000ff0c00720c */ /* 0x000fe20003f25270 */
[----:B------:R-:W-:-:S04]  /*9240*/  IMAD.MOV.U32 R0, RZ, RZ, 0x5140 ;  /* 0x00005140ff007424 */ /* 0x000fc800078e00ff */
[----:B------:R4:W-:Y:S08]  /*9250*/  SYNCS.ARRIVE.TRANS64 RZ, [R20+URZ+0x38818], R0 ;  /* 0x0388180014ff79a7 */ /* 0x0009f0000800003f */
[----:B------:R-:W-:Y:S05]  /*9260*/  @!P1 BRA `(.L_x_179) ;  /* 0x0000000000049947 */ /* 0x000fea0003800000 */
[----:B------:R-:W-:Y:S01]  /*9270*/  BPT.TRAP 0x1 ;  /* 0x000000040000795c */ /* 0x000fe20000300000 */
.L_x_179:
        /* <DEDUP_REMOVED lines=27> */
.L_x_212:
        /* <DEDUP_REMOVED lines=9> */
.L_x_181:
        /* <DEDUP_REMOVED lines=31> */
.L_x_214:
[----:B------:R-:W-:Y:S05]  /*96b0*/  @P0 BRA `(.L_x_183) ;  /* 0x0000000000140947 */ /* 0x000fea0003800000 */
[----:B------:R-:W-:Y:S01]  /*96c0*/  ISETP.NE.AND P1, PT, R12, RZ, PT ;  /* 0x000000ff0c00720c */ /* 0x000fe20003f25270 */
[----:B-1----:R-:W-:-:S04]  /*96d0*/  IMAD.MOV.U32 R5, RZ, RZ, 0x5140 ;  /* 0x00005140ff057424 */ /* 0x002fc800078e00ff */
[----:B------:R2:W-:Y:S08]  /*96e0*/  SYNCS.ARRIVE.TRANS64 RZ, [R20+URZ+0x38810], R5 ;  /* 0x0388100514ff79a7 */ /* 0x0005f0000800003f */
[----:B------:R-:W-:Y:S05]  /*96f0*/  @!P1 BRA `(.L_x_183) ;  /* 0x0000000000049947 */ /* 0x000fea0003800000 */
[----:B------:R-:W-:Y:S01]  /*9700*/  BPT.TRAP 0x1 ;  /* 0x000000040000795c */ /* 0x000fe20000300000 */
.L_x_183:
        /* <DEDUP_REMOVED lines=28> */
.L_x_175:
[----:B------:R-:W-:-:S13]  /*98d0*/  ISETP.NE.AND P1, PT, R10, RZ, PT ;  /* 0x000000ff0a00720c */ /* 0x000fda0003f25270 */
[----:B------:R-:W-:Y:S05]  /*98e0*/  @!P1 BRA `(.L_x_174) ;  /* 0x0000000400289947 */ /* 0x000fea0003800000 */
[----:B------:R-:W-:-:S04]  /*98f0*/  SHF.L.U32 R9, R18, 0x1f, RZ ;  /* 0x0000001f12097819 */ /* 0x000fc800000006ff */
[----:B------:R-:W3:Y:S02]  /*9900*/  SYNCS.PHASECHK.TRANS64.TRYWAIT P1, [R20+URZ+0x38840], R9 ;  /* 0x03884009140075a7 */ /* 0x000ee4000802017f */
[----:B---3--:R-:W-:Y:S05]  /*9910*/  @!P1 BRA `(.L_x_185) ;  /* 0x0000000c00b49947 */ /* 0x008fea0003800000 */
.L_x_215:
[----:B------:R-:W-:Y:S05]  /*9920*/  @P0 BRA `(.L_x_186) ;  /* 0x0000000000140947 */ /* 0x000fea0003800000 */
[----:B------:R-:W-:Y:S01]  /*9930*/  ISETP.NE.AND P1, PT, R12, RZ, PT ;  /* 0x000000ff0c00720c */ /* 0x000fe20003f25270 */
[----:B-12---:R-:W-:-:S04]  /*9940*/  IMAD.MOV.U32 R5, RZ, RZ, 0x5140 ;  /* 0x00005140ff057424 */ /* 0x006fc800078e00ff */
[----:B------:R4:W-:Y:S08]  /*9950*/  SYNCS.ARRIVE.TRANS64 RZ, [R20+URZ+0x38830], R5 ;  /* 0x0388300514ff79a7 */ /* 0x0009f0000800003f */
[----:B------:R-:W-:Y:S05]  /*9960*/  @!P1 BRA `(.L_x_186) ;  /* 0x0000000000049947 */ /* 0x000fea0003800000 */
[----:B------:R-:W-:Y:S01]  /*9970*/  BPT.TRAP 0x1 ;  /* 0x000000040000795c */ /* 0x000fe20000300000 */
.L_x_186:
        /* <DEDUP_REMOVED lines=33> */
.L_x_216:
[----:B------:R-:W-:Y:S05]  /*9b90*/  @P0 BRA `(.L_x_188) ;  /* 0x0000000000140947 */ /* 0x000fea0003800000 */
[----:B------:R-:W-:Y:S01]  /*9ba0*/  ISETP.NE.AND P0, PT, R12, RZ, PT ;  /* 0x000000ff0c00720c */ /* 0x000fe20003f05270 */
[----:B------:R-:W-:-:S04]  /*9bb0*/  IMAD.MOV.U32 R5, RZ, RZ, 0x5140 ;  /* 0x00005140ff057424 */ /* 0x000fc800078e00ff */
[----:B------:R2:W-:Y:S08]  /*9bc0*/  SYNCS.ARRIVE.TRANS64 RZ, [R20+URZ+0x38818], R5 ;  /* 0x0388180514ff79a7 */ /* 0x0005f0000800003f */
[----:B------:R-:W-:Y:S05]  /*9bd0*/  @!P0 BRA `(.L_x_188) ;  /* 0x0000000000048947 */ /* 0x000fea0003800000 */
[----:B------:R-:W-:Y:S01]  /*9be0*/  BPT.TRAP 0x1 ;  /* 0x000000040000795c */ /* 0x000fe20000300000 */
.L_x_188:
        /* <DEDUP_REMOVED lines=26> */
.L_x_174:
[----:B------:R-:W-:Y:S01]  /*9d90*/  IMAD R4, R13, 0x8, R20 ;  /* 0x000000080d047824 */ /* 0x000fe200078e0214 */
[----:B------:R-:W-:Y:S01]  /*9da0*/  SHF.L.U32 R3, R18, 0x1f, RZ ;  /* 0x0000001f12037819 */ /* 0x000fe200000006ff */
[----:B------:R-:W4:Y:S03]  /*9db0*/  S2R R2, SR_TID.X ;  /* 0x0000000000027919 */ /* 0x000f260000002100 */
[----:B------:R-:W5:Y:S01]  /*9dc0*/  SYNCS.PHASECHK.TRANS64.TRYWAIT P0, [R4+URZ+0x38840], R3 ;  /* 0x03884003040075a7 */ /* 0x000f62000800017f */
[----:B----4-:R-:W-:-:S04]  /*9dd0*/  LOP3.LUT R2, R2, 0x7f, RZ, 0xc0, !PT ;  /* 0x0000007f02027812 */ /* 0x010fc800078ec0ff */
[----:B------:R-:W-:Y:S01]  /*9de0*/  ISETP.NE.AND P1, PT, R2, RZ, PT ;  /* 0x000000ff0200720c */ /* 0x000fe20003f25270 */
[----:B-----5:R-:W-:-:S12]  /*9df0*/  @!P0 BRA `(.L_x_189) ;  /* 0x0000000800a48947 */ /* 0x020fd80003800000 */
.L_x_217:
[----:B------:R-:W-:Y:S05]  /*9e00*/  @P1 BRA `(.L_x_190) ;  /* 0x0000000000181947 */ /* 0x000fea0003800000 */
[----:B------:R-:W5:Y:S01]  /*9e10*/  S2R R2, SR_TID.X ;  /* 0x0000000000027919 */ /* 0x000f620000002100 */
[----:B----4-:R-:W-:-:S04]  /*9e20*/  IMAD.MOV.U32 R3, RZ, RZ, 0x5140 ;  /* 0x00005140ff037424 */ /* 0x010fc800078e00ff */
[----:B------:R4:W-:Y:S01]  /*9e30*/  SYNCS.ARRIVE.TRANS64 RZ, [R4+URZ+0x38830], R3 ;  /* 0x0388300304ff79a7 */ /* 0x0009e2000800003f */
[----:B-----5:R-:W-:-:S13]  /*9e40*/  LOP3.LUT P0, RZ, R2, 0x1f, RZ, 0xc0, !PT ;  /* 0x0000001f02ff7812 */ /* 0x020fda000780c0ff */
[----:B----4-:R-:W-:Y:S05]  /*9e50*/  @!P0 BRA `(.L_x_190) ;  /* 0x0000000000048947 */ /* 0x010fea0003800000 */
[----:B------:R-:W-:Y:S01]  /*9e60*/  BPT.TRAP 0x1 ;  /* 0x000000040000795c */ /* 0x000fe20000300000 */
.L_x_190:
        /* <DEDUP_REMOVED lines=40> */
.L_x_171:
[----:B------:R-:W-:Y:S05]  /*a0f0*/  BSYNC B0 ;  /* 0x0000000000007941 */ /* 0x000fea0003800000 */
.L_x_170:
[----:B------:R-:W-:-:S03]  /*a100*/  UMOV UR6, 0xffffffff ;  /* 0xffffffff00067882 */ /* 0x000fc60000000000 */
[----:B------:R-:W-:Y:S05]  /*a110*/  BRA.DIV UR6, `(.L_x_191) ;  /* 0x0000000606f07947 */ /* 0x000fea000b800000 */
[----:B------:R-:W-:-:S13]  /*a120*/  ELECT P0, URZ, PT ;  /* 0x00000000003f782f */ /* 0x000fda0003800000 */
.L_x_220:
[----:B------:R-:W-:Y:S05]  /*a130*/  @!P0 BRA `(.L_x_107) ;  /* 0x0000000000848947 */ /* 0x000fea0003800000 */
[----:B------:R-:W2:Y:S02]  /*a140*/  LDL.LU R2, [R1] ;  /* 0x0000000001027983 */ /* 0x000ea40000300800 */
[----:B--2---:R-:W-:-:S04]  /*a150*/  LOP3.LUT R2, R2, 0x2, RZ, 0xfc, !PT ;  /* 0x0000000202027812 */ /* 0x004fc800078efcff */
[----:B------:R-:W-:-:S13]  /*a160*/  ISETP.NE.AND P0, PT, R2, 0x3, PT ;  /* 0x000000030200780c */ /* 0x000fda0003f05270 */
[----:B------:R-:W-:Y:S05]  /*a170*/  @!P0 BRA `(.L_x_192) ;  /* 0x0000000000048947 */ /* 0x000fea0003800000 */
[----:B------:R-:W-:Y:S01]  /*a180*/  BPT.TRAP 0x1 ;  /* 0x000000040000795c */ /* 0x000fe20000300000 */
.L_x_192:
        /* <DEDUP_REMOVED lines=15> */
.L_x_221:
[----:B------:R-:W2:Y:S02]  /*a280*/  SYNCS.PHASECHK.TRANS64.TRYWAIT P1, [R3+URZ], R2 ;  /* 0x00000002030075a7 */ /* 0x000ea4000802017f */
[----:B--2---:R-:W-:Y:S05]  /*a290*/  @!P1 BRA `(.L_x_194) ;  /* 0x0000000400c89947 */ /* 0x004fea0003800000 */
.L_x_222:
[----:B------:R-:W-:Y:S05]  /*a2a0*/  @!P0 BRA `(.L_x_195) ;  /* 0x0000000000048947 */ /* 0x000fea0003800000 */
[----:B------:R-:W-:Y:S01]  /*a2b0*/  BPT.TRAP 0x1 ;  /* 0x000000040000795c */ /* 0x000fe20000300000 */
.L_x_195:
[----:B--2---:R-:W-:-:S04]  /*a2c0*/  VIADD R3, R8, 0x38840 ;  /* 0x0003884008037836 */ /* 0x004fc80000000000 */
[----:B------:R-:W-:-:S04]  /*a2d0*/  IMAD R5, R0, 0x8, R3 ;  /* 0x0000000800057824 */ /* 0x000fc800078e0203 */
[----:B------:R-:W2:Y:S02]  /*a2e0*/  SYNCS.PHASECHK.TRANS64.TRYWAIT P0, [R5+URZ], R4 ;  /* 0x00000004050075a7 */ /* 0x000ea4000800017f */
[----:B--2---:R-:W-:Y:S05]  /*a2f0*/  @!P0 BRA `(.L_x_196) ;  /* 0x0000000400c48947 */ /* 0x004fea0003800000 */
.L_x_223:
[----:B------:R-:W-:-:S07]  /*a300*/  IMAD R3, R6, 0x8, R3 ;  /* 0x0000000806037824 */ /* 0x000fce00078e0203 */
.L_x_197:
[----:B---3--:R3:W4:Y:S02]  /*a310*/  SYNCS.PHASECHK.TRANS64.TRYWAIT P0, [R3+URZ], R2 ;  /* 0x00000002030075a7 */ /* 0x008724000800017f */
[----:B----4-:R-:W-:Y:S05]  /*a320*/  @!P0 NANOSLEEP.SYNCS 0x989680 ;  /* 0x009896800000895d */ /* 0x010fea0003900000 */
[----:B------:R-:W4:Y:S02]  /*a330*/  @!P0 SYNCS.PHASECHK.TRANS64 P0, [R3+URZ], R2 ;  /* 0x00000002030085a7 */ /* 0x000f24000800007f */
[----:B----4-:R-:W-:Y:S05]  /*a340*/  @!P0 BRA `(.L_x_197) ;  /* 0xfffffffc00f08947 */ /* 0x010fea000383ffff */
.L_x_107:
[----:B------:R-:W-:Y:S05]  /*a350*/  BSYNC B6 ;  /* 0x0000000000067941 */ /* 0x000fea0003800000 */
.L_x_104:
[----:B------:R-:W-:Y:S05]  /*a360*/  EXIT ;  /* 0x000000000000794d */ /* 0x000fea0003800000 */
.L_x_112:
[----:B------:R-:W-:Y:S02]  /*a370*/  IMAD.MOV.U32 R12, RZ, RZ, RZ ;  /* 0x000000ffff0c7224 */ /* 0x000fe400078e00ff */
[----:B------:R-:W-:Y:S02]  /*a380*/  IMAD.MOV.U32 R11, RZ, RZ, 0x1f ;  /* 0x0000001fff0b7424 */ /* 0x000fe400078e00ff */
[----:B------:R-:W-:-:S07]  /*a390*/  IMAD.MOV.U32 R15, RZ, RZ, -0x1 ;  /* 0xffffffffff0f7424 */ /* 0x000fce00078e00ff */
[----:B------:R-:W-:Y:S05]  /*a3a0*/  WARPSYNC.COLLECTIVE R15, `(.L_x_198) ;  /* 0x000000000f087348 */ /* 0x000fea0003c00000 */
[----:B------:R1:W2:Y:S02]  /*a3b0*/  SHFL.IDX P6, R14, R13, R12, R11 ;  /* 0x0000000c0d0e7389 */ /* 0x0002a400000c000b */
[----:B-12---:R-:W-:Y:S01]  /*a3c0*/  ENDCOLLECTIVE ;  /* 0x000000000000791b */ /* 0x006fe20003800000 */
.L_x_198:
[----:B------:R-:W-:Y:S05]  /*a3d0*/  BRA `(.L_x_199) ;  /* 0xffffff6400f87947 */ /* 0x000fea000383ffff */
.L_x_114:
        /* <DEDUP_REMOVED lines=8> */
.L_x_119:
[----:B---3--:R3:W4:Y:S02]  /*a460*/  SYNCS.PHASECHK.TRANS64.TRYWAIT P1, [R3+URZ+0x38810], R152 ;  /* 0x03881098030075a7 */ /* 0x008724000802017f */
[----:B----4-:R-:W-:Y:S05]  /*a470*/  @!P1 NANOSLEEP.SYNCS 0x989680 ;  /* 0x009896800000995d */ /* 0x010fea0003900000 */
[----:B------:R-:W4:Y:S02]  /*a480*/  @!P1 SYNCS.PHASECHK.TRANS64 P1, [R3+URZ+0x38810], R152 ;  /* 0x03881098030095a7 */ /* 0x000f24000802007f */
[----:B----4-:R-:W-:Y:S05]  /*a490*/  @!P1 BRA `(.L_x_119) ;  /* 0xfffffffc00f09947 */ /* 0x010fea000383ffff */
[----:B------:R-:W-:Y:S05]  /*a4a0*/  BRA `(.L_x_118) ;  /* 0xffffff7000247947 */ /* 0x000fea000383ffff */
.L_x_123:
[----:B------:R1:W1:Y:S02]  /*a4b0*/  SYNCS.PHASECHK.TRANS64.TRYWAIT P1, [R3+URZ+0x38830], R152 ;  /* 0x03883098030075a7 */ /* 0x000264000802017f */
[----:B-1----:R-:W-:Y:S05]  /*a4c0*/  @!P1 NANOSLEEP.SYNCS 0x989680 ;  /* 0x009896800000995d */ /* 0x002fea0003900000 */
[----:B------:R-:W1:Y:S02]  /*a4d0*/  @!P1 SYNCS.PHASECHK.TRANS64 P1, [R3+URZ+0x38830], R152 ;  /* 0x03883098030095a7 */ /* 0x000e64000802007f */
[----:B-1----:R-:W-:Y:S05]  /*a4e0*/  @!P1 BRA `(.L_x_123) ;  /* 0xfffffffc00f09947 */ /* 0x002fea000383ffff */
[----:B------:R-:W-:Y:S05]  /*a4f0*/  BRA `(.L_x_122) ;  /* 0xffffff8000b07947 */ /* 0x000fea000383ffff */
.L_x_138:
[----:B------:R-:W-:Y:S01]  /*a500*/  BSSY B0, `(.L_x_200) ;  /* 0x0000005000007945 */ /* 0x000fe20003800000 */
[----:B------:R-:W-:-:S07]  /*a510*/  IMAD.MOV.U32 R15, RZ, RZ, -0x1 ;  /* 0xffffffffff0f7424 */ /* 0x000fce00078e00ff */
[----:B------:R-:W-:Y:S05]  /*a520*/  WARPSYNC.COLLECTIVE R15, `(.L_x_201) ;  /* 0x000000000f087348 */ /* 0x000fea0003c00000 */
[----:B------:R-:W-:Y:S01]  /*a530*/  NOP ;  /* 0x0000000000007918 */ /* 0x000fe20000000000 */
[----:B------:R-:W-:Y:S01]  /*a540*/  ENDCOLLECTIVE ;  /* 0x000000000000791b */ /* 0x000fe20003800000 */
.L_x_201:
[----:B------:R-:W-:Y:S05]  /*a550*/  BSYNC B0 ;  /* 0x0000000000007941 */ /* 0x000fea0003800000 */
.L_x_200:
[----:B------:R-:W-:Y:S05]  /*a560*/  BRA `(.L_x_202) ;  /* 0xffffffd000a87947 */ /* 0x000fea000383ffff */
.L_x_150:
[----:B------:R-:W-:Y:S01]  /*a570*/  BSSY B0, `(.L_x_203) ;  /* 0x0000005000007945 */ /* 0x000fe20003800000 */
[----:B------:R-:W-:-:S07]  /*a580*/  IMAD.MOV.U32 R15, RZ, RZ, -0x1 ;  /* 0xffffffffff0f7424 */ /* 0x000fce00078e00ff */
[----:B------:R-:W-:Y:S05]  /*a590*/  WARPSYNC.COLLECTIVE R15, `(.L_x_204) ;  /* 0x000000000f087348 */ /* 0x000fea0003c00000 */
[----:B------:R-:W-:Y:S01]  /*a5a0*/  NOP ;  /* 0x0000000000007918 */ /* 0x000fe20000000000 */
[----:B------:R-:W-:Y:S01]  /*a5b0*/  ENDCOLLECTIVE ;  /* 0x000000000000791b */ /* 0x000fe20003800000 */
.L_x_204:
[----:B------:R-:W-:Y:S05]  /*a5c0*/  BSYNC B0 ;  /* 0x0000000000007941 */ /* 0x000fea0003800000 */
.L_x_203:
[----:B------:R-:W-:Y:S05]  /*a5d0*/  BRA `(.L_x_205) ;  /* 0xffffffd400c07947 */ /* 0x000fea000383ffff */
.L_x_163:
[----:B------:R-:W-:Y:S01]  /*a5e0*/  BSSY B0, `(.L_x_206) ;  /* 0x0000005000007945 */ /* 0x000fe20003800000 */
[----:B------:R-:W-:-:S07]  /*a5f0*/  IMAD.MOV.U32 R15, RZ, RZ, -0x1 ;  /* 0xffffffffff0f7424 */ /* 0x000fce00078e00ff */
[----:B------:R-:W-:Y:S05]  /*a600*/  WARPSYNC.COLLECTIVE R15, `(.L_x_207) ;  /* 0x000000000f087348 */ /* 0x000fea0003c00000 */
[----:B------:R-:W-:Y:S01]  /*a610*/  NOP ;  /* 0x0000000000007918 */ /* 0x000fe20000000000 */
[----:B------:R-:W-:Y:S01]  /*a620*/  ENDCOLLECTIVE ;  /* 0x000000000000791b */ /* 0x000fe20003800000 */
.L_x_207:
[----:B------:R-:W-:Y:S05]  /*a630*/  BSYNC B0 ;  /* 0x0000000000007941 */ /* 0x000fea0003800000 */
.L_x_206:
[----:B------:R-:W-:Y:S05]  /*a640*/  BRA `(.L_x_208) ;  /* 0xffffffd800dc7947 */ /* 0x000fea000383ffff */
.L_x_172:
[----:B-1----:R1:W2:Y:S02]  /*a650*/  SYNCS.PHASECHK.TRANS64.TRYWAIT P1, [R20+URZ+0x38820], R3 ;  /* 0x03882003140075a7 */ /* 0x0022a4000802017f */
[----:B--2---:R-:W-:Y:S05]  /*a660*/  @!P1 NANOSLEEP.SYNCS 0x989680 ;  /* 0x009896800000995d */ /* 0x004fea0003900000 */
[----:B------:R-:W2:Y:S02]  /*a670*/  @!P1 SYNCS.PHASECHK.TRANS64 P1, [R20+URZ+0x38820], R3 ;  /* 0x03882003140095a7 */ /* 0x000ea4000802007f */
[----:B--2---:R-:W-:Y:S05]  /*a680*/  @!P1 BRA `(.L_x_172) ;  /* 0xfffffffc00f09947 */ /* 0x004fea000383ffff */
[----:B------:R-:W-:Y:S05]  /*a690*/  BRA `(.L_x_209) ;  /* 0xffffffe000b47947 */ /* 0x000fea000383ffff */
.L_x_176:
[----:B-1----:R1:W2:Y:S02]  /*a6a0*/  SYNCS.PHASECHK.TRANS64.TRYWAIT P1, [R20+URZ+0x38840], R21 ;  /* 0x03884015140075a7 */ /* 0x0022a4000802017f */
[----:B--2---:R-:W-:Y:S05]  /*a6b0*/  @!P1 NANOSLEEP.SYNCS 0x989680 ;  /* 0x009896800000995d */ /* 0x004fea0003900000 */
[----:B------:R-:W2:Y:S02]  /*a6c0*/  @!P1 SYNCS.PHASECHK.TRANS64 P1, [R20+URZ+0x38840], R21 ;  /* 0x03884015140095a7 */ /* 0x000ea4000802007f */
[----:B--2---:R-:W-:Y:S05]  /*a6d0*/  @!P1 BRA `(.L_x_176) ;  /* 0xfffffffc00f09947 */ /* 0x004fea000383ffff */
[----:B------:R-:W-:Y:S05]  /*a6e0*/  BRA `(.L_x_210) ;  /* 0xffffffe800247947 */ /* 0x000fea000383ffff */
.L_x_178:
[----:B---3--:R3:W4:Y:S02]  /*a6f0*/  SYNCS.PHASECHK.TRANS64.TRYWAIT P1, [R20+URZ+0x38828], R21 ;  /* 0x03882815140075a7 */ /* 0x008724000802017f */
[----:B----4-:R-:W-:Y:S05]  /*a700*/  @!P1 NANOSLEEP.SYNCS 0x989680 ;  /* 0x009896800000995d */ /* 0x010fea0003900000 */
[----:B------:R-:W4:Y:S02]  /*a710*/  @!P1 SYNCS.PHASECHK.TRANS64 P1, [R20+URZ+0x38828], R21 ;  /* 0x03882815140095a7 */ /* 0x000f24000802007f */
[----:B----4-:R-:W-:Y:S05]  /*a720*/  @!P1 BRA `(.L_x_178) ;  /* 0xfffffffc00f09947 */ /* 0x010fea000383ffff */
[----:B------:R-:W-:Y:S05]  /*a730*/  BRA `(.L_x_211) ;  /* 0xffffffe800b87947 */ /* 0x000fea000383ffff */
.L_x_180:
[----:B--2---:R2:W4:Y:S02]  /*a740*/  SYNCS.PHASECHK.TRANS64.TRYWAIT P1, [R20+URZ+0x38848], R21 ;  /* 0x03884815140075a7 */ /* 0x004524000802017f */
[----:B----4-:R-:W-:Y:S05]  /*a750*/  @!P1 NANOSLEEP.SYNCS 0x989680 ;  /* 0x009896800000995d */ /* 0x010fea0003900000 */
[----:B------:R-:W4:Y:S02]  /*a760*/  @!P1 SYNCS.PHASECHK.TRANS64 P1, [R20+URZ+0x38848], R21 ;  /* 0x03884815140095a7 */ /* 0x000f24000802007f */
[----:B----4-:R-:W-:Y:S05]  /*a770*/  @!P1 BRA `(.L_x_180) ;  /* 0xfffffffc00f09947 */ /* 0x010fea000383ffff */
[----:B------:R-:W-:Y:S05]  /*a780*/  BRA `(.L_x_212) ;  /* 0xffffffec00287947 */ /* 0x000fea000383ffff */
.L_x_182:
[----:B------:R-:W-:-:S07]  /*a790*/  SHF.L.U32 R5, R18, 0x1f, RZ ;  /* 0x0000001f12057819 */ /* 0x000fce00000006ff */
.L_x_213:
[----:B-1----:R1:W2:Y:S02]  /*a7a0*/  SYNCS.PHASECHK.TRANS64.TRYWAIT P1, [R20+URZ+0x38820], R5 ;  /* 0x03882005140075a7 */ /* 0x0022a4000802017f */
[----:B--2---:R-:W-:Y:S05]  /*a7b0*/  @!P1 NANOSLEEP.SYNCS 0x989680 ;  /* 0x009896800000995d */ /* 0x004fea0003900000 */
[----:B------:R-:W2:Y:S02]  /*a7c0*/  @!P1 SYNCS.PHASECHK.TRANS64 P1, [R20+URZ+0x38820], R5 ;  /* 0x03882005140095a7 */ /* 0x000ea4000802007f */
[----:B--2---:R-:W-:Y:S05]  /*a7d0*/  @!P1 BRA `(.L_x_213) ;  /* 0xfffffffc00f09947 */ /* 0x004fea000383ffff */
[----:B------:R-:W-:Y:S05]  /*a7e0*/  BRA `(.L_x_214) ;  /* 0xffffffec00b07947 */ /* 0x000fea000383ffff */
.L_x_185:
[----:B---3--:R3:W4:Y:S02]  /*a7f0*/  SYNCS.PHASECHK.TRANS64.TRYWAIT P1, [R20+URZ+0x38840], R9 ;  /* 0x03884009140075a7 */ /* 0x008724000802017f */
[----:B----4-:R-:W-:Y:S05]  /*a800*/  @!P1 NANOSLEEP.SYNCS 0x989680 ;  /* 0x009896800000995d */ /* 0x010fea0003900000 */
[----:B------:R-:W4:Y:S02]  /*a810*/  @!P1 SYNCS.PHASECHK.TRANS64 P1, [R20+URZ+0x38840], R9 ;  /* 0x03884009140095a7 */ /* 0x000f24000802007f */
[----:B----4-:R-:W-:Y:S05]  /*a820*/  @!P1 BRA `(.L_x_185) ;  /* 0xfffffffc00f09947 */ /* 0x010fea000383ffff */
[----:B------:R-:W-:Y:S05]  /*a830*/  BRA `(.L_x_215) ;  /* 0xfffffff000387947 */ /* 0x000fea000383ffff */
.L_x_187:
[----:B-1----:R1:W2:Y:S02]  /*a840*/  SYNCS.PHASECHK.TRANS64.TRYWAIT P1, [R20+URZ+0x38828], R9 ;  /* 0x03882809140075a7 */ /* 0x0022a4000802017f */
[----:B--2---:R-:W-:Y:S05]  /*a850*/  @!P1 NANOSLEEP.SYNCS 0x989680 ;  /* 0x009896800000995d */ /* 0x004fea0003900000 */
[----:B------:R-:W2:Y:S02]  /*a860*/  @!P1 SYNCS.PHASECHK.TRANS64 P1, [R20+URZ+0x38828], R9 ;  /* 0x03882809140095a7 */ /* 0x000ea4000802007f */
[----:B--2---:R-:W-:Y:S05]  /*a870*/  @!P1 BRA `(.L_x_187) ;  /* 0xfffffffc00f09947 */ /* 0x004fea000383ffff */
[----:B------:R-:W-:Y:S05]  /*a880*/  BRA `(.L_x_216) ;  /* 0xfffffff000c07947 */ /* 0x000fea000383ffff */
.L_x_189:
[----:B----4-:R4:W1:Y:S02]  /*a890*/  SYNCS.PHASECHK.TRANS64.TRYWAIT P0, [R4+URZ+0x38840], R3 ;  /* 0x03884003040075a7 */ /* 0x010864000800017f */
[----:B-1----:R-:W-:Y:S05]  /*a8a0*/  @!P0 NANOSLEEP.SYNCS 0x989680 ;  /* 0x009896800000895d */ /* 0x002fea0003900000 */
[----:B------:R-:W1:Y:S02]  /*a8b0*/  @!P0 SYNCS.PHASECHK.TRANS64 P0, [R4+URZ+0x38840], R3 ;  /* 0x03884003040085a7 */ /* 0x000e64000800007f */
[----:B-1----:R-:W-:Y:S05]  /*a8c0*/  @!P0 BRA `(.L_x_189) ;  /* 0xfffffffc00f08947 */ /* 0x002fea000383ffff */
[----:B------:R-:W-:Y:S05]  /*a8d0*/  BRA `(.L_x_217) ;  /* 0xfffffff400487947 */ /* 0x000fea000383ffff */
.L_x_191:
[----:B------:R-:W-:Y:S01]  /*a8e0*/  BSSY B0, `(.L_x_218) ;  /* 0x0000006000007945 */ /* 0x000fe20003800000 */
[----:B------:R-:W-:-:S07]  /*a8f0*/  IMAD.MOV.U32 R15, RZ, RZ, -0x1 ;  /* 0xffffffffff0f7424 */ /* 0x000fce00078e00ff */
[----:B------:R-:W-:Y:S05]  /*a900*/  WARPSYNC.COLLECTIVE R15, `(.L_x_219) ;  /* 0x000000000f0c7348 */ /* 0x000fea0003c00000 */
[----:B------:R-:W-:Y:S02]  /*a910*/  ELECT P6, UR62, PT ;  /* 0x00000000003e782f */ /* 0x000fe400038c0000 */
[----:B------:R-:W-:Y:S01]  /*a920*/  MOV R14, UR62 ;  /* 0x0000003e000e7c02 */ /* 0x000fe20008000f00 */
[----:B------:R-:W-:Y:S10]  /*a930*/  ENDCOLLECTIVE ;  /* 0x000000000000791b */ /* 0x000ff40003800000 */
.L_x_219:
[----:B------:R-:W-:Y:S05]  /*a940*/  BSYNC B0 ;  /* 0x0000000000007941 */ /* 0x000fea0003800000 */
.L_x_218:
[----:B------:R-:W-:Y:S01]  /*a950*/  PLOP3.LUT P0, PT, P6, PT, PT, 0x80, 0x0 ;  /* 0x000000000000781c */ /* 0x000fe2000370f070 */
[----:B------:R-:W-:-:S12]  /*a960*/  BRA `(.L_x_220) ;  /* 0xfffffff400f07947 */ /* 0x000fd8000383ffff */
.L_x_193:
[----:B-1----:R1:W2:Y:S02]  /*a970*/  SYNCS.PHASECHK.TRANS64.TRYWAIT P1, [R7+URZ], R4 ;  /* 0x00000004070075a7 */ /* 0x0022a4000802017f */
[----:B--2---:R-:W-:Y:S05]  /*a980*/  @!P1 NANOSLEEP.SYNCS 0x989680 ;  /* 0x009896800000995d */ /* 0x004fea0003900000 */
[----:B------:R-:W2:Y:S02]  /*a990*/  @!P1 SYNCS.PHASECHK.TRANS64 P1, [R7+URZ], R4 ;  /* 0x00000004070095a7 */ /* 0x000ea4000802007f */
[----:B--2---:R-:W-:Y:S05]  /*a9a0*/  @!P1 BRA `(.L_x_193) ;  /* 0xfffffffc00f09947 */ /* 0x004fea000383ffff */
[----:B------:R-:W-:Y:S05]  /*a9b0*/  BRA `(.L_x_221) ;  /* 0xfffffff800307947 */ /* 0x000fea000383ffff */
.L_x_194:
[----:B--2---:R2:W3:Y:S02]  /*a9c0*/  SYNCS.PHASECHK.TRANS64.TRYWAIT P1, [R3+URZ], R2 ;  /* 0x00000002030075a7 */ /* 0x0044e4000802017f */
[----:B---3--:R-:W-:Y:S05]  /*a9d0*/  @!P1 NANOSLEEP.SYNCS 0x989680 ;  /* 0x009896800000995d */ /* 0x008fea0003900000 */
[----:B------:R-:W3:Y:S02]  /*a9e0*/  @!P1 SYNCS.PHASECHK.TRANS64 P1, [R3+URZ], R2 ;  /* 0x00000002030095a7 */ /* 0x000ee4000802007f */
[----:B---3--:R-:W-:Y:S05]  /*a9f0*/  @!P1 BRA `(.L_x_194) ;  /* 0xfffffffc00f09947 */ /* 0x008fea000383ffff */
[----:B------:R-:W-:Y:S05]  /*aa00*/  BRA `(.L_x_222) ;  /* 0xfffffff800247947 */ /* 0x000fea000383ffff */
.L_x_196:
[----:B--2---:R2:W3:Y:S02]  /*aa10*/  SYNCS.PHASECHK.TRANS64.TRYWAIT P0, [R5+URZ], R4 ;  /* 0x00000004050075a7 */ /* 0x0044e4000800017f */
[----:B---3--:R-:W-:Y:S05]  /*aa20*/  @!P0 NANOSLEEP.SYNCS 0x989680 ;  /* 0x009896800000895d */ /* 0x008fea0003900000 */
[----:B------:R-:W3:Y:S02]  /*aa30*/  @!P0 SYNCS.PHASECHK.TRANS64 P0, [R5+URZ], R4 ;  /* 0x00000004050085a7 */ /* 0x000ee4000800007f */
[----:B---3--:R-:W-:Y:S05]  /*aa40*/  @!P0 BRA `(.L_x_196) ;  /* 0xfffffffc00f08947 */ /* 0x008fea000383ffff */
[----:B------:R-:W-:Y:S05]  /*aa50*/  BRA `(.L_x_223) ;  /* 0xfffffff800287947 */ /* 0x000fea000383ffff */
.L_x_224:
        /* <DEDUP_REMOVED lines=10> */
.L_x_3683:


//--------------------- .text._ZN7cutlass13device_kernelIN5flash11enable_sm90INS1_16FlashAttnBwdSm90INS1_25CollectiveMainloopBwdSm90ILi2ELi2ELi2EN4cute5tupleIJNS5_1CILi1EEES8_S8_EEENS6_IJNS7_ILi80EEENS7_ILi128EEESB_EEENS_6half_tEfNS_4arch4Sm90ELb0ELb0ELb0ELb0ELb0ELb1ELb0ELb1ELi2ELi1ELi2ELi1ELb0EEENS1_24CollectiveEpilogueBwdGQAISC_fSF_Li256ELb0ELb0EEENS1_19SingleTileSchedulerILb0ELb0ELb0ELi128EEEEEEEEEvNT_6ParamsE --------------------------
	.section	.text._ZN7cutlass13device_kernelIN5flash11enable_sm90INS1_16FlashAttnBwdSm90INS1_25CollectiveMainloopBwdSm90ILi2ELi2ELi2EN4cute5tupleIJNS5_1CILi1EEES8_S8_EEENS6_IJNS7_ILi80EEENS7_ILi128EEESB_EEENS_6half_tEfNS_4arch4Sm90ELb0ELb0ELb0ELb0ELb0ELb1ELb0ELb1ELi2ELi1ELi2ELi1ELb0EEENS1_24CollectiveEpilogueBwdGQAISC_fSF_Li256ELb0ELb0EEENS1_19SingleTileSchedulerILb0ELb0ELb0ELi128EEEEEEEEEvNT_6ParamsE,"ax",@progbits
	.align	128
.text._ZN7cutlass13device_kernelIN5flash11enable_sm90INS1_16FlashAttnBwdSm90INS1_25CollectiveMainloopBwdSm90ILi2ELi2ELi2EN4cute5tupleIJNS5_1CILi1EEES8_S8_EEENS6_IJNS7_ILi80EEENS7_ILi128EEESB_EEENS_6half_tEfNS_4arch4Sm90ELb0ELb0ELb0ELb0ELb0ELb1ELb0ELb1ELi2ELi1ELi2ELi1ELb0EEENS1_24CollectiveEpilogueBwdGQAISC_fSF_Li256ELb0ELb0EEENS1_19SingleTileSchedulerILb0ELb0ELb0ELi128EEEEEEEEEvNT_6ParamsE:
        .type           _ZN7cutlass13device_kernelIN5flash11enable_sm90INS1_16FlashAttnBwdSm90INS1_25CollectiveMainloopBwdSm90ILi2ELi2ELi2EN4cute5tupleIJNS5_1CILi1EEES8_S8_EEENS6_IJNS7_ILi80EEENS7_ILi128EEESB_EEENS_6half_tEfNS_4arch4Sm90ELb0ELb0ELb0ELb0ELb0ELb1ELb0ELb1ELi2ELi1ELi2ELi1ELb0EEENS1_24CollectiveEpilogueBwdGQAISC_fSF_Li256ELb0ELb0EEENS1_19SingleTileSchedulerILb0ELb0ELb0ELi128EEEEEEEEEvNT_6ParamsE,@function
        .size           _ZN7cutlass13device_kernelIN5flash11enable_sm90INS1_16FlashAttnBwdSm90INS1_25CollectiveMainloopBwdSm90ILi2ELi2ELi2EN4cute5tupleIJNS5_1CILi1EEES8_S8_EEENS6_IJNS7_ILi80EEENS7_ILi128EEESB_EEENS_6half_tEfNS_4arch4Sm90ELb0ELb0ELb0ELb0ELb0ELb1ELb0ELb1ELi2ELi1ELi2ELi1ELb0EEENS1_24CollectiveEpilogueBwdGQAISC_fSF_Li256ELb0ELb0EEENS1_19SingleTileSchedulerILb0ELb0ELb0ELi128EEEEEEEEEvNT_6ParamsE,(.L_x_3684 - _ZN7cutlass13device_kernelIN5flash11enable_sm90INS1_16FlashAttnBwdSm90INS1_25CollectiveMainloopBwdSm90ILi2ELi2ELi2EN4cute5tupleIJNS5_1CILi1EEES8_S8_EEENS6_IJNS7_ILi80EEENS7_ILi128EEESB_EEENS_6half_tEfNS_4arch4Sm90ELb0ELb0ELb0ELb0ELb0ELb1ELb0ELb1ELi2ELi1ELi2ELi1ELb0EEENS1_24CollectiveEpilogueBwdGQAISC_fSF_Li256ELb0ELb0EEENS1_19SingleTileSchedulerILb0ELb0ELb0ELi128EEEEEEEEEvNT_6ParamsE)
        .other          _ZN7cutlass13device_kernelIN5flash11enable_sm90INS1_16FlashAttnBwdSm90INS1_25CollectiveMainloopBwdSm90ILi2ELi2ELi2EN4cute5tupleIJNS5_1CILi1EEES8_S8_EEENS6_IJNS7_ILi80EEENS7_ILi128EEESB_EEENS_6half_tEfNS_4arch4Sm90ELb0ELb0ELb0ELb0ELb0ELb1ELb0ELb1ELi2ELi1ELi2ELi1ELb0EEENS1_24CollectiveEpilogueBwdGQAISC_fSF_Li256ELb0ELb0EEENS1_19SingleTileSchedulerILb0ELb0ELb0ELi128EEEEEEEEEvNT_6ParamsE,@"STO_CUDA_ENTRY STV_DEFAULT"
_ZN7cutlass13device_kernelIN5flash11enable_sm90INS1_16FlashAttnBwdSm90INS1_25CollectiveMainloopBwdSm90ILi2ELi2ELi2EN4cute5tupleIJNS5_1CILi1EEES8_S8_EEENS6_IJNS7_ILi80EEENS7_ILi128EEESB_EEENS_6half_tEfNS_4arch4Sm90ELb0ELb0ELb0ELb0ELb0ELb1ELb0ELb1ELi2ELi1ELi2ELi1ELb0EEENS1_24CollectiveEpilogueBwdGQAISC_fSF_Li256ELb0ELb0EEENS1_19SingleTileSchedulerILb0ELb0ELb0ELi128EEEEEEEEEvNT_6ParamsE:
        /* <DEDUP_REMOVED lines=14> */
[----:B------:R-:W-:-:S02]  /*00e0*/  UIADD3.X UR7, URZ, UR5, URZ, UP0, !UPT ;  /* 0x000000053f077290 */ /* 0x000fc400087fe43f */
[----:B------:R-:W-:Y:S02]  /*00f0*/  UIADD3.X UR9, URZ, UR5, URZ, UP1, !UPT ;  /* 0x000000053f097290 */ /* 0x000fe40008ffe43f */
[----:B------:R-:W-:Y:S02]  /*0100*/  UIADD3.X UR11, URZ, UR5, URZ, UP2, !UPT ;  /* 0x000000053f0b7290 */ /* 0x000fe400097fe43f */
[----:B------:R-:W-:-:S03]  /*0110*/  UIADD3.X UR5, URZ, UR5, URZ, UP3, !UPT ;  /* 0x000000053f057290 */ /* 0x000fc60009ffe43f */
[----:B------:R1:W-:Y:S02]  /*0120*/  UTMACCTL.PF [UR6] ;  /* 0x00000000060079b9 */ /* 0x0003e40008040000 */
[----:B------:R1:W-:Y:S02]  /*0130*/  UTMACCTL.PF [UR8] ;  /* 0x00000000080079b9 */ /* 0x0003e40008040000 */
[----:B------:R1:W-:Y:S02]  /*0140*/  UTMACCTL.PF [UR10] ;  /* 0x000000000a0079b9 */ /* 0x0003e40008040000 */
[----:B------:R1:W-:Y:S02]  /*0150*/  UTMACCTL.PF [UR4] ;  /* 0x00000000040079b9 */ /* 0x0003e40008040000 */
[----:B-1----:R-:W-:Y:S01]  /*0160*/  NOP ;  /* 0x0000000000007918 */ /* 0x002fe20000000000 */
.L_x_226:
[----:B------:R-:W-:Y:S05]  /*0170*/  BSYNC B0 ;  /* 0x0000000000007941 */ /* 0x000fea0003800000 */
.L_x_225:
        /* <DEDUP_REMOVED lines=34> */
.L_x_227:
        /* <DEDUP_REMOVED lines=22> */
.L_x_228:
        /* <DEDUP_REMOVED lines=8> */
.L_x_231:
        /* <DEDUP_REMOVED lines=13> */
[----:B----4-:R-:W-:Y:S05]  /*0650*/  @!P0 BRA `(.L_x_232) ;  /* 0x0000009000cc8947 */ /* 0x010fea0003800000 */
        /* <DEDUP_REMOVED lines=19> */
.L_x_234:
        /* <DEDUP_REMOVED lines=15> */
.L_x_233:
        /* <DEDUP_REMOVED lines=23> */
.L_x_236:
        /* <DEDUP_REMOVED lines=15> */
.L_x_235:
        /* <DEDUP_REMOVED lines=8> */
.L_x_306:
[CC--:B------:R-:W-:Y:S01]  /*0b60*/  LEA.HI R5, R3.reuse, R0.reuse, RZ, 0x5 ;  /* 0x0000000003057211 */ /* 0x0c0fe200078f28ff */
[----:B------:R-:W-:Y:S01]  /*0b70*/  IMAD.SHL.U32 R4, R0, 0x40, RZ ;  /* 0x0000004000047824 */ /* 0x000fe200078e00ff */
[----:B------:R-:W-:Y:S02]  /*0b80*/  SHF.L.U32 R10, RZ, 0x1f, RZ ;  /* 0x0000001fff0a7819 */ /* 0x000fe400000006ff */
[----:B------:R-:W-:Y:S02]  /*0b90*/  SHF.R.S32.HI R5, RZ, 0x5, R5 ;  /* 0x00000005ff057819 */ /* 0x000fe40000011405 */
[----:B------:R-:W-:Y:S01]  /*0ba0*/  LEA.HI R6, R3, R0, RZ, 0x4 ;  /* 0x0000000003067211 */ /* 0x000fe200078f20ff */
[----:B------:R-:W3:Y:S01]  /*0bb0*/  SYNCS.PHASECHK.TRANS64.TRYWAIT P0, [R16+URZ+0x38800], R10 ;  /* 0x0388000a100075a7 */ /* 0x000ee2000800017f */
[----:B------:R-:W-:Y:S01]  /*0bc0*/  LOP3.LUT R4, R4, 0x1c0, RZ, 0xc0, !PT ;  /* 0x000001c004047812 */ /* 0x000fe200078ec0ff */
[----:B------:R-:W-:Y:S01]  /*0bd0*/  IMAD.SHL.U32 R5, R5, 0x10, RZ ;  /* 0x0000001005057824 */ /* 0x000fe200078e00ff */
[----:B------:R-:W-:-:S04]  /*0be0*/  SHF.R.S32.HI R9, RZ, 0x4, R6 ;  /* 0x00000004ff097819 */ /* 0x000fc80000011406 */
[----:B------:R-:W-:Y:S02]  /*0bf0*/  LEA.HI R7, R6, R9, RZ, 0x1 ;  /* 0x0000000906077211 */ /* 0x000fe400078f08ff */
[----:B------:R-:W-:Y:S02]  /*0c00*/  LEA.HI R6, R3, R0, RZ, 0x3 ;  /* 0x0000000003067211 */ /* 0x000fe400078f18ff */
[----:B------:R-:W-:Y:S02]  /*0c10*/  LOP3.LUT R5, R4, 0x30, R5, 0xf8, !PT ;  /* 0x0000003004057812 */ /* 0x000fe400078ef805 */
[----:B--2---:R-:W-:Y:S02]  /*0c20*/  LEA.HI R3, R14, R14, RZ, 0x1 ;  /* 0x0000000e0e037211 */ /* 0x004fe400078f08ff */
[----:B------:R-:W-:Y:S02]  /*0c30*/  LOP3.LUT R8, R7, 0x7ffffe, RZ, 0xc0, !PT ;  /* 0x007ffffe07087812 */ /* 0x000fe400078ec0ff */
[----:B------:R-:W-:-:S02]  /*0c40*/  LOP3.LUT R7, R5, 0x8, R6, 0xf8, !PT ;  /* 0x0000000805077812 */ /* 0x000fc400078ef806 */
[----:B------:R-:W-:Y:S01]  /*0c50*/  LOP3.LUT R5, R2, 0xffffff80, RZ, 0xc0, !PT ;  /* 0xffffff8002057812 */ /* 0x000fe200078ec0ff */
[----:B------:R-:W-:Y:S01]  /*0c60*/  IMAD.IADD R8, R9, 0x1, -R8 ;  /* 0x0000000109087824 */ /* 0x000fe200078e0a08 */
[----:B------:R-:W-:Y:S02]  /*0c70*/  LOP3.LUT R3, R3, 0xfffffffe, RZ, 0xc0, !PT ;  /* 0xfffffffe03037812 */ /* 0x000fe400078ec0ff */
[----:B------:R-:W-:Y:S01]  /*0c80*/  SHF.R.U32.HI R4, RZ, 0x3, R4 ;  /* 0x00000003ff047819 */ /* 0x000fe20000011604 */
[----:B------:R-:W-:Y:S02]  /*0c90*/  IMAD.IADD R5, R0, 0x1, -R5 ;  /* 0x0000000100057824 */ /* 0x000fe400078e0a05 */
[----:B------:R-:W-:Y:S01]  /*0ca0*/  IMAD.IADD R0, R14, 0x1, -R3 ;  /* 0x000000010e007824 */ /* 0x000fe200078e0a03 */
[----:B------:R-:W-:Y:S01]  /*0cb0*/  LOP3.LUT R4, R7, R4, RZ, 0x3c, !PT ;  /* 0x0000000407047212 */ /* 0x000fe200078e3cff */
[----:B------:R-:W-:-:S03]  /*0cc0*/  IMAD R3, R17, 0xa, R8 ;  /* 0x0000000a11037824 */ /* 0x000fc600078e0208 */
[----:B------:R2:W-:Y:S01]  /*0cd0*/  STL [R1+0x4], R0 ;  /* 0x0000040001007387 */ /* 0x0005e20000100800 */
[----:B---3--:R-:W-:Y:S05]  /*0ce0*/  @P0 BRA `(.L_x_238) ;  /* 0x0000000000080947 */ /* 0x008fea0003800000 */
[----:B------:R-:W3:Y:S02]  /*0cf0*/  SYNCS.PHASECHK.TRANS64.TRYWAIT P0, [R16+URZ+0x38800], R10 ;  /* 0x0388000a100075a7 */ /* 0x000ee4000800017f */
[----:B---3--:R-:W-:Y:S05]  /*0d00*/  @!P0 BRA `(.L_x_239) ;  /* 0x0000008c00488947 */ /* 0x008fea0003800000 */
.L_x_238:
[----:B--2---:R-:W-:Y:S01]  /*0d10*/  IMAD.U32 R0, R3, 0x200, R4 ;  /* 0x0000020003007824 */ /* 0x004fe200078e0004 */
[----:B------:R-:W2:Y:S01]  /*0d20*/  LDC R6, c[0x0][0x280] ;  /* 0x0000a000ff067b82 */ /* 0x000ea20000000800 */
[----:B------:R-:W-:Y:S01]  /*0d30*/  IMAD.SHL.U32 R7, R5, 0x4, RZ ;  /* 0x0000000405077824 */ /* 0x000fe200078e00ff */
[----:B------:R-:W-:Y:S02]  /*0d40*/  CS2R R24, SRZ ;  /* 0x0000000000187805 */ /* 0x000fe4000001ff00 */
[----:B------:R-:W-:Y:S01]  /*0d50*/  CS2R R88, SRZ ;  /* 0x0000000000587805 */ /* 0x000fe2000001ff00 */
[----:B------:R3:W-:Y:S01]  /*0d60*/  STL [R1+0x18], R0 ;  /* 0x0000180001007387 */ /* 0x0007e20000100800 */
        /* <DEDUP_REMOVED lines=9> */
[----:B---3--:R-:W-:Y:S02]  /*0e00*/  SHF.R.S32.HI R0, RZ, 0x1f, R5 ;  /* 0x0000001fff007819 */ /* 0x008fe40000011405 */
[----:B------:R-:W-:Y:S02]  /*0e10*/  CS2R R108, SRZ ;  /* 0x00000000006c7805 */ /* 0x000fe4000001ff00 */
[----:B------:R-:W-:Y:S02]  /*0e20*/  CS2R R110, SRZ ;  /* 0x00000000006e7805 */ /* 0x000fe4000001ff00 */
[----:B------:R-:W-:Y:S02]  /*0e30*/  CS2R R112, SRZ ;  /* 0x0000000000707805 */ /* 0x000fe4000001ff00 */
[----:B------:R-:W-:Y:S02]  /*0e40*/  LEA.HI R2, R0, R5, RZ, 0x2 ;  /* 0x0000000500027211 */ /* 0x000fe400078f10ff */
[----:B------:R-:W-:-:S02]  /*0e50*/  CS2R R114, SRZ ;  /* 0x0000000000727805 */ /* 0x000fc4000001ff00 */
[----:B------:R-:W-:Y:S02]  /*0e60*/  CS2R R116, SRZ ;  /* 0x0000000000747805 */ /* 0x000fe4000001ff00 */
[----:B------:R-:W-:Y:S02]  /*0e70*/  CS2R R118, SRZ ;  /* 0x0000000000767805 */ /* 0x000fe4000001ff00 */
[----:B------:R-:W-:Y:S02]  /*0e80*/  LOP3.LUT R4, R2, 0x7ffffffc, RZ, 0xc0, !PT ;  /* 0x7ffffffc02047812 */ /* 0x000fe400078ec0ff */
[----:B------:R-:W-:Y:S02]  /*0e90*/  CS2R R120, SRZ ;  /* 0x0000000000787805 */ /* 0x000fe4000001ff00 */
[----:B--2---:R-:W-:Y:S02]  /*0ea0*/  ISETP.GE.AND P0, PT, R6, 0x1, PT ;  /* 0x000000010600780c */ /* 0x004fe40003f06270 */
[----:B------:R-:W-:-:S02]  /*0eb0*/  CS2R R122, SRZ ;  /* 0x00000000007a7805 */ /* 0x000fc4000001ff00 */
[----:B------:R-:W-:Y:S01]  /*0ec0*/  CS2R R124, SRZ ;  /* 0x00000000007c7805 */ /* 0x000fe2000001ff00 */
[----:B------:R-:W-:Y:S01]  /*0ed0*/  IMAD.IADD R3, R5, 0x1, -R4 ;  /* 0x0000000105037824 */ /* 0x000fe200078e0a04 */
[----:B------:R-:W-:Y:S02]  /*0ee0*/  CS2R R126, SRZ ;  /* 0x00000000007e7805 */ /* 0x000fe4000001ff00 */
[----:B------:R-:W-:Y:S02]  /*0ef0*/  CS2R R128, SRZ ;  /* 0x0000000000807805 */ /* 0x000fe4000001ff00 */
[----:B------:R-:W-:Y:S02]  /*0f00*/  CS2R R130, SRZ ;  /* 0x0000000000827805 */ /* 0x000fe4000001ff00 */
[----:B------:R-:W-:Y:S01]  /*0f10*/  CS2R R132, SRZ ;  /* 0x0000000000847805 */ /* 0x000fe2000001ff00 */
[----:B------:R2:W-:Y:S01]  /*0f20*/  STL [R1+0x1c], R3 ;  /* 0x00001c0301007387 */ /* 0x0005e20000100800 */
[----:B------:R-:W-:-:S02]  /*0f30*/  CS2R R134, SRZ ;  /* 0x0000000000867805 */ /* 0x000fc4000001ff00 */
[----:B------:R-:W-:Y:S02]  /*0f40*/  CS2R R136, SRZ ;  /* 0x0000000000887805 */ /* 0x000fe4000001ff00 */
[----:B------:R-:W-:Y:S01]  /*0f50*/  CS2R R138, SRZ ;  /* 0x00000000008a7805 */ /* 0x000fe2000001ff00 */
[----:B------:R2:W-:Y:S01]  /*0f60*/  STL [R1+0x10], R7 ;  /* 0x0000100701007387 */ /* 0x0005e20000100800 */
        /* <DEDUP_REMOVED lines=36> */
[----:B------:R-:W-:Y:S01]  /*11b0*/  CS2R R86, SRZ ;  /* 0x0000000000567805 */ /* 0x000fe2000001ff00 */
[----:B--2---:R-:W-:Y:S06]  /*11c0*/  @!P0 BRA `(.L_x_240) ;  /* 0x00000050008c8947 */ /* 0x004fec0003800000 */
[----:B------:R-:W2:Y:S01]  /*11d0*/  LDL.LU R8, [R1] ;  /* 0x0000000001087983 */ /* 0x000ea20000300800 */
[----:B------:R-:W3:Y:S01]  /*11e0*/  LDC R7, c[0x0][0x290] ;  /* 0x0000a400ff077b82 */ /* 0x000ee20000000800 */
[----:B------:R-:W-:Y:S01]  /*11f0*/  LEA.HI R5, R0, R5, RZ, 0x5 ;  /* 0x0000000500057211 */ /* 0x000fe200078f28ff */
[----:B------:R-:W-:Y:S01]  /*1200*/  VIADD R6, R6, 0x4f ;  /* 0x0000004f06067836 */ /* 0x000fe20000000000 */
[----:B------:R-:W4:Y:S01]  /*1210*/  S2R R9, SR_TID.X ;  /* 0x0000000000097919 */ /* 0x000f220000002100 */
[--C-:B------:R-:W-:Y:S02]  /*1220*/  SHF.R.S32.HI R0, RZ, 0x2, R2.reuse ;  /* 0x00000002ff007819 */ /* 0x100fe40000011402 */
[----:B------:R-:W-:Y:S02]  /*1230*/  CS2R R236, SRZ ;  /* 0x0000000000ec7805 */ /* 0x000fe4000001ff00 */
[----:B------:R-:W-:Y:S01]  /*1240*/  SHF.R.S32.HI R3, RZ, 0x1f, R2 ;  /* 0x0000001fff037819 */ /* 0x000fe20000011402 */
[----:B------:R-:W3:Y:S01]  /*1250*/  S2R R4, SR_CTAID.X ;  /* 0x0000000000047919 */ /* 0x000ee20000002500 */
[----:B------:R-:W-:Y:S01]  /*1260*/  SHF.R.S32.HI R5, RZ, 0x5, R5 ;  /* 0x00000005ff057819 */ /* 0x000fe20000011405 */
[----:B------:R-:W-:Y:S01]  /*1270*/  IMAD.HI R6, R6, 0x66666667, RZ ;  /* 0x6666666706067827 */ /* 0x000fe200078e02ff */
[----:B------:R-:W-:-:S02]  /*1280*/  LEA.HI R3, R3, R0, RZ, 0x3 ;  /* 0x0000000003037211 */ /* 0x000fc400078f18ff */
[----:B------:R-:W-:Y:S02]  /*1290*/  CS2R R150, SRZ ;  /* 0x0000000000967805 */ /* 0x000fe4000001ff00 */
[----:B------:R-:W-:Y:S02]  /*12a0*/  CS2R R148, SRZ ;  /* 0x0000000000947805 */ /* 0x000fe4000001ff00 */
[----:B------:R-:W-:Y:S02]  /*12b0*/  CS2R R146, SRZ ;  /* 0x0000000000927805 */ /* 0x000fe4000001ff00 */
[----:B------:R-:W-:Y:S02]  /*12c0*/  LOP3.LUT R3, R3, 0xfffffff8, RZ, 0xc0, !PT ;  /* 0xfffffff803037812 */ /* 0x000fe400078ec0ff */
        /* <DEDUP_REMOVED lines=19> */
[----:B------:R-:W-:Y:S01]  /*1400*/  CS2R R106, SRZ ;  /* 0x00000000006a7805 */ /* 0x000fe2000001ff00 */
[C---:B----4-:R-:W-:Y:S01]  /*1410*/  VIADD R10, R9.reuse, 0xffffff80 ;  /* 0xffffff80090a7836 */ /* 0x050fe20000000000 */
[----:B------:R-:W-:Y:S01]  /*1420*/  CS2R R104, SRZ ;  /* 0x0000000000687805 */ /* 0x000fe2000001ff00 */
[----:B------:R-:W-:Y:S01]  /*1430*/  VIADD R9, R9, 0xffffff80 ;  /* 0xffffff8009097836 */ /* 0x000fe20000000000 */
[----:B------:R-:W-:Y:S01]  /*1440*/  CS2R R102, SRZ ;  /* 0x0000000000667805 */ /* 0x000fe2000001ff00 */
[----:B---3--:R-:W-:Y:S01]  /*1450*/  IMAD R4, R4, -0x80, R7 ;  /* 0xffffff8004047824 */ /* 0x008fe200078e0207 */
[----:B------:R-:W-:-:S02]  /*1460*/  CS2R R100, SRZ ;  /* 0x0000000000647805 */ /* 0x000fc4000001ff00 */
[----:B------:R-:W-:Y:S02]  /*1470*/  CS2R R98, SRZ ;  /* 0x0000000000627805 */ /* 0x000fe4000001ff00 */
[----:B------:R-:W-:Y:S01]  /*1480*/  SHF.R.S32.HI R9, RZ, 0x1f, R9 ;  /* 0x0000001fff097819 */ /* 0x000fe20000011409 */
[----:B------:R-:W-:Y:S01]  /*1490*/  IMAD R4, R5, -0x10, R4 ;  /* 0xfffffff005047824 */ /* 0x000fe200078e0204 */
[----:B------:R-:W-:Y:S02]  /*14a0*/  SHF.R.U32.HI R5, RZ, 0x1f, R6 ;  /* 0x0000001fff057819 */ /* 0x000fe40000011606 */
[----:B------:R-:W-:Y:S02]  /*14b0*/  CS2R R96, SRZ ;  /* 0x0000000000607805 */ /* 0x000fe4000001ff00 */
[----:B------:R-:W-:Y:S02]  /*14c0*/  LEA.HI R9, R9, R10, RZ, 0x7 ;  /* 0x0000000a09097211 */ /* 0x000fe400078f38ff */
[----:B------:R-:W-:-:S02]  /*14d0*/  CS2R R94, SRZ ;  /* 0x00000000005e7805 */ /* 0x000fc4000001ff00 */
[----:B------:R-:W-:Y:S02]  /*14e0*/  IADD3 R3, R4, R3, -R0 ;  /* 0x0000000304037210 */ /* 0x000fe40007ffe800 */
[----:B------:R-:W-:Y:S02]  /*14f0*/  CS2R R92, SRZ ;  /* 0x00000000005c7805 */ /* 0x000fe4000001ff00 */
[----:B------:R-:W-:Y:S02]  /*1500*/  SHF.R.S32.HI R9, RZ, 0x7, R9 ;  /* 0x00000007ff097819 */ /* 0x000fe40000011409 */
[----:B------:R-:W-:Y:S02]  /*1510*/  CS2R R90, SRZ ;  /* 0x00000000005a7805 */ /* 0x000fe4000001ff00 */
[----:B------:R-:W-:Y:S02]  /*1520*/  LEA.HI.SX32 R5, R6, R5, 0x1b ;  /* 0x0000000506057211 */ /* 0x000fe400078fdaff */
[----:B------:R-:W-:-:S02]  /*1530*/  CS2R R88, SRZ ;  /* 0x0000000000587805 */ /* 0x000fc4000001ff00 */
[----:B------:R-:W-:Y:S02]  /*1540*/  LEA.HI R2, R9, R9, RZ, 0x1 ;  /* 0x0000000909027211 */ /* 0x000fe400078f08ff */
[----:B------:R-:W-:Y:S02]  /*1550*/  CS2R R86, SRZ ;  /* 0x0000000000567805 */ /* 0x000fe4000001ff00 */
[----:B------:R-:W-:Y:S01]  /*1560*/  CS2R R84, SRZ ;  /* 0x0000000000547805 */ /* 0x000fe2000001ff00 */
[----:B------:R-:W-:Y:S01]  /*1570*/  STL [R1+0x14], R5 ;  /* 0x0000140501007387 */ /* 0x000fe20000100800 */
[----:B------:R-:W-:Y:S02]  /*1580*/  LOP3.LUT R2, R2, 0xfffffffe, RZ, 0xc0, !PT ;  /* 0xfffffffe02027812 */ /* 0x000fe400078ec0ff */
[----:B------:R-:W-:Y:S02]  /*1590*/  CS2R R82, SRZ ;  /* 0x0000000000527805 */ /* 0x000fe4000001ff00 */
[----:B------:R-:W-:-:S02]  /*15a0*/  CS2R R80, SRZ ;  /* 0x0000000000507805 */ /* 0x000fc4000001ff00 */
[----:B------:R-:W-:Y:S02]  /*15b0*/  CS2R R78, SRZ ;  /* 0x00000000004e7805 */ /* 0x000fe4000001ff00 */
[----:B------:R-:W-:Y:S01]  /*15c0*/  CS2R R76, SRZ ;  /* 0x00000000004c7805 */ /* 0x000fe2000001ff00 */
[----:B------:R-:W-:Y:S01]  /*15d0*/  IMAD.IADD R2, R9, 0x1, -R2 ;  /* 0x0000000109027824 */ /* 0x000fe200078e0a02 */
[----:B------:R-:W-:Y:S02]  /*15e0*/  CS2R R74, SRZ ;  /* 0x00000000004a7805 */ /* 0x000fe4000001ff00 */
[----:B------:R-:W-:Y:S02]  /*15f0*/  CS2R R72, SRZ ;  /* 0x0000000000487805 */ /* 0x000fe4000001ff00 */
[----:B------:R-:W-:Y:S01]  /*1600*/  CS2R R70, SRZ ;  /* 0x0000000000467805 */ /* 0x000fe2000001ff00 */
[----:B------:R-:W-:Y:S01]  /*1610*/  IMAD R0, R2, -0x40, R3 ;  /* 0xffffffc002007824 */ /* 0x000fe200078e0203 */
        /* <DEDUP_REMOVED lines=23> */
[----:B--2---:R-:W-:-:S05]  /*1790*/  LOP3.LUT R4, R8, 0x1, RZ, 0xfc, !PT ;  /* 0x0000000108047812 */ /* 0x004fca00078efcff */
[----:B------:R-:W-:Y:S04]  /*17a0*/  STL [R1], R4 ;  /* 0x0000000401007387 */ /* 0x000fe80000100800 */
[----:B------:R2:W-:Y:S02]  /*17b0*/  STL [R1+0x8], R0 ;  /* 0x0000080001007387 */ /* 0x0005e40000100800 */
[----:B--2---:R-:W-:-:S07]  /*17c0*/  IMAD.MOV.U32 R0, RZ, RZ, RZ ;  /* 0x000000ffff007224 */ /* 0x004fce00078e00ff */
.L_x_251:
[----:B------:R-:W2:Y:S02]  /*17d0*/  LDL R2, [R1] ;  /* 0x0000000001027983 */ /* 0x000ea40000100800 */
[----:B--2---:R-:W-:-:S13]  /*17e0*/  ISETP.NE.AND P0, PT, R2, 0x3, PT ;  /* 0x000000030200780c */ /* 0x004fda0003f05270 */
[----:B------:R-:W-:Y:S05]  /*17f0*/  @!P0 BRA `(.L_x_241) ;  /* 0x0000000000048947 */ /* 0x000fea0003800000 */
[----:B------:R-:W-:Y:S01]  /*1800*/  BPT.TRAP 0x1 ;  /* 0x000000040000795c */ /* 0x000fe20000300000 */
.L_x_241:
        /* <DEDUP_REMOVED lines=8> */
.L_x_242:
[----:B---3--:R-:W-:Y:S05]  /*1890*/  @P1 BRA `(.L_x_243) ;  /* 0x0000000000081947 */ /* 0x008fea0003800000 */
[----:B------:R-:W3:Y:S02]  /*18a0*/  SYNCS.PHASECHK.TRANS64.TRYWAIT P1, [R2+URZ+0x38810], R153 ;  /* 0x03881099020075a7 */ /* 0x000ee4000802017f */
[----:B---3--:R-:W-:Y:S05]  /*18b0*/  @!P1 BRA `(.L_x_244) ;  /* 0x00000080007c9947 */ /* 0x008fea0003800000 */
.L_x_243:
        /* <DEDUP_REMOVED lines=8> */
[----:B------:R-:W-:-:S04]  /*1940*/  LOP3.LUT R235, R3, 0x3fff, RZ, 0xc0, !PT ;  /* 0x00003fff03eb7812 */ /* 0x000fc800078ec0ff */
[----:B------:R-:W-:-:S05]  /*1950*/  LOP3.LUT R3, R235, 0x10000, RZ, 0xfc, !PT ;  /* 0x00010000eb037812 */ /* 0x000fca00078efcff */
[----:B------:R-:W-:-:S05]  /*1960*/  IMAD R3, R0, 0x500, R3 ;  /* 0x0000050000037824 */ /* 0x000fca00078e0203 */
[----:B------:R-:W-:Y:S01]  /*1970*/  R2UR UR6, R3 ;  /* 0x00000000030672ca */ /* 0x000fe200000e0000 */
[----:B------:R-:W-:Y:S01]  /*1980*/  WARPGROUP.ARRIVE ;  /* 0x00000000000079c5 */ /* 0x000fe20000000000 */
[----:B------:R-:W-:Y:S01]  /*1990*/  UMOV UR9, 0x40000040 ;  /* 0x4000004000097882 */ /* 0x000fe20000000000 */
[----:B------:R-:W-:-:S10]  /*19a0*/  UMOV UR11, 0x40000040 ;  /* 0x40000040000b7882 */ /* 0x000fd40000000000 */
[----:B------:R-:W-:Y:S01]  /*19b0*/  UMOV UR10, UR6 ;  /* 0x00000006000a7c82 */ /* 0x000fe20008000000 */
[----:B------:R-:W-:Y:S01]  /*19c0*/  UIADD3 UR14, UR6, 0x80, URZ ;  /* 0x00000080060e7890 */ /* 0x000fe2000fffe03f */
[----:B------:R-:W-:Y:S01]  /*19d0*/  UMOV UR13, UR9 ;  /* 0x00000009000d7c82 */ /* 0x000fe20008000000 */
[----:B------:R-:W-:Y:S01]  /*19e0*/  UMOV UR15, 0x40000040 ;  /* 0x40000040000f7882 */ /* 0x000fe20000000000 */
[----:B------:R-:W-:Y:S01]  /*19f0*/  UIADD3 UR7, UR6, 0x180, URZ ;  /* 0x0000018006077890 */ /* 0x000fe2000fffe03f */
[----:B----4-:R-:W-:-:S05]  /*1a00*/  IMAD R4, R4, 0x2000, R22 ;  /* 0x0000200004047824 */ /* 0x010fca00078e0216 */
[----:B------:R-:W-:-:S13]  /*1a10*/  R2UR UR4, R4 ;  /* 0x00000000040472ca */ /* 0x000fda00000e0000 */
[----:B------:R-:W-:-:S04]  /*1a20*/  USHF.R.U32.HI UR5, URZ, 0x4, UR4 ;  /* 0x000000043f057899 */ /* 0x000fc80008011604 */
[----:B------:R-:W-:-:S04]  /*1a30*/  ULOP3.LUT UR5, UR5, 0x3fff, URZ, 0xc0, !UPT ;  /* 0x00003fff05057892 */ /* 0x000fc8000f8ec03f */
[----:B------:R-:W-:-:S09]  /*1a40*/  ULOP3.LUT UR8, UR5, 0x10000, URZ, 0xfc, !UPT ;  /* 0x0001000005087892 */ /* 0x000fd2000f8efc3f */
[----:B------:R-:W-:Y:S01]  /*1a50*/  HGMMA.64x16x16.F32 R224, gdesc[UR8], RZ, !UPT, gsb0 ;  /* 0x0020000008e079f0 */ /* 0x000fe2000c0008ff */
[----:B------:R-:W-:Y:S02]  /*1a60*/  UMOV UR12, UR8 ;  /* 0x00000008000c7c82 */ /* 0x000fe40008000000 */
        /* <DEDUP_REMOVED lines=11> */
[----:B------:R-:W-:Y:S01]  /*1b20*/  UMOV UR12, UR8 ;  /* 0x00000008000c7c82 */ /* 0x000fe20008000000 */
[----:B------:R-:W-:Y:S01]  /*1b30*/  UMOV UR13, UR9 ;  /* 0x00000009000d7c82 */ /* 0x000fe20008000000 */
[----:B------:R-:W-:Y:S01]  /*1b40*/  UMOV UR14, UR7 ;  /* 0x00000007000e7c82 */ /* 0x000fe20008000000 */
[----:B------:R-:W-:Y:S01]  /*1b50*/  UMOV UR15, 0x40000040 ;  /* 0x40000040000f7882 */ /* 0x000fe20000000000 */
        /* <DEDUP_REMOVED lines=235> */
[----:B------:R1:W2:Y:S04]  /*2a10*/  LDS.64 R20, [R23+0x2e060] ;  /* 0x02e0600017147984 */ /* 0x0002a80000000a00 */
[----:B------:R2:W2:Y:S04]  /*2a20*/  LDS.64 R18, [R23+0x2e080] ;  /* 0x02e0800017127984 */ /* 0x0004a80000000a00 */
[----:B-1----:R1:W1:Y:S04]  /*2a30*/  LDS.64 R16, [R23+0x2e0a0] ;  /* 0x02e0a00017107984 */ /* 0x0022680000000a00 */
[----:B------:R1:W1:Y:S04]  /*2a40*/  LDS.64 R14, [R23+0x2e0c0] ;  /* 0x02e0c000170e7984 */ /* 0x0002680000000a00 */
[----:B------:R1:W1:Y:S04]  /*2a50*/  LDS.64 R12, [R23+0x2e0e0] ;  /* 0x02e0e000170c7984 */ /* 0x0002680000000a00 */
[----:B------:R1:W1:Y:S04]  /*2a60*/  LDS.64 R10, [R23+0x2e100] ;  /* 0x02e10000170a7984 */ /* 0x0002680000000a00 */
[----:B------:R1:W1:Y:S01]  /*2a70*/  LDS.64 R8, [R23+0x2e120] ;  /* 0x02e1200017087984 */ /* 0x0002620000000a00 */
[----:B------:R-:W-:Y:S05]  /*2a80*/  @!P0 BRA `(.L_x_245) ;  /* 0x0000000000048947 */ /* 0x000fea0003800000 */
[----:B------:R-:W-:Y:S01]  /*2a90*/  BPT.TRAP 0x1 ;  /* 0x000000040000795c */ /* 0x000fe20000300000 */
.L_x_245:
[----:B------:R1:W1:Y:S01]  /*2aa0*/  SYNCS.PHASECHK.TRANS64.TRYWAIT P1, [R2+URZ+0x38830], R153 ;  /* 0x03883099020075a7 */ /* 0x000262000802017f */
[----:B------:R-:W-:Y:S05]  /*2ab0*/  @!P0 BRA `(.L_x_246) ;  /* 0x0000000000048947 */ /* 0x000fea0003800000 */
[----:B------:R-:W-:Y:S01]  /*2ac0*/  BPT.TRAP 0x1 ;  /* 0x000000040000795c */ /* 0x000fe20000300000 */
.L_x_246:
[----:B------:R-:W-:-:S05]  /*2ad0*/  VIADD R3, R22, 0x24000 ;  /* 0x0002400016037836 */ /* 0x000fca0000000000 */
[----:B------:R-:W-:-:S04]  /*2ae0*/  SHF.R.U32.HI R3, RZ, 0x4, R3 ;  /* 0x00000004ff037819 */ /* 0x000fc80000011603 */
[----:B------:R-:W-:-:S04]  /*2af0*/  LOP3.LUT R22, R3, 0x3fff, RZ, 0xc0, !PT ;  /* 0x00003fff03167812 */ /* 0x000fc800078ec0ff */
[----:B------:R-:W-:Y:S01]  /*2b00*/  LOP3.LUT R3, R22, 0x10000, RZ, 0xfc, !PT ;  /* 0x0001000016037812 */ /* 0x000fe200078efcff */
[----:B-1----:R-:W-:Y:S06]  /*2b10*/  @P1 BRA `(.L_x_247) ;  /* 0x0000000000081947 */ /* 0x002fec0003800000 */
[----:B------:R-:W1:Y:S02]  /*2b20*/  SYNCS.PHASECHK.TRANS64.TRYWAIT P1, [R2+URZ+0x38830], R153 ;  /* 0x03883099020075a7 */ /* 0x000e64000802017f */
[----:B-1----:R-:W-:Y:S05]  /*2b30*/  @!P1 BRA `(.L_x_248) ;  /* 0x0000006c00f09947 */ /* 0x002fea0003800000 */
.L_x_247:
        /* <DEDUP_REMOVED lines=58> */
[----:B------:R-:W-:Y:S02]  /*2ee0*/  FSEL R220, R220, -INF , P2 ;  /* 0xff800000dcdc7808 */ /* 0x000fe40001000000 */
[----:B------:R-:W-:Y:S02]  /*2ef0*/  FSEL R208, R208, -INF , P2 ;  /* 0xff800000d0d07808 */ /* 0x000fe40001000000 */
[----:B------:R-:W-:Y:S01]  /*2f00*/  FSEL R210, R210, -INF , P1 ;  /* 0xff800000d2d27808 */ /* 0x000fe20000800000 */
[----:B------:R-:W-:Y:S01]  /*2f10*/  HGMMA.64x16x16.F32 R184, gdesc[UR8], R184, gsb0 ;  /* 0x0020000008b879f0 */ /* 0x000fe200080008b8 */
[----:B------:R-:W-:Y:S01]  /*2f20*/  UIADD3 UR10, UR4, 0x82, URZ ;  /* 0x00000082040a7890 */ /* 0x000fe2000fffe03f */
[----:B------:R-:W-:Y:S01]  /*2f30*/  FSEL R209, R209, -INF , P2 ;  /* 0xff800000d1d17808 */ /* 0x000fe20001000000 */
[----:B------:R-:W-:Y:S01]  /*2f40*/  UMOV UR11, 0x40000040 ;  /* 0x40000040000b7882 */ /* 0x000fe20000000000 */
[----:B------:R-:W-:-:S02]  /*2f50*/  FSEL R211, R211, -INF , P1 ;  /* 0xff800000d3d37808 */ /* 0x000fc40000800000 */
[----:B------:R-:W-:Y:S02]  /*2f60*/  FSEL R230, R230, -INF , P1 ;  /* 0xff800000e6e67808 */ /* 0x000fe40000800000 */
[----:B------:R-:W-:Y:S01]  /*2f70*/  FSEL R3, R228, -INF , P2 ;  /* 0xff800000e4037808 */ /* 0x000fe20001000000 */
        /* <DEDUP_REMOVED lines=61> */
[----:B------:R-:W-:-:S02]  /*3350*/  WARPGROUP.DEPBAR.LE gsb0, 0x0 ;  /* 0x00008000000079c5 */ /* 0x000fc40000010000 */
[----:B------:R-:W-:Y:S01]  /*3360*/  WARPGROUP.ARRIVE ;  /* 0x00000000000079c5 */ /* 0x000fe20000000000 */
[----:B------:R-:W-:Y:S01]  /*3370*/  FSEL R6, R216, -INF , P2 ;  /* 0xff800000d8067808 */ /* 0x000fe20001000000 */
[--C-:B------:R-:W-:Y:S01]  /*3380*/  FFMA.FTZ R225, R225, UR5, -R7.reuse ;  /* 0x00000005e1e17c23 */ /* 0x100fe20008010807 */
[----:B------:R-:W-:Y:S01]  /*3390*/  FFMA.FTZ R227, R227, UR5, -R7 ;  /* 0x00000005e3e37c23 */ /* 0x000fe20008010807 */
[----:B--2---:R-:W-:Y:S01]  /*33a0*/  FFMA.FTZ R3, R3, UR5, -R232 ;  /* 0x0000000503037c23 */ /* 0x004fe200080108e8 */
[----:B------:R-:W-:Y:S01]  /*33b0*/  FSEL R229, R229, -INF , P2 ;  /* 0xff800000e5e57808 */ /* 0x000fe20001000000 */
[----:B------:R-:W-:Y:S01]  /*33c0*/  HGMMA.64x16x16.F32 R184, gdesc[UR8], R184, gsb0 ;  /* 0x0020000008b879f0 */ /* 0x000fe200080008b8 */
[----:B------:R-:W-:Y:S01]  /*33d0*/  UIADD3 UR10, UR4, 0x86, URZ ;  /* 0x00000086040a7890 */ /* 0x000fe2000fffe03f */
[----:B------:R-:W-:Y:S01]  /*33e0*/  FSEL R216, R218, -INF , P1 ;  /* 0xff800000dad87808 */ /* 0x000fe20000800000 */
[----:B------:R-:W-:Y:S01]  /*33f0*/  UMOV UR11, 0x40000040 ;  /* 0x40000040000b7882 */ /* 0x000fe20000000000 */
[----:B------:R-:W-:Y:S01]  /*3400*/  FSEL R7, R217, -INF , P2 ;  /* 0xff800000d9077808 */ /* 0x000fe20001000000 */
[----:B------:R-:W-:Y:S01]  /*3410*/  FFMA.FTZ R6, R6, UR5, -R4 ;  /* 0x0000000506067c23 */ /* 0x000fe20008010804 */
[----:B------:R1:W-:Y:S01]  /*3420*/  MUFU.EX2 R228, R227 ;  /* 0x000000e300e47308 */ /* 0x0003e20000000800 */
[----:B------:R-:W-:-:S07]  /*3430*/  FSEL R231, R231, -INF , P1 ;  /* 0xff800000e7e77808 */ /* 0x000fce0000800000 */
[----:B------:R-:W-:Y:S08]  /*3440*/  MUFU.EX2 R234, R226 ;  /* 0x000000e200ea7308 */ /* 0x000ff00000000800 */
[----:B------:R-:W-:Y:S08]  /*3450*/  MUFU.EX2 R224, R224 ;  /* 0x000000e000e07308 */ /* 0x000ff00000000800 */
[----:B------:R-:W-:Y:S01]  /*3460*/  MUFU.EX2 R225, R225 ;  /* 0x000000e100e17308 */ /* 0x000fe20000000800 */
[----:B------:R-:W-:-:S02]  /*3470*/  WARPGROUP.DEPBAR.LE gsb0, 0x0 ;  /* 0x00008000000079c5 */ /* 0x000fc40000010000 */
[----:B------:R-:W-:Y:S01]  /*3480*/  WARPGROUP.ARRIVE ;  /* 0x00000000000079c5 */ /* 0x000fe20000000000 */
[----:B------:R-:W-:Y:S01]  /*3490*/  FSEL R218, R219, -INF , P1 ;  /* 0xff800000dbda7808 */ /* 0x000fe20000800000 */
[----:B------:R-:W-:Y:S01]  /*34a0*/  FFMA.FTZ R216, R216, UR5, -R4 ;  /* 0x00000005d8d87c23 */ /* 0x000fe20008010804 */
[----:B------:R-:W-:Y:S01]  /*34b0*/  FSEL R217, R222, -INF , P1 ;  /* 0xff800000ded97808 */ /* 0x000fe20000800000 */
[--C-:B------:R-:W-:Y:S01]  /*34c0*/  FFMA.FTZ R7, R7, UR5, -R5.reuse ;  /* 0x0000000507077c23 */ /* 0x100fe20008010805 */
[----:B-1----:R-:W-:Y:S01]  /*34d0*/  FFMA.FTZ R227, R230, UR5, -R232 ;  /* 0x00000005e6e37c23 */ /* 0x002fe200080108e8 */
[----:B------:R-:W-:Y:S01]  /*34e0*/  HGMMA.64x16x16.F32 R176, gdesc[UR8], R176, gsb0 ;  /* 0x0020000008b079f0 */ /* 0x000fe200080008b0 */
[----:B------:R-:W-:Y:S01]  /*34f0*/  UMOV UR10, UR7 ;  /* 0x00000007000a7c82 */ /* 0x000fe20008000000 */
[----:B------:R-:W-:Y:S01]  /*3500*/  UMOV UR11, 0x40000040 ;  /* 0x40000040000b7882 */ /* 0x000fe20000000000 */
[----:B------:R-:W-:Y:S01]  /*3510*/  UIADD3 UR7, UR4, 0x280, URZ ;  /* 0x0000028004077890 */ /* 0x000fe2000fffe03f */
[----:B------:R-:W-:Y:S01]  /*3520*/  FFMA.FTZ R218, R218, UR5, -R5 ;  /* 0x00000005dada7c23 */ /* 0x000fe20008010805 */
[----:B------:R-:W-:Y:S01]  /*3530*/  FFMA.FTZ R217, R217, UR5, -R20 ;  /* 0x00000005d9d97c23 */ /* 0x000fe20008010814 */
[----:B------:R-:W-:Y:S01]  /*3540*/  FSEL R219, R221, -INF , P2 ;  /* 0xff800000dddb7808 */ /* 0x000fe20001000000 */
[----:B------:R-:W2:Y:S01]  /*3550*/  LDL R230, [R1+0x18] ;  /* 0x0000180001e67983 */ /* 0x000ea20000100800 */
[----:B------:R-:W-:-:S03]  /*3560*/  FSEL R222, R215, -INF , P1 ;  /* 0xff800000d7de7808 */ /* 0x000fc60000800000 */
[----:B------:R-:W3:Y:S01]  /*3570*/  LDL R232, [R1+0xc] ;  /* 0x00000c0001e87983 */ /* 0x000ee20000100800 */
        /* <DEDUP_REMOVED lines=114> */
[----:B------:R-:W-:Y:S01]  /*3ca0*/  MUFU.EX2 R5, R6 ;  /* 0x0000000600057308 */ /* 0x000fe20000000800 */
[----:B------:R-:W-:Y:S02]  /*3cb0*/  WARPGROUP.DEPBAR.LE gsb0, 0x0 ;  /* 0x00008000000079c5 */ /* 0x000fe40000010000 */
[----:B------:R-:W-:-:S06]  /*3cc0*/  WARPGROUP.ARRIVE ;  /* 0x00000000000079c5 */ /* 0x000fcc0000000000 */
[----:B------:R-:W-:Y:S01]  /*3cd0*/  HGMMA.64x16x16.F32 R184, gdesc[UR8], R184, gsb0 ;  /* 0x0020000008b879f0 */ /* 0x000fe200080008b8 */
[----:B------:R1:W-:Y:S02]  /*3ce0*/  MUFU.EX2 R6, R216 ;  /* 0x000000d800067308 */ /* 0x0003e40000000800 */
[----:B-1----:R-:W-:-:S06]  /*3cf0*/  FFMA.FTZ R216, R220, UR5, -R20 ;  /* 0x00000005dcd87c23 */ /* 0x002fcc0008010814 */
[----:B------:R1:W-:Y:S01]  /*3d00*/  MUFU.EX2 R20, R218 ;  /* 0x000000da00147308 */ /* 0x0003e20000000800 */
[----:B------:R-:W-:Y:S01]  /*3d10*/  FSEL R220, R223, -INF , P1 ;  /* 0xff800000dfdc7808 */ /* 0x000fe20000800000 */
[--C-:B-1----:R-:W-:Y:S01]  /*3d20*/  FFMA.FTZ R218, R208, UR5, -R18.reuse ;  /* 0x00000005d0da7c23 */ /* 0x102fe20008010812 */
[----:B------:R-:W-:-:S05]  /*3d30*/  FFMA.FTZ R208, R210, UR5, -R18 ;  /* 0x00000005d2d07c23 */ /* 0x000fca0008010812 */
[----:B------:R1:W-:Y:S01]  /*3d40*/  MUFU.EX2 R18, R216 ;  /* 0x000000d800127308 */ /* 0x0003e20000000800 */
[----:B------:R-:W-:Y:S01]  /*3d50*/  FSEL R210, R212, -INF , P2 ;  /* 0xff800000d4d27808 */ /* 0x000fe20001000000 */
[----:B------:R-:W-:Y:S01]  /*3d60*/  FFMA.FTZ R219, R219, UR5, -R21 ;  /* 0x00000005dbdb7c23 */ /* 0x000fe20008010815 */
[----:B------:R-:W-:Y:S01]  /*3d70*/  FSEL R215, R202, -INF , P1 ;  /* 0xff800000cad77808 */ /* 0x000fe20000800000 */
[--C-:B-1----:R-:W-:Y:S01]  /*3d80*/  FFMA.FTZ R216, R209, UR5, -R19.reuse ;  /* 0x00000005d1d87c23 */ /* 0x102fe20008010813 */
[----:B------:R-:W-:Y:S01]  /*3d90*/  FFMA.FTZ R209, R211, UR5, -R19 ;  /* 0x00000005d3d17c23 */ /* 0x000fe20008010813 */
[----:B------:R-:W-:Y:S02]  /*3da0*/  FSEL R211, R214, -INF , P1 ;  /* 0xff800000d6d37808 */ /* 0x000fe40000800000 */
[----:B------:R-:W-:Y:S01]  /*3db0*/  FSEL R214, R213, -INF , P2 ;  /* 0xff800000d5d67808 */ /* 0x000fe20001000000 */
[----:B------:R-:W-:Y:S01]  /*3dc0*/  FFMA.FTZ R220, R220, UR5, -R21 ;  /* 0x00000005dcdc7c23 */ /* 0x000fe20008010815 */
[----:B------:R-:W-:Y:S01]  /*3dd0*/  FSEL R213, R200, -INF , P2 ;  /* 0xff800000c8d57808 */ /* 0x000fe20001000000 */
[--C-:B------:R-:W-:Y:S01]  /*3de0*/  FFMA.FTZ R210, R210, UR5, -R16.reuse ;  /* 0x00000005d2d27c23 */ /* 0x100fe20008010810 */
[----:B------:R-:W-:Y:S01]  /*3df0*/  FFMA.FTZ R211, R211, UR5, -R16 ;  /* 0x00000005d3d37c23 */ /* 0x000fe20008010810 */
[----:B------:R-:W-:Y:S01]  /*3e00*/  FSEL R200, R201, -INF , P2 ;  /* 0xff800000c9c87808 */ /* 0x000fe20001000000 */
[----:B------:R1:W-:Y:S01]  /*3e10*/  MUFU.EX2 R21, R217 ;  /* 0x000000d900157308 */ /* 0x0003e20000000800 */
[----:B------:R-:W-:-:S02]  /*3e20*/  FSEL R202, R203, -INF , P1 ;  /* 0xff800000cbca7808 */ /* 0x000fc40000800000 */
[----:B------:R-:W-:-:S05]  /*3e30*/  FSEL R201, R204, -INF , P2 ;  /* 0xff800000ccc97808 */ /* 0x000fca0001000000 */
[----:B------:R4:W-:Y:S01]  /*3e40*/  MUFU.EX2 R16, R218 ;  /* 0x000000da00107308 */ /* 0x0009e20000000800 */
[--C-:B-1----:R-:W-:Y:S01]  /*3e50*/  FFMA.FTZ R217, R222, UR5, -R17.reuse ;  /* 0x00000005ded97c23 */ /* 0x102fe20008010811 */
[----:B----4-:R-:W-:-:S06]  /*3e60*/  FFMA.FTZ R218, R214, UR5, -R17 ;  /* 0x00000005d6da7c23 */ /* 0x010fcc0008010811 */
[----:B------:R1:W-:Y:S01]  /*3e70*/  MUFU.EX2 R19, R219 ;  /* 0x000000db00137308 */ /* 0x0003e20000000800 */
[----:B------:R-:W-:Y:S01]  /*3e80*/  FFMA.FTZ R214, R215, UR5, -R14 ;  /* 0x00000005d7d67c23 */ /* 0x000fe2000801080e */
[----:B------:R-:W-:Y:S01]  /*3e90*/  FFMA.FTZ R215, R200, UR5, -R15 ;  /* 0x00000005c8d77c23 */ /* 0x000fe2000801080f */
[----:B------:R-:W-:-:S05]  /*3ea0*/  FSEL R200, R205, -INF , P2 ;  /* 0xff800000cdc87808 */ /* 0x000fca0001000000 */
[----:B------:R4:W-:Y:S01]  /*3eb0*/  MUFU.EX2 R17, R208 ;  /* 0x000000d000117308 */ /* 0x0009e20000000800 */
[----:B-1----:R-:W-:Y:S01]  /*3ec0*/  FSEL R219, R206, -INF , P1 ;  /* 0xff800000cedb7808 */ /* 0x002fe20000800000 */
[----:B------:R-:W-:-:S06]  /*3ed0*/  UIADD3 UR10, UR4, 0x306, URZ ;  /* 0x00000306040a7890 */ /* 0x000fcc000fffe03f */
[----:B------:R1:W-:Y:S01]  /*3ee0*/  MUFU.EX2 R212, R220 ;  /* 0x000000dc00d47308 */ /* 0x0003e20000000800 */
[----:B----4-:R-:W-:Y:S01]  /*3ef0*/  FFMA.FTZ R208, R213, UR5, -R14 ;  /* 0x00000005d5d07c23 */ /* 0x010fe2000801080e */
[----:B------:R-:W-:-:S06]  /*3f00*/  FFMA.FTZ R219, R219, UR5, -R12 ;  /* 0x00000005dbdb7c23 */ /* 0x000fcc000801080c */
[----:B------:R4:W-:Y:S01]  /*3f10*/  MUFU.EX2 R14, R216 ;  /* 0x000000d8000e7308 */ /* 0x0009e20000000800 */
[----:B-1----:R-:W-:Y:S01]  /*3f20*/  FFMA.FTZ R220, R201, UR5, -R12 ;  /* 0x00000005c9dc7c23 */ /* 0x002fe2000801080c */
[----:B------:R-:W-:Y:S01]  /*3f30*/  FSEL R201, R194, -INF , P1 ;  /* 0xff800000c2c97808 */ /* 0x000fe20000800000 */
[----:B------:R-:W-:Y:S02]  /*3f40*/  WARPGROUP.DEPBAR.LE gsb0, 0x0 ;  /* 0x00008000000079c5 */ /* 0x000fe40000010000 */
[----:B----4-:R-:W-:Y:S01]  /*3f50*/  FFMA.FTZ R216, R202, UR5, -R15 ;  /* 0x00000005cad87c23 */ /* 0x010fe2000801080f */
[----:B------:R-:W-:Y:S02]  /*3f60*/  FSEL R202, R207, -INF , P1 ;  /* 0xff800000cfca7808 */ /* 0x000fe40000800000 */
[----:B------:R1:W-:Y:S01]  /*3f70*/  MUFU.EX2 R15, R209 ;  /* 0x000000d1000f7308 */ /* 0x0003e20000000800 */
[----:B------:R-:W-:-:S07]  /*3f80*/  UMOV UR11, 0x40000040 ;  /* 0x40000040000b7882 */ /* 0x000fce0000000000 */
[----:B------:R4:W-:Y:S01]  /*3f90*/  MUFU.EX2 R213, R210 ;  /* 0x000000d200d57308 */ /* 0x0009e20000000800 */
[--C-:B-1----:R-:W-:Y:S02]  /*3fa0*/  FFMA.FTZ R209, R202, UR5, -R13.reuse ;  /* 0x00000005cad17c23 */ /* 0x102fe4000801080d */
[----:B------:R-:W1:Y:S05]  /*3fb0*/  LDS.64 R202, [R23+0x2e380] ;  /* 0x02e3800017ca7984 */ /* 0x000e6a0000000a00 */
[----:B------:R5:W-:Y:S01]  /*3fc0*/  MUFU.EX2 R12, R211 ;  /* 0x000000d3000c7308 */ /* 0x000be20000000800 */
[----:B----4-:R-:W-:Y:S01]  /*3fd0*/  FFMA.FTZ R210, R200, UR5, -R13 ;  /* 0x00000005c8d27c23 */ /* 0x010fe2000801080d */
[----:B-----5:R-:W-:-:S02]  /*3fe0*/  FFMA.FTZ R211, R201, UR5, -R10 ;  /* 0x00000005c9d37c23 */ /* 0x020fc4000801080a */
[----:B------:R-:W4:Y:S01]  /*3ff0*/  LDS.64 R200, [R23+0x2e3a0] ;  /* 0x02e3a00017c87984 */ /* 0x000f220000000a00 */
[----:B------:R-:W-:-:S06]  /*4000*/  WARPGROUP.ARRIVE ;  /* 0x00000000000079c5 */ /* 0x000fcc0000000000 */
[----:B------:R-:W-:Y:S01]  /*4010*/  HGMMA.64x16x16.F32 R176, gdesc[UR8], R176, gsb0 ;  /* 0x0020000008b079f0 */ /* 0x000fe200080008b0 */
[----:B------:R-:W-:Y:S02]  /*4020*/  FSEL R13, R192, -INF , P2 ;  /* 0xff800000c00d7808 */ /* 0x000fe40001000000 */
[----:B------:R-:W-:Y:S02]  /*4030*/  FSEL R204, R193, -INF , P2 ;  /* 0xff800000c1cc7808 */ /* 0x000fe40001000000 */
[----:B------:R-:W-:Y:S02]  /*4040*/  FSEL R192, R195, -INF , P1 ;  /* 0xff800000c3c07808 */ /* 0x000fe40000800000 */
[----:B------:R-:W-:Y:S01]  /*4050*/  FSEL R193, R196, -INF , P2 ;  /* 0xff800000c4c17808 */ /* 0x000fe20001000000 */
[--C-:B------:R-:W-:Y:S02]  /*4060*/  FFMA.FTZ R204, R204, UR5, -R11.reuse ;  /* 0x00000005cccc7c23 */ /* 0x100fe4000801080b */
[----:B------:R-:W-:-:S02]  /*4070*/  FFMA.FTZ R205, R192, UR5, -R11 ;  /* 0x00000005c0cd7c23 */ /* 0x000fc4000801080b */
[----:B------:R5:W-:Y:S01]  /*4080*/  MUFU.EX2 R11, R208 ;  /* 0x000000d0000b7308 */ /* 0x000be20000000800 */
[----:B------:R-:W-:Y:S02]  /*4090*/  FSEL R207, R198, -INF , P1 ;  /* 0xff800000c6cf7808 */ /* 0x000fe40000800000 */
[----:B------:R-:W-:Y:S01]  /*40a0*/  FSEL R206, R197, -INF , P2 ;  /* 0xff800000c5ce7808 */ /* 0x000fe20001000000 */
[----:B-----5:R-:W-:Y:S01]  /*40b0*/  FFMA.FTZ R208, R193, UR5, -R8 ;  /* 0x00000005c1d07c23 */ /* 0x020fe20008010808 */
[----:B------:R-:W-:Y:S02]  /*40c0*/  LOP3.LUT R193, R22, 0x2800000, RZ, 0xfc, !PT ;  /* 0x0280000016c17812 */ /* 0x000fe400078efcff */
[----:B------:R-:W-:Y:S01]  /*40d0*/  FSEL R22, R199, -INF , P1 ;  /* 0xff800000c7167808 */ /* 0x000fe20000800000 */
[----:B------:R5:W2:Y:S01]  /*40e0*/  MUFU.EX2 R226, R3 ;  /* 0x0000000300e27308 */ /* 0x000aa20000000800 */
[----:B------:R-:W-:Y:S01]  /*40f0*/  FFMA.FTZ R222, R13, UR5, -R10 ;  /* 0x000000050dde7c23 */ /* 0x000fe2000801080a */
[----:B------:R-:W-:Y:S01]  /*4100*/  FFMA.FTZ R207, R207, UR5, -R8 ;  /* 0x00000005cfcf7c23 */ /* 0x000fe20008010808 */
[--C-:B------:R-:W-:Y:S01]  /*4110*/  FFMA.FTZ R206, R206, UR5, -R9.reuse ;  /* 0x00000005cece7c23 */ /* 0x100fe20008010809 */
[----:B------:R-:W-:Y:S01]  /*4120*/  FFMA.FTZ R223, R22, UR5, -R9 ;  /* 0x0000000516df7c23 */ /* 0x000fe20008010809 */
[--C-:B-----5:R-:W-:Y:S01]  /*4130*/  FFMA.FTZ R3, R229, UR5, -R233.reuse ;  /* 0x00000005e5037c23 */ /* 0x120fe200080108e9 */
[----:B------:R-:W-:Y:S01]  /*4140*/  FFMA.FTZ R233, R231, UR5, -R233 ;  /* 0x00000005e7e97c23 */ /* 0x000fe200080108e9 */
[----:B------:R-:W-:Y:S01]  /*4150*/  UIADD3 UR5, UR4, 0x386, URZ ;  /* 0x0000038604057890 */ /* 0x000fe2000fffe03f */
[----:B------:R-:W-:-:S06]  /*4160*/  UMOV UR11, 0x40000040 ;  /* 0x40000040000b7882 */ /* 0x000fcc0000000000 */
[----:B------:R-:W-:Y:S01]  /*4170*/  UMOV UR10, UR5 ;  /* 0x00000005000a7c82 */ /* 0x000fe20008000000 */
[----:B------:R-:W-:Y:S02]  /*4180*/  WARPGROUP.DEPBAR.LE gsb0, 0x0 ;  /* 0x00008000000079c5 */ /* 0x000fe40000010000 */
[----:B------:R-:W-:-:S06]  /*4190*/  WARPGROUP.ARRIVE ;  /* 0x00000000000079c5 */ /* 0x000fcc0000000000 */
[----:B------:R-:W-:Y:S01]  /*41a0*/  HGMMA.64x16x16.F32 R168, gdesc[UR8], R168, gsb0 ;  /* 0x0020000008a879f0 */ /* 0x000fe200080008a8 */
[----:B------:R1:W-:Y:S01]  /*41b0*/  MUFU.EX2 R8, R214 ;  /* 0x000000d600087308 */ /* 0x0003e20000000800 */
[----:B------:R-:W-:-:S07]  /*41c0*/  UIADD3 UR6, UR4, 0x406, URZ ;  /* 0x0000040604067890 */ /* 0x000fce000fffe03f */
[----:B------:R4:W-:Y:S01]  /*41d0*/  MUFU.EX2 R22, R216 ;  /* 0x000000d800167308 */ /* 0x0009e20000000800 */
[----:B-1----:R-:W-:-:S07]  /*41e0*/  FADD.FTZ R214, R184, -R202 ;  /* 0x800000cab8d67221 */ /* 0x002fce0000010000 */
[----:B------:R1:W-:Y:S01]  /*41f0*/  MUFU.EX2 R184, R220 ;  /* 0x000000dc00b87308 */ /* 0x0003e20000000800 */
[----:B----4-:R-:W-:Y:S01]  /*4200*/  FADD.FTZ R216, R188, -R200 ;  /* 0x800000c8bcd87221 */ /* 0x010fe20000010000 */
[----:B------:R-:W-:Y:S01]  /*4210*/  UMOV UR10, UR6 ;  /* 0x00000006000a7c82 */ /* 0x000fe20008000000 */
[----:B------:R-:W-:Y:S01]  /*4220*/  UMOV UR11, 0x40000040 ;  /* 0x40000040000b7882 */ /* 0x000fe20000000000 */
[----:B-1----:R-:W-:Y:S01]  /*4230*/  FADD.FTZ R220, R189, -R201 ;  /* 0x800000c9bddc7221 */ /* 0x002fe20000010000 */
[----:B------:R-:W-:Y:S02]  /*4240*/  WARPGROUP.DEPBAR.LE gsb0, 0x0 ;  /* 0x00008000000079c5 */ /* 0x000fe40000010000 */
[----:B------:R-:W1:Y:S01]  /*4250*/  LDS.64 R188, [R23+0x2e3c0] ;  /* 0x02e3c00017bc7984 */ /* 0x000e620000000a00 */
[----:B------:R-:W-:-:S06]  /*4260*/  WARPGROUP.ARRIVE ;  /* 0x00000000000079c5 */ /* 0x000fcc0000000000 */
[----:B------:R-:W-:Y:S01]  /*4270*/  HGMMA.64x16x16.F32 R160, gdesc[UR8], R160, gsb0 ;  /* 0x0020000008a079f0 */ /* 0x000fe200080008a0 */
[----:B------:R-:W-:Y:S01]  /*4280*/  UIADD3 UR4, UR4, 0x486, URZ ;  /* 0x0000048604047890 */ /* 0x000fe2000fffe03f */
[----:B------:R-:W-:Y:S01]  /*4290*/  FADD.FTZ R221, R190, -R200 ;  /* 0x800000c8bedd7221 */ /* 0x000fe20000010000 */
[----:B------:R-:W-:Y:S01]  /*42a0*/  FADD.FTZ R229, R191, -R201 ;  /* 0x800000c9bfe57221 */ /* 0x000fe20000010000 */
[----:B------:R-:W-:Y:S01]  /*42b0*/  UMOV UR7, 0x40000040 ;  /* 0x4000004000077882 */ /* 0x000fe20000000000 */
[----:B------:R-:W-:-:S03]  /*42c0*/  UMOV UR5, UR9 ;  /* 0x0000000900057c82 */ /* 0x000fc60008000000 */
[----:B------:R-:W-:Y:S01]  /*42d0*/  UMOV UR6, UR4 ;  /* 0x0000000400067c82 */ /* 0x000fe20008000000 */
[----:B------:R-:W-:Y:S01]  /*42e0*/  UMOV UR4, UR8 ;  /* 0x0000000800047c82 */ /* 0x000fe20008000000 */
[----:B------:R-:W-:Y:S02]  /*42f0*/  WARPGROUP.DEPBAR.LE gsb0, 0x0 ;  /* 0x00008000000079c5 */ /* 0x000fe40000010000 */
[----:B------:R-:W-:Y:S04]  /*4300*/  LDS.64 R200, [R23+0x2e3e0] ;  /* 0x02e3e00017c87984 */ /* 0x000fe80000000a00 */
[----:B------:R-:W4:Y:S01]  /*4310*/  LDS.64 R190, [R23+0x2e400] ;  /* 0x02e4000017be7984 */ /* 0x000f220000000a00 */
[----:B------:R-:W-:-:S06]  /*4320*/  WARPGROUP.ARRIVE ;  /* 0x00000000000079c5 */ /* 0x000fcc0000000000 */
[----:B------:R-:W-:Y:S01]  /*4330*/  HGMMA.64x16x16.F32 R152, gdesc[UR4], R152, gsb0 ;  /* 0x00200000049879f0 */ /* 0x000fe20008000898 */
[----:B------:R-:W-:Y:S01]  /*4340*/  IMAD R193, R0, 0x500, R193 ;  /* 0x0000050000c17824 */ /* 0x000fe200078e02c1 */
[----:B------:R5:W-:Y:S04]  /*4350*/  MUFU.EX2 R10, R218 ;  /* 0x000000da000a7308 */ /* 0x000be80000000800 */
[----:B------:R-:W-:-:S04]  /*4360*/  R2UR UR12, R193 ;  /* 0x00000000c10c72ca */ /* 0x000fc800000e0000 */
[----:B------:R3:W-:Y:S01]  /*4370*/  MUFU.EX2 R13, R217 ;  /* 0x000000d9000d7308 */ /* 0x0007e20000000800 */
[----:B-----5:R-:W-:-:S07]  /*4380*/  FADD.FTZ R218, R187, -R203 ;  /* 0x800000cbbbda7221 */ /* 0x020fce0000010000 */
[----:B------:R5:W-:Y:S01]  /*4390*/  MUFU.EX2 R9, R215 ;  /* 0x000000d700097308 */ /* 0x000be20000000800 */
[----:B---3--:R-:W-:Y:S01]  /*43a0*/  FADD.FTZ R217, R185, -R203 ;  /* 0x800000cbb9d97221 */ /* 0x008fe20000010000 */
[----:B-----5:R-:W-:Y:S01]  /*43b0*/  FADD.FTZ R215, R186, -R202 ;  /* 0x800000cabad77221 */ /* 0x020fe20000010000 */
[----:B------:R-:W-:Y:S02]  /*43c0*/  WARPGROUP.DEPBAR.LE gsb0, 0x0 ;  /* 0x00008000000079c5 */ /* 0x000fe40000010000 */
[----:B------:R-:W3:Y:S04]  /*43d0*/  LDS.64 R192, [R23+0x2e420] ;  /* 0x02e4200017c07984 */ /* 0x000ee80000000a00 */
[----:B------:R-:W5:Y:S04]  /*43e0*/  LDS.64 R202, [R23+0x2e4a0] ;  /* 0x02e4a00017ca7984 */ /* 0x000f680000000a00 */
[----:B------:R-:W5:Y:S04]  /*43f0*/  LDS.64 R196, [R23+0x2e440] ;  /* 0x02e4400017c47984 */ /* 0x000f680000000a00 */
[----:B------:R-:W5:Y:S04]  /*4400*/  LDS.64 R194, [R23+0x2e460] ;  /* 0x02e4600017c27984 */ /* 0x000f680000000a00 */
[----:B------:R5:W5:Y:S01]  /*4410*/  LDS.64 R198, [R23+0x2e480] ;  /* 0x02e4800017c67984 */ /* 0x000b620000000a00 */
[----:B------:R-:W5:Y:S01]  /*4420*/  MUFU.EX2 R3, R3 ;  /* 0x0000000300037308 */ /* 0x000f620000000800 */
[--C-:B-1----:R-:W-:Y:S01]  /*4430*/  FADD.FTZ R176, R176, -R188.reuse ;  /* 0x800000bcb0b07221 */ /* 0x102fe20000010000 */
[----:B------:R-:W-:Y:S01]  /*4440*/  FADD.FTZ R178, R178, -R188 ;  /* 0x800000bcb2b27221 */ /* 0x000fe20000010000 */
[--C-:B----4-:R-:W-:Y:S01]  /*4450*/  FADD.FTZ R188, R168, -R190.reuse ;  /* 0x800000bea8bc7221 */ /* 0x110fe20000010000 */
[----:B------:R-:W-:-:S04]  /*4460*/  FADD.FTZ R170, R170, -R190 ;  /* 0x800000beaaaa7221 */ /* 0x000fc80000010000 */
[----:B------:R-:W1:Y:S01]  /*4470*/  MUFU.EX2 R7, R7 ;  /* 0x0000000700077308 */ /* 0x000e620000000800 */
[--C-:B------:R-:W-:Y:S01]  /*4480*/  FADD.FTZ R177, R177, -R189.reuse ;  /* 0x800000bdb1b17221 */ /* 0x100fe20000010000 */
[----:B------:R-:W-:Y:S01]  /*4490*/  FADD.FTZ R179, R179, -R189 ;  /* 0x800000bdb3b37221 */ /* 0x000fe20000010000 */
[----:B------:R-:W-:-:S05]  /*44a0*/  FADD.FTZ R189, R169, -R191 ;  /* 0x800000bfa9bd7221 */ /* 0x000fca0000010000 */
[----:B------:R2:W-:Y:S01]  /*44b0*/  MUFU.EX2 R185, R210 ;  /* 0x000000d200b97308 */ /* 0x0005e20000000800 */
[----:B------:R-:W-:Y:S01]  /*44c0*/  FADD.FTZ R171, R171, -R191 ;  /* 0x800000bfabab7221 */ /* 0x000fe20000010000 */
[--C-:B---3--:R-:W-:Y:S01]  /*44d0*/  FADD.FTZ R190, R173, -R193.reuse ;  /* 0x800000c1adbe7221 */ /* 0x108fe20000010000 */
[----:B------:R-:W-:-:S05]  /*44e0*/  FADD.FTZ R175, R175, -R193 ;  /* 0x800000c1afaf7221 */ /* 0x000fca0000010000 */
[----:B------:R-:W3:Y:S01]  /*44f0*/  MUFU.EX2 R227, R227 ;  /* 0x000000e300e37308 */ /* 0x000ee20000000800 */
[----:B--2---:R-:W-:Y:S01]  /*4500*/  FMUL.FTZ R210, R226, R216 ;  /* 0x000000d8e2d27220 */ /* 0x004fe20000410000 */
[----:B-----5:R-:W-:Y:S01]  /*4510*/  FADD.FTZ R193, R157, -R203 ;  /* 0x800000cb9dc17221 */ /* 0x020fe20000010000 */
[----:B------:R-:W-:Y:S01]  /*4520*/  FMUL.FTZ R157, R3, R220 ;  /* 0x000000dc039d7220 */ /* 0x000fe20000410000 */
[----:B------:R-:W-:-:S04]  /*4530*/  FADD.FTZ R172, R172, -R192 ;  /* 0x800000c0acac7221 */ /* 0x000fc80000010000 */
[----:B------:R-:W2:Y:S01]  /*4540*/  MUFU.EX2 R4, R233 ;  /* 0x000000e900047308 */ /* 0x000ea20000000800 */
[----:B------:R-:W-:Y:S01]  /*4550*/  FADD.FTZ R174, R174, -R192 ;  /* 0x800000c0aeae7221 */ /* 0x000fe20000010000 */
[----:B------:R-:W-:Y:S01]  /*4560*/  FADD.FTZ R173, R160, -R196 ;  /* 0x800000c4a0ad7221 */ /* 0x000fe20000010000 */
[----:B------:R-:W-:Y:S01]  /*4570*/  FADD.FTZ R191, R161, -R197 ;  /* 0x800000c5a1bf7221 */ /* 0x000fe20000010000 */
[----:B------:R-:W-:Y:S01]  /*4580*/  FADD.FTZ R192, R156, -R202 ;  /* 0x800000ca9cc07221 */ /* 0x000fe20000010000 */
[----:B------:R-:W-:-:S03]  /*4590*/  F2FP.F16.F32.PACK_AB R210, R157, R210 ;  /* 0x000000d29dd2723e */ /* 0x000fc600000000ff */
[----:B------:R-:W4:Y:S01]  /*45a0*/  MUFU.EX2 R187, R219 ;  /* 0x000000db00bb7308 */ /* 0x000f220000000800 */
[----:B------:R-:W-:Y:S01]  /*45b0*/  FADD.FTZ R162, R162, -R196 ;  /* 0x800000c4a2a27221 */ /* 0x000fe20000010000 */
[----:B------:R-:W-:-:S06]  /*45c0*/  FADD.FTZ R163, R163, -R197 ;  /* 0x800000c5a3a37221 */ /* 0x000fcc0000010000 */
[----:B------:R-:W5:Y:S08]  /*45d0*/  MUFU.EX2 R186, R209 ;  /* 0x000000d100ba7308 */ /* 0x000f700000000800 */
[----:B------:R-:W5:Y:S08]  /*45e0*/  MUFU.EX2 R23, R222 ;  /* 0x000000de00177308 */ /* 0x000f700000000800 */
[----:B------:R3:W5:Y:S08]  /*45f0*/  MUFU.EX2 R168, R211 ;  /* 0x000000d300a87308 */ /* 0x0007700000000800 */
[----:B------:R4:W5:Y:S08]  /*4600*/  MUFU.EX2 R169, R204 ;  /* 0x000000cc00a97308 */ /* 0x0009700000000800 */
[----:B------:R-:W5:Y:S08]  /*4610*/  MUFU.EX2 R160, R205 ;  /* 0x000000cd00a07308 */ /* 0x000f700000000800 */
[----:B------:R-:W5:Y:S08]  /*4620*/  MUFU.EX2 R161, R208 ;  /* 0x000000d000a17308 */ /* 0x000f700000000800 */
[----:B------:R-:W5:Y:S08]  /*4630*/  MUFU.EX2 R156, R207 ;  /* 0x000000cf009c7308 */ /* 0x000f700000000800 */
[----:B------:R-:W5:Y:S08]  /*4640*/  MUFU.EX2 R157, R206 ;  /* 0x000000ce009d7308 */ /* 0x000f700000000800 */
[----:B------:R-:W5:Y:S01]  /*4650*/  MUFU.EX2 R223, R223 ;  /* 0x000000df00df7308 */ /* 0x000f620000000800 */
[----:B------:R-:W-:Y:S01]  /*4660*/  FMUL.FTZ R162, R8, R162 ;  /* 0x000000a208a27220 */ /* 0x000fe20000410000 */
[----:B------:R-:W-:Y:S01]  /*4670*/  FMUL.FTZ R163, R22, R163 ;  /* 0x000000a316a37220 */ /* 0x000fe20000410000 */
[----:B------:R-:W-:Y:S01]  /*4680*/  FMUL.FTZ R176, R5, R176 ;  /* 0x000000b005b07220 */ /* 0x000fe20000410000 */
[----:B-1----:R-:W-:Y:S01]  /*4690*/  FMUL.FTZ R177, R7, R177 ;  /* 0x000000b107b17220 */ /* 0x002fe20000410000 */
[--C-:B------:R-:W-:Y:S01]  /*46a0*/  FADD.FTZ R180, R180, -R200.reuse ;  /* 0x800000c8b4b47221 */ /* 0x100fe20000010000 */
[----:B------:R-:W-:Y:S01]  /*46b0*/  FADD.FTZ R182, R182, -R200 ;  /* 0x800000c8b6b67221 */ /* 0x000fe20000010000 */
[--C-:B------:R-:W-:Y:S01]  /*46c0*/  FADD.FTZ R181, R181, -R201.reuse ;  /* 0x800000c9b5b57221 */ /* 0x100fe20000010000 */
[----:B------:R-:W-:Y:S01]  /*46d0*/  FADD.FTZ R183, R183, -R201 ;  /* 0x800000c9b7b77221 */ /* 0x000fe20000010000 */
[--C-:B------:R-:W-:Y:S01]  /*46e0*/  FADD.FTZ R164, R164, -R194.reuse ;  /* 0x800000c2a4a47221 */ /* 0x100fe20000010000 */
[----:B------:R-:W-:Y:S01]  /*46f0*/  FADD.FTZ R166, R166, -R194 ;  /* 0x800000c2a6a67221 */ /* 0x000fe20000010000 */
[----:B---3--:R-:W-:Y:S01]  /*4700*/  FMUL.FTZ R211, R227, R221 ;  /* 0x000000dde3d37220 */ /* 0x008fe20000410000 */
[----:B--2---:R-:W-:Y:S01]  /*4710*/  FMUL.FTZ R194, R4, R229 ;  /* 0x000000e504c27220 */ /* 0x004fe20000410000 */
        /* <DEDUP_REMOVED lines=8> */
[----:B------:R-:W-:Y:S01]  /*47a0*/  FADD.FTZ R158, R158, -R202 ;  /* 0x800000ca9e9e7221 */ /* 0x000fe20000010000 */
[----:B------:R-:W-:Y:S01]  /*47b0*/  FADD.FTZ R159, R159, -R203 ;  /* 0x800000cb9f9f7221 */ /* 0x000fe20000010000 */
[----:B------:R-:W-:Y:S01]  /*47c0*/  FMUL.FTZ R209, R234, R215 ;  /* 0x000000d7ead17220 */ /* 0x000fe20000410000 */
[----:B------:R-:W-:Y:S01]  /*47d0*/  FMUL.FTZ R218, R228, R218 ;  /* 0x000000dae4da7220 */ /* 0x000fe20000410000 */
[----:B------:R-:W-:Y:S01]  /*47e0*/  F2FP.F16.F32.PACK_AB R197, R163, R162 ;  /* 0x000000a2a3c5723e */ /* 0x000fe200000000ff */
[----:B------:R-:W-:Y:S01]  /*47f0*/  FMUL.FTZ R178, R6, R178 ;  /* 0x000000b206b27220 */ /* 0x000fe20000410000 */
[----:B------:R-:W-:Y:S01]  /*4800*/  FMUL.FTZ R179, R20, R179 ;  /* 0x000000b314b37220 */ /* 0x000fe20000410000 */
[----:B----4-:R-:W-:Y:S01]  /*4810*/  F2FP.F16.F32.PACK_AB R204, R177, R176 ;  /* 0x000000b0b1cc723e */ /* 0x010fe200000000ff */
[----:B------:R-:W-:Y:S01]  /*4820*/  FMUL.FTZ R180, R18, R180 ;  /* 0x000000b412b47220 */ /* 0x000fe20000410000 */
[----:B------:R-:W-:Y:S01]  /*4830*/  FMUL.FTZ R182, R21, R182 ;  /* 0x000000b615b67220 */ /* 0x000fe20000410000 */
[----:B------:R-:W-:Y:S01]  /*4840*/  FMUL.FTZ R181, R19, R181 ;  /* 0x000000b513b57220 */ /* 0x000fe20000410000 */
[----:B------:R-:W-:Y:S01]  /*4850*/  FMUL.FTZ R183, R212, R183 ;  /* 0x000000b7d4b77220 */ /* 0x000fe20000410000 */
[----:B------:R-:W-:-:S02]  /*4860*/  IMAD R162, R0, 0x2800, R230 ;  /* 0x0000280000a27824 */ /* 0x000fc400078e02e6 */
        /* <DEDUP_REMOVED lines=9> */
[----:B------:R-:W-:Y:S01]  /*4900*/  FMUL.FTZ R173, R11, R173 ;  /* 0x000000ad0bad7220 */ /* 0x000fe20000410000 */
[----:B------:R-:W-:Y:S01]  /*4910*/  FMUL.FTZ R196, R9, R191 ;  /* 0x000000bf09c47220 */ /* 0x000fe20000410000 */
[----:B------:R-:W-:Y:S01]  /*4920*/  FMUL.FTZ R164, R184, R164 ;  /* 0x000000a4b8a47220 */ /* 0x000fe20000410000 */
[----:B------:R-:W-:Y:S01]  /*4930*/  FMUL.FTZ R166, R187, R166 ;  /* 0x000000a6bba67220 */ /* 0x000fe20000410000 */
[----:B------:R-:W-:Y:S01]  /*4940*/  FMUL.FTZ R165, R185, R165 ;  /* 0x000000a5b9a57220 */ /* 0x000fe20000410000 */
[----:B-----5:R-:W-:Y:S01]  /*4950*/  FMUL.FTZ R167, R186, R167 ;  /* 0x000000a7baa77220 */ /* 0x020fe20000410000 */
        /* <DEDUP_REMOVED lines=20> */
[----:B------:R-:W-:Y:S01]  /*4aa0*/  F2FP.F16.F32.PACK_AB R199, R167, R166 ;  /* 0x000000a6a7c7723e */ /* 0x000fe200000000ff */
[----:B------:R-:W-:Y:S01]  /*4ab0*/  STSM.16.MT88.4 [R162+0x2e800], R208 ;  /* 0x02e800d0a2007844 */ /* 0x000fe20000004200 */
[----:B------:R-:W-:Y:S02]  /*4ac0*/  F2FP.F16.F32.PACK_AB R192, R153, R152 ;  /* 0x0000009899c0723e */ /* 0x000fe400000000ff */
[----:B------:R-:W-:-:S02]  /*4ad0*/  F2FP.F16.F32.PACK_AB R193, R155, R154 ;  /* 0x0000009a9bc1723e */ /* 0x000fc400000000ff */
[----:B------:R-:W-:Y:S02]  /*4ae0*/  F2FP.F16.F32.PACK_AB R194, R163, R194 ;  /* 0x000000c2a3c2723e */ /* 0x000fe400000000ff */
[----:B------:R-:W-:Y:S01]  /*4af0*/  F2FP.F16.F32.PACK_AB R195, R159, R158 ;  /* 0x0000009e9fc3723e */ /* 0x000fe200000000ff */
[----:B------:R-:W-:Y:S01]  /*4b00*/  STSM.16.MT88.4 [R162+0x2f000], R204 ;  /* 0x02f000cca2007844 */ /* 0x000fe20000004200 */
[----:B------:R-:W-:Y:S02]  /*4b10*/  F2FP.F16.F32.PACK_AB R224, R225, R224 ;  /* 0x000000e0e1e0723e */ /* 0x000fe400000000ff */
[----:B------:R-:W-:Y:S01]  /*4b20*/  F2FP.F16.F32.PACK_AB R225, R228, R234 ;  /* 0x000000eae4e1723e */ /* 0x000fe200000000ff */
[----:B------:R-:W-:Y:S01]  /*4b30*/  STSM.16.MT88.4 [R162+0x2f800], R200 ;  /* 0x02f800c8a2007844 */ /* 0x000fe20000004200 */
[----:B------:R-:W-:Y:S02]  /*4b40*/  F2FP.F16.F32.PACK_AB R226, R3, R226 ;  /* 0x000000e203e2723e */ /* 0x000fe400000000ff */
[----:B------:R-:W-:Y:S01]  /*4b50*/  F2FP.F16.F32.PACK_AB R227, R4, R227 ;  /* 0x000000e304e3723e */ /* 0x000fe200000000ff */
[----:B------:R-:W-:Y:S04]  /*4b60*/  STSM.16.MT88.4 [R162+0x30000], R196 ;  /* 0x030000c4a2007844 */ /* 0x000fe80000004200 */
[----:B------:R1:W-:Y:S01]  /*4b70*/  STSM.16.MT88.4 [R162+0x30800], R192 ;  /* 0x030800c0a2007844 */ /* 0x0003e20000004200 */
[----:B------:R-:W-:Y:S01]  /*4b80*/  WARPGROUP.ARRIVE ;  /* 0x00000000000079c5 */ /* 0x000fe20000000000 */
[----:B------:R-:W-:Y:S01]  /*4b90*/  UMOV UR6, UR12 ;  /* 0x0000000c00067c82 */ /* 0x000fe20008000000 */
[----:B------:R-:W-:Y:S01]  /*4ba0*/  UMOV UR7, 0x40000040 ;  /* 0x4000004000077882 */ /* 0x000fe20000000000 */
[----:B------:R-:W-:Y:S01]  /*4bb0*/  UIADD3 UR4, UR12, 0x80, URZ ;  /* 0x000000800c047890 */ /* 0x000fe2000fffe03f */
[----:B------:R-:W2:Y:S08]  /*4bc0*/  LDL R164, [R1+0x4] ;  /* 0x0000040001a47983 */ /* 0x000eb00000100800 */
[----:B------:R-:W-:Y:S01]  /*4bd0*/  HGMMA.64x128x16.F32 R24, R224, gdesc[UR4].tnspB, R24, gsb0 ;  /* 0x41e00004e0187df0 */ /* 0x000fe20008000818 */
[----:B------:R-:W-:-:S02]  /*4be0*/  F2FP.F16.F32.PACK_AB R152, R7, R5 ;  /* 0x000000050798723e */ /* 0x000fc400000000ff */
[----:B------:R-:W-:Y:S02]  /*4bf0*/  F2FP.F16.F32.PACK_AB R153, R20, R6 ;  /* 0x000000061499723e */ /* 0x000fe400000000ff */
[----:B------:R-:W-:Y:S02]  /*4c00*/  F2FP.F16.F32.PACK_AB R154, R19, R18 ;  /* 0x00000012139a723e */ /* 0x000fe400000000ff */
[----:B------:R-:W-:Y:S01]  /*4c10*/  F2FP.F16.F32.PACK_AB R155, R212, R21 ;  /* 0x00000015d49b723e */ /* 0x000fe200000000ff */
[----:B------:R-:W-:Y:S01]  /*4c20*/  UMOV UR6, UR4 ;  /* 0x0000000400067c82 */ /* 0x000fe20008000000 */
[----:B------:R-:W-:Y:S01]  /*4c30*/  UMOV UR7, 0x40000040 ;  /* 0x4000004000077882 */ /* 0x000fe20000000000 */
[----:B------:R-:W-:Y:S01]  /*4c40*/  UIADD3 UR4, UR12, 0x100, URZ ;  /* 0x000001000c047890 */ /* 0x000fe2000fffe03f */
[----:B------:R-:W-:Y:S02]  /*4c50*/  WARPGROUP.DEPBAR.LE gsb0, 0x0 ;  /* 0x00008000000079c5 */ /* 0x000fe40000010000 */
[----:B------:R-:W-:-:S06]  /*4c60*/  WARPGROUP.ARRIVE ;  /* 0x00000000000079c5 */ /* 0x000fcc0000000000 */
[----:B------:R-:W-:Y:S01]  /*4c70*/  HGMMA.64x128x16.F32 R24, R152, gdesc[UR4].tnspB, R24, gsb0 ;  /* 0x41e0000498187df0 */ /* 0x000fe20008000818 */
[----:B------:R-:W-:Y:S01]  /*4c80*/  UMOV UR6, UR4 ;  /* 0x0000000400067c82 */ /* 0x000fe20008000000 */
[----:B------:R-:W-:Y:S01]  /*4c90*/  UMOV UR7, 0x40000040 ;  /* 0x4000004000077882 */ /* 0x000fe20000000000 */
[----:B------:R-:W-:Y:S01]  /*4ca0*/  UIADD3 UR4, UR12, 0x180, URZ ;  /* 0x000001800c047890 */ /* 0x000fe2000fffe03f */
[----:B------:R-:W-:Y:S02]  /*4cb0*/  WARPGROUP.DEPBAR.LE gsb0, 0x0 ;  /* 0x00008000000079c5 */ /* 0x000fe40000010000 */
[----:B------:R-:W-:Y:S02]  /*4cc0*/  F2FP.F16.F32.PACK_AB R152, R14, R16 ;  /* 0x000000100e98723e */ /* 0x000fe400000000ff */
[----:B------:R-:W-:Y:S02]  /*4cd0*/  F2FP.F16.F32.PACK_AB R153, R15, R17 ;  /* 0x000000110f99723e */ /* 0x000fe400000000ff */
[----:B------:R-:W-:-:S02]  /*4ce0*/  F2FP.F16.F32.PACK_AB R154, R10, R213 ;  /* 0x000000d50a9a723e */ /* 0x000fc400000000ff */
        /* <DEDUP_REMOVED lines=9> */
[----:B------:R-:W-:Y:S02]  /*4d80*/  F2FP.F16.F32.PACK_AB R152, R9, R11 ;  /* 0x0000000b0998723e */ /* 0x000fe400000000ff */
[----:B------:R-:W-:Y:S02]  /*4d90*/  F2FP.F16.F32.PACK_AB R153, R22, R8 ;  /* 0x000000081699723e */ /* 0x000fe400000000ff */
[----:B------:R-:W-:Y:S02]  /*4da0*/  F2FP.F16.F32.PACK_AB R154, R185, R184 ;  /* 0x000000b8b99a723e */ /* 0x000fe400000000ff */
[----:B------:R-:W-:-:S04]  /*4db0*/  F2FP.F16.F32.PACK_AB R155, R186, R187 ;  /* 0x000000bbba9b723e */ /* 0x000fc800000000ff */
[----:B------:R-:W-:-:S06]  /*4dc0*/  WARPGROUP.ARRIVE ;  /* 0x00000000000079c5 */ /* 0x000fcc0000000000 */
[----:B------:R-:W-:Y:S03]  /*4dd0*/  HGMMA.64x128x16.F32 R24, R152, gdesc[UR4].tnspB, R24, gsb0 ;  /* 0x41e0000498187df0 */ /* 0x000fe60008000818 */
[----:B------:R-:W3:Y:S01]  /*4de0*/  S2R R166, SR_CgaCtaId ;  /* 0x0000000000a67919 */ /* 0x000ee20000008800 */
[----:B------:R-:W-:Y:S01]  /*4df0*/  MOV R165, 0x400 ;  /* 0x0000040000a57802 */ /* 0x000fe20000000f00 */
[----:B--2---:R-:W-:Y:S01]  /*4e00*/  IMAD R4, R164, 0x4000, R232 ;  /* 0x00004000a4047824 */ /* 0x004fe200078e02e8 */
[----:B------:R-:W-:Y:S02]  /*4e10*/  WARPGROUP.DEPBAR.LE gsb0, 0x0 ;  /* 0x00008000000079c5 */ /* 0x000fe40000010000 */
[----:B------:R-:W-:Y:S02]  /*4e20*/  F2FP.F16.F32.PACK_AB R152, R169, R23 ;  /* 0x00000017a998723e */ /* 0x000fe400000000ff */
[----:B------:R-:W-:-:S02]  /*4e30*/  F2FP.F16.F32.PACK_AB R153, R160, R168 ;  /* 0x000000a8a099723e */ /* 0x000fc400000000ff */
[----:B------:R-:W-:Y:S02]  /*4e40*/  F2FP.F16.F32.PACK_AB R154, R157, R161 ;  /* 0x000000a19d9a723e */ /* 0x000fe400000000ff */
[----:B------:R-:W-:-:S04]  /*4e50*/  F2FP.F16.F32.PACK_AB R155, R223, R156 ;  /* 0x0000009cdf9b723e */ /* 0x000fc800000000ff */
        /* <DEDUP_REMOVED lines=270> */
.L_x_249:
[----:B------:R-:W-:Y:S01]  /*5f40*/  LOP3.LUT R235, R235, 0x2800000, RZ, 0xfc, !PT ;  /* 0x02800000ebeb7812 */ /* 0x000fe200078efcff */
[----:B------:R-:W-:Y:S01]  /*5f50*/  VIADD R3, R2, 0x38840 ;  /* 0x0003884002037836 */ /* 0x000fe20000000000 */
[----:B------:R-:W2:Y:S01]  /*5f60*/  LDL R7, [R1+0x10] ;  /* 0x0000100001077983 */ /* 0x000ea20000100800 */
[----:B------:R-:W-:Y:S02]  /*5f70*/  UMOV UR7, 0x40000040 ;  /* 0x4000004000077882 */ /* 0x000fe40000000000 */
[----:B------:R-:W-:Y:S01]  /*5f80*/  IMAD R235, R0, 0x500, R235 ;  /* 0x0000050000eb7824 */ /* 0x000fe200078e02eb */
[----:B------:R-:W-:Y:S01]  /*5f90*/  PRMT R3, RZ, 0x654, R3 ;  /* 0x00000654ff037816 */ /* 0x000fe20000000003 */
[----:B------:R-:W1:Y:S03]  /*5fa0*/  S2R R5, SR_TID.X ;  /* 0x0000000000057919 */ /* 0x000e660000002100 */
[----:B------:R-:W-:Y:S01]  /*5fb0*/  R2UR UR4, R235 ;  /* 0x00000000eb0472ca */ /* 0x000fe200000e0000 */
[----:B------:R2:W-:Y:S01]  /*5fc0*/  SYNCS.ARRIVE.TRANS64.RED.A1T0 RZ, [R3+URZ], RZ ;  /* 0x000000ff03ff79a7 */ /* 0x0005e2000810043f */
[----:B------:R-:W-:-:S11]  /*5fd0*/  WARPGROUP.ARRIVE ;  /* 0x00000000000079c5 */ /* 0x000fd60000000000 */
[----:B------:R-:W-:Y:S02]  /*5fe0*/  UMOV UR6, UR4 ;  /* 0x0000000400067c82 */ /* 0x000fe40008000000 */
[----:B------:R-:W-:Y:S01]  /*5ff0*/  HGMMA.64x128x16.F32 R88, R208, gdesc[UR4].tnspB, R88, gsb0 ;  /* 0x41e00004d0587df0 */ /* 0x000fe20008000858 */
[----:B------:R-:W-:Y:S01]  /*6000*/  UIADD3 UR6, UR4, 0x80, URZ ;  /* 0x0000008004067890 */ /* 0x000fe2000fffe03f */
[----:B------:R-:W-:Y:S01]  /*6010*/  UMOV UR7, 0x40000040 ;  /* 0x4000004000077882 */ /* 0x000fe20000000000 */
[C---:B-1----:R-:W-:Y:S02]  /*6020*/  VIADD R4, R5.reuse, 0xffffff80 ;  /* 0xffffff8005047836 */ /* 0x042fe40000000000 */
[----:B------:R-:W-:Y:S01]  /*6030*/  VIADD R6, R5, 0xffffff80 ;  /* 0xffffff8005067836 */ /* 0x000fe20000000000 */
[----:B------:R-:W-:Y:S02]  /*6040*/  SHF.R.U32.HI R5, RZ, 0x7, R5 ;  /* 0x00000007ff057819 */ /* 0x000fe40000011605 */
[----:B------:R-:W-:-:S04]  /*6050*/  SHF.R.S32.HI R4, RZ, 0x1f, R4 ;  /* 0x0000001fff047819 */ /* 0x000fc80000011404 */
[----:B------:R-:W-:-:S04]  /*6060*/  LEA.HI R4, R4, R6, RZ, 0x7 ;  /* 0x0000000604047211 */ /* 0x000fc800078f38ff */
[----:B------:R-:W-:Y:S01]  /*6070*/  SHF.R.S32.HI R4, RZ, 0x7, R4 ;  /* 0x00000007ff047819 */ /* 0x000fe20000011404 */
[----:B------:R-:W-:Y:S02]  /*6080*/  WARPGROUP.DEPBAR.LE gsb0, 0x0 ;  /* 0x00008000000079c5 */ /* 0x000fe40000010000 */
[----:B------:R-:W-:-:S06]  /*6090*/  WARPGROUP.ARRIVE ;  /* 0x00000000000079c5 */ /* 0x000fcc0000000000 */
[----:B------:R-:W-:Y:S01]  /*60a0*/  HGMMA.64x128x16.F32 R88, R204, gdesc[UR4].tnspB, R88, gsb0 ;  /* 0x41e00004cc587df0 */ /* 0x000fe20008000858 */
[----:B------:R-:W-:Y:S01]  /*60b0*/  UIADD3 UR6, UR4, 0x100, URZ ;  /* 0x0000010004067890 */ /* 0x000fe2000fffe03f */
[----:B------:R-:W-:Y:S01]  /*60c0*/  UMOV UR7, 0x40000040 ;  /* 0x4000004000077882 */ /* 0x000fe20000000000 */
[----:B--2---:R-:W-:Y:S02]  /*60d0*/  IMAD R3, R4, 0x1400, R7 ;  /* 0x0000140004037824 */ /* 0x004fe400078e0207 */
[----:B------:R-:W-:Y:S02]  /*60e0*/  VIADD R4, R5, 0x9 ;  /* 0x0000000905047836 */ /* 0x000fe40000000000 */
[----:B------:R-:W-:Y:S01]  /*60f0*/  IMAD R3, R3, 0x4, R232 ;  /* 0x0000000403037824 */ /* 0x000fe200078e02e8 */
[----:B------:R-:W-:Y:S02]  /*6100*/  WARPGROUP.DEPBAR.LE gsb0, 0x0 ;  /* 0x00008000000079c5 */ /* 0x000fe40000010000 */
[----:B------:R-:W-:-:S06]  /*6110*/  WARPGROUP.ARRIVE ;  /* 0x00000000000079c5 */ /* 0x000fcc0000000000 */
        /* <DEDUP_REMOVED lines=34> */
.L_x_250:
[----:B-1----:R-:W2:Y:S01]  /*6340*/  LDL R3, [R1+0x14] ;  /* 0x0000140001037983 */ /* 0x002ea20000100800 */
[----:B------:R-:W-:Y:S02]  /*6350*/  VIADD R236, R236, 0x1 ;  /* 0x00000001ecec7836 */ /* 0x000fe40000000000 */
[----:B------:R-:W-:Y:S02]  /*6360*/  VIADD R2, R2, 0x38820 ;  /* 0x0003882002027836 */ /* 0x000fe40000000000 */
[----:B------:R-:W-:-:S03]  /*6370*/  VIADD R0, R0, 0x1 ;  /* 0x0000000100007836 */ /* 0x000fc60000000000 */
[----:B------:R-:W-:Y:S02]  /*6380*/  PRMT R2, RZ, 0x654, R2 ;  /* 0x00000654ff027816 */ /* 0x000fe40000000002 */
[C---:B------:R-:W-:Y:S02]  /*6390*/  ISETP.NE.AND P0, PT, R0.reuse, 0x2, PT ;  /* 0x000000020000780c */ /* 0x040fe40003f05270 */
[----:B------:R1:W-:Y:S02]  /*63a0*/  SYNCS.ARRIVE.TRANS64.RED.A1T0 RZ, [R2+URZ], RZ ;  /* 0x000000ff02ff79a7 */ /* 0x0003e4000810043f */
[----:B------:R-:W-:Y:S02]  /*63b0*/  SEL R0, R0, RZ, P0 ;  /* 0x000000ff00007207 */ /* 0x000fe40000000000 */
[----:B-1----:R-:W-:-:S04]  /*63c0*/  SEL R2, RZ, 0x1, P0 ;  /* 0x00000001ff027807 */ /* 0x002fc80000000000 */
[----:B------:R-:W-:Y:S02]  /*63d0*/  LOP3.LUT R237, R237, R2, RZ, 0x3c, !PT ;  /* 0x00000002eded7212 */ /* 0x000fe400078e3cff */
[----:B--2---:R-:W-:-:S13]  /*63e0*/  ISETP.GE.AND P1, PT, R236, R3, PT ;  /* 0x00000003ec00720c */ /* 0x004fda0003f26270 */
[----:B------:R-:W-:Y:S05]  /*63f0*/  @!P1 BRA `(.L_x_251) ;  /* 0xffffffb000f49947 */ /* 0x000fea000383ffff */
.L_x_240:
[----:B------:R-:W2:Y:S01]  /*6400*/  LDL.LU R7, [R1+0x10] ;  /* 0x0000100001077983 */ /* 0x000ea20000300800 */
[----:B------:R-:W3:Y:S01]  /*6410*/  S2UR UR8, SR_CTAID.Y ;  /* 0x00000000000879c3 */ /* 0x000ee20000002600 */
[----:B------:R-:W-:Y:S01]  /*6420*/  ULDC UR5, c[0x0][0x850] ;  /* 0x0002140000057ab9 */ /* 0x000fe20000000800 */
[----:B------:R-:W-:Y:S01]  /*6430*/  ULDC.64 UR10, c[0x0][0x818] ;  /* 0x00020600000a7ab9 */ /* 0x000fe20000000a00 */
[----:B------:R-:W-:Y:S01]  /*6440*/  UISETP.NE.AND UP0, UPT, UR5, 0x1, UPT ;  /* 0x000000010500788c */ /* 0x000fe2000bf05270 */
[----:B------:R-:W4:Y:S01]  /*6450*/  S2R R0, SR_TID.X ;  /* 0x0000000000007919 */ /* 0x000f220000002100 */
[----:B------:R-:W-:Y:S01]  /*6460*/  ULDC.64 UR12, c[0x0][0x840] ;  /* 0x00021000000c7ab9 */ /* 0x000fe20000000a00 */
[----:B------:R-:W-:Y:S02]  /*6470*/  MOV R14, 0x400 ;  /* 0x00000400000e7802 */ /* 0x000fe40000000f00 */
[----:B------:R-:W5:Y:S01]  /*6480*/  S2UR UR4, SR_CTAID.X ;  /* 0x00000000000479c3 */ /* 0x000f620000002500 */
[----:B------:R-:W1:Y:S05]  /*6490*/  S2R R15, SR_CgaCtaId ;  /* 0x00000000000f7919 */ /* 0x000e6a0000008800 */
[----:B------:R-:W-:Y:S01]  /*64a0*/  @UP0 ULDC UR6, c[0x0][0x854] ;  /* 0x0002150000060ab9 */ /* 0x000fe20000000800 */
[----:B------:R-:W-:Y:S01]  /*64b0*/  @UP0 ULDC UR9, c[0x0][0x858] ;  /* 0x0002160000090ab9 */ /* 0x000fe20000000800 */
[----:B------:R-:W1:Y:S01]  /*64c0*/  S2UR UR16, SR_CTAID.Z ;  /* 0x00000000001079c3 */ /* 0x000e620000002700 */
[----:B---3--:R-:W-:-:S07]  /*64d0*/  UIMAD.WIDE.U32 UR6, UR8, UR6, URZ ;  /* 0x00000006080672a5 */ /* 0x008fce000f8e003f */
[----:B------:R-:W3:Y:S01]  /*64e0*/  LDC.64 R12, c[0x0][0x848] ;  /* 0x00021200ff0c7b82 */ /* 0x000ee20000000a00 */
[----:B------:R-:W-:Y:S02]  /*64f0*/  @UP0 USHF.R.U32.HI UR8, URZ, UR9, UR7 ;  /* 0x000000093f080299 */ /* 0x000fe40008011607 */
[----:B-----5:R-:W-:-:S05]  /*6500*/  USHF.L.U32 UR4, UR4, 0xe, URZ ;  /* 0x0000000e04047899 */ /* 0x020fca000800063f */
[----:B------:R-:W5:Y:S01]  /*6510*/  LDC.64 R10, c[0x0][0x820] ;  /* 0x00020800ff0a7b82 */ /* 0x000f620000000a00 */
[----:B------:R-:W-:Y:S02]  /*6520*/  USHF.R.S32.HI UR6, URZ, 0x1f, UR8 ;  /* 0x0000001f3f067899 */ /* 0x000fe40008011408 */
[----:B------:R-:W-:Y:S01]  /*6530*/  USHF.R.S32.HI UR5, URZ, 0x1f, UR4 ;  /* 0x0000001f3f057899 */ /* 0x000fe20008011404 */
[C---:B----4-:R-:W-:Y:S01]  /*6540*/  VIADD R6, R0.reuse, 0xffffff80 ;  /* 0xffffff8000067836 */ /* 0x050fe20000000000 */
[----:B------:R-:W-:Y:S01]  /*6550*/  UIMAD UR7, UR6, UR10, URZ ;  /* 0x0000000a060772a4 */ /* 0x000fe2000f8e023f */
[----:B------:R-:W-:Y:S01]  /*6560*/  VIADD R0, R0, 0xffffff80 ;  /* 0xffffff8000007836 */ /* 0x000fe20000000000 */
[----:B------:R-:W-:Y:S01]  /*6570*/  UIMAD UR6, UR6, UR12, URZ ;  /* 0x0000000c060672a4 */ /* 0x000fe2000f8e023f */
[----:B-1----:R-:W-:Y:S01]  /*6580*/  LEA R14, R15, R14, 0x18 ;  /* 0x0000000e0f0e7211 */ /* 0x002fe200078ec0ff */
[----:B------:R-:W-:Y:S02]  /*6590*/  UIMAD.WIDE.U32 UR14, UR8, UR10, UR4 ;  /* 0x0000000a080e72a5 */ /* 0x000fe4000f8e0004 */
[----:B------:R-:W-:Y:S01]  /*65a0*/  UIMAD.WIDE.U32 UR4, UR8, UR12, UR4 ;  /* 0x0000000c080472a5 */ /* 0x000fe2000f8e0004 */
[----:B------:R-:W-:Y:S01]  /*65b0*/  SHF.R.S32.HI R0, RZ, 0x1f, R0 ;  /* 0x0000001fff007819 */ /* 0x000fe20000011400 */
[----:B------:R-:W-:-:S02]  /*65c0*/  UIMAD UR6, UR8, UR13, UR6 ;  /* 0x0000000d080672a4 */ /* 0x000fc4000f8e0206 */
[----:B------:R-:W-:Y:S01]  /*65d0*/  UIMAD UR7, UR8, UR11, UR7 ;  /* 0x0000000b080772a4 */ /* 0x000fe2000f8e0207 */
[----:B------:R-:W-:Y:S01]  /*65e0*/  LEA.HI R0, R0, R6, RZ, 0x7 ;  /* 0x0000000600007211 */ /* 0x000fe200078f38ff */
[----:B------:R-:W-:Y:S02]  /*65f0*/  UIADD3 UR6, UR5, UR6, URZ ;  /* 0x0000000605067290 */ /* 0x000fe4000fffe03f */
[----:B------:R-:W-:Y:S01]  /*6600*/  IMAD.U32 R5, RZ, RZ, UR5 ;  /* 0x00000005ff057e24 */ /* 0x000fe2000f8e00ff */
[----:B------:R-:W-:Y:S01]  /*6610*/  USHF.R.S32.HI UR8, URZ, 0x1f, UR16 ;  /* 0x0000001f3f087899 */ /* 0x000fe20008011410 */
[----:B------:R-:W-:Y:S01]  /*6620*/  IMAD.U32 R4, RZ, RZ, UR4 ;  /* 0x00000004ff047e24 */ /* 0x000fe2000f8e00ff */
[----:B------:R-:W-:Y:S01]  /*6630*/  UIADD3 UR7, UR15, UR7, URZ ;  /* 0x000000070f077290 */ /* 0x000fe2000fffe03f */
[----:B------:R-:W-:Y:S01]  /*6640*/  SHF.R.S32.HI R0, RZ, 0x7, R0 ;  /* 0x00000007ff007819 */ /* 0x000fe20000011400 */
[----:B------:R-:W-:Y:S01]  /*6650*/  IMAD.U32 R5, RZ, RZ, UR6 ;  /* 0x00000006ff057e24 */ /* 0x000fe2000f8e00ff */
[----:B------:R-:W-:Y:S01]  /*6660*/  ULDC UR4, c[0x0][0x740] ;  /* 0x0001d00000047ab9 */ /* 0x000fe20000000800 */
[----:B---3--:R-:W-:-:S02]  /*6670*/  IMAD R8, R12, UR8, RZ ;  /* 0x000000080c087c24 */ /* 0x008fc4000f8e02ff */
[----:B------:R-:W-:Y:S01]  /*6680*/  FMUL.FTZ R88, R88, UR4 ;  /* 0x0000000458587c20 */ /* 0x000fe20008410000 */
[----:B------:R-:W-:-:S04]  /*6690*/  IMAD.WIDE.U32 R4, R12, UR16, R4 ;  /* 0x000000100c047c25 */ /* 0x000fc8000f8e0004 */
[----:B------:R-:W-:Y:S01]  /*66a0*/  FMUL.FTZ R89, R89, UR4 ;  /* 0x0000000459597c20 */ /* 0x000fe20008410000 */
[----:B------:R-:W1:Y:S01]  /*66b0*/  S2R R12, SR_TID.X ;  /* 0x00000000000c7919 */ /* 0x000e620000002100 */
[----:B------:R-:W-:Y:S01]  /*66c0*/  FMUL.FTZ R90, R90, UR4 ;  /* 0x000000045a5a7c20 */ /* 0x000fe20008410000 */
[----:B------:R-:W-:Y:S02]  /*66d0*/  IMAD.U32 R3, RZ, RZ, UR15 ;  /* 0x0000000fff037e24 */ /* 0x000fe4000f8e00ff */
[----:B------:R-:W-:Y:S01]  /*66e0*/  FMUL.FTZ R91, R91, UR4 ;  /* 0x000000045b5b7c20 */ /* 0x000fe20008410000 */
[----:B------:R-:W-:Y:S02]  /*66f0*/  IMAD.U32 R2, RZ, RZ, UR14 ;  /* 0x0000000eff027e24 */ /* 0x000fe4000f8e00ff */
[----:B------:R-:W-:Y:S01]  /*6700*/  FMUL.FTZ R92, R92, UR4 ;  /* 0x000000045c5c7c20 */ /* 0x000fe20008410000 */
[----:B------:R-:W-:Y:S02]  /*6710*/  IMAD.U32 R3, RZ, RZ, UR7 ;  /* 0x00000007ff037e24 */ /* 0x000fe4000f8e00ff */
[----:B------:R-:W-:Y:S01]  /*6720*/  FMUL.FTZ R93, R93, UR4 ;  /* 0x000000045d5d7c20 */ /* 0x000fe20008410000 */
[----:B-----5:R-:W-:-:S02]  /*6730*/  IMAD R6, R10, UR8, RZ ;  /* 0x000000080a067c24 */ /* 0x020fc4000f8e02ff */
[----:B------:R-:W-:Y:S01]  /*6740*/  FMUL.FTZ R94, R94, UR4 ;  /* 0x000000045e5e7c20 */ /* 0x000fe20008410000 */
[----:B------:R-:W-:-:S04]  /*6750*/  IMAD.WIDE.U32 R2, R10, UR16, R2 ;  /* 0x000000100a027c25 */ /* 0x000fc8000f8e0002 */
[----:B------:R-:W-:Y:S01]  /*6760*/  FMUL.FTZ R95, R95, UR4 ;  /* 0x000000045f5f7c20 */ /* 0x000fe20008410000 */
[----:B------:R-:W-:Y:S01]  /*6770*/  FMUL.FTZ R96, R96, UR4 ;  /* 0x0000000460607c20 */ /* 0x000fe20008410000 */
[----:B------:R-:W-:Y:S01]  /*6780*/  FMUL.FTZ R97, R97, UR4 ;  /* 0x0000000461617c20 */ /* 0x000fe20008410000 */
[----:B------:R-:W-:Y:S02]  /*6790*/  IMAD R9, R13, UR16, R8 ;  /* 0x000000100d097c24 */ /* 0x000fe4000f8e0208 */
        /* <DEDUP_REMOVED lines=54> */
[----:B--2---:R-:W-:-:S02]  /*6b00*/  IMAD R0, R0, 0x2000, R7 ;  /* 0x0000200000007824 */ /* 0x004fc400078e0207 */
[----:B------:R-:W-:Y:S01]  /*6b10*/  IMAD R7, R11, UR16, R6 ;  /* 0x000000100b077c24 */ /* 0x000fe2000f8e0206 */
[----:B------:R-:W-:Y:S05]  /*6b20*/  WARPSYNC.ALL ;  /* 0x0000000000007948 */ /* 0x000fea0003800000 */
[----:B------:R-:W-:Y:S02]  /*6b30*/  IMAD R0, R0, 0x4, R14 ;  /* 0x0000000400007824 */ /* 0x000fe400078e020e */
[----:B------:R-:W-:Y:S02]  /*6b40*/  IMAD.IADD R7, R3, 0x1, R7 ;  /* 0x0000000103077824 */ /* 0x000fe400078e0207 */
[----:B------:R-:W-:Y:S01]  /*6b50*/  IMAD.IADD R6, R5, 0x1, R9 ;  /* 0x0000000105067824 */ /* 0x000fe200078e0209 */
[----:B------:R-:W-:Y:S01]  /*6b60*/  BAR.SYNC.DEFER_BLOCKING 0x1, 0x100 ;  /* 0x0044000000007b1d */ /* 0x000fe20000010000 */
[----:B-1----:R-:W-:-:S07]  /*6b70*/  ISETP.NE.AND P1, PT, R12, 0x80, PT ;  /* 0x000000800c00780c */ /* 0x002fce0003f25270 */
[----:B------:R-:W1:Y:S01]  /*6b80*/  LDC.64 R8, c[0x0][0x800] ;  /* 0x00020000ff087b82 */ /* 0x000e620000000a00 */
[----:B------:R-:W-:Y:S07]  /*6b90*/  BSSY B0, `(.L_x_252) ;  /* 0x000002c000007945 */ /* 0x000fee0003800000 */
[----:B------:R-:W2:Y:S01]  /*6ba0*/  LDC.64 R10, c[0x0][0x828] ;  /* 0x00020a00ff0a7b82 */ /* 0x000ea20000000a00 */
[----:B------:R3:W-:Y:S04]  /*6bb0*/  STS.128 [R0], R24 ;  /* 0x0000001800007388 */ /* 0x0007e80000000c00 */
[----:B------:R3:W-:Y:S01]  /*6bc0*/  STS.128 [R0+0x800], R28 ;  /* 0x0008001c00007388 */ /* 0x0007e20000000c00 */
[----:B-1----:R-:W-:-:S03]  /*6bd0*/  LEA R8, P0, R2, R8, 0x2 ;  /* 0x0000000802087211 */ /* 0x002fc600078010ff */
[----:B------:R3:W-:Y:S01]  /*6be0*/  STS.128 [R0+0x1000], R32 ;  /* 0x0010002000007388 */ /* 0x0007e20000000c00 */
[----:B------:R-:W-:-:S03]  /*6bf0*/  LEA.HI.X R7, R2, R9, R7, 0x2, P0 ;  /* 0x0000000902077211 */ /* 0x000fc600000f1407 */
[----:B------:R3:W-:Y:S01]  /*6c00*/  STS.128 [R0+0x1800], R36 ;  /* 0x0018002400007388 */ /* 0x0007e20000000c00 */
[----:B--2---:R-:W-:-:S03]  /*6c10*/  LEA R10, P2, R4, R10, 0x2 ;  /* 0x0000000a040a7211 */ /* 0x004fc600078410ff */
[----:B------:R3:W-:Y:S01]  /*6c20*/  STS.128 [R0+0x2000], R40 ;  /* 0x0020002800007388 */ /* 0x0007e20000000c00 */
[----:B------:R-:W-:-:S03]  /*6c30*/  LEA.HI.X R6, R4, R11, R6, 0x2, P2 ;  /* 0x0000000b04067211 */ /* 0x000fc600010f1406 */
        /* <DEDUP_REMOVED lines=16> */
[----:B-1----:R-:W1:Y:S02]  /*6d40*/  FENCE.VIEW.ASYNC.S ;  /* 0x00000000000073c6 */ /* 0x002e640000000000 */
[----:B-1----:R-:W-:Y:S06]  /*6d50*/  BAR.SYNC.DEFER_BLOCKING 0x1, 0x100 ;  /* 0x0044000000007b1d */ /* 0x002fec0000010000 */
[----:B------:R-:W-:Y:S05]  /*6d60*/  @P1 BRA `(.L_x_253) ;  /* 0x0000000000381947 */ /* 0x000fea0003800000 */
[----:B------:R-:W-:Y:S01]  /*6d70*/  R2UR UR4, R10 ;  /* 0x000000000a0472ca */ /* 0x000fe200000e0000 */
[----:B------:R-:W-:Y:S01]  /*6d80*/  UMOV UR7, 0x1000 ;  /* 0x0000100000077882 */ /* 0x000fe20000000000 */
[----:B------:R-:W-:Y:S01]  /*6d90*/  R2UR UR5, R6 ;  /* 0x00000000060572ca */ /* 0x000fe200000e0000 */
[----:B------:R-:W-:Y:S01]  /*6da0*/  UMOV UR8, 0x0 ;  /* 0x0000000000087882 */ /* 0x000fe20000000000 */
[----:B------:R-:W-:Y:S01]  /*6db0*/  R2UR UR6, R14 ;  /* 0x000000000e0672ca */ /* 0x000fe200000e0000 */
[----:B------:R-:W-:Y:S01]  /*6dc0*/  UMOV UR9, 0x14f00000 ;  /* 0x14f0000000097882 */ /* 0x000fe20000000000 */
[----:B------:R-:W-:-:S13]  /*6dd0*/  PLOP3.LUT P0, PT, PT, PT, PT, 0x80, 0x0 ;  /* 0x000000000000781c */ /* 0x000fda0003f0f070 */
.L_x_254:
[----:B------:R-:W-:Y:S01]  /*6de0*/  @P0 ELECT P2, URZ, PT ;  /* 0x00000000003f082f */ /* 0x000fe20003840000 */
[----:B------:R1:W-:-:S12]  /*6df0*/  UBLKRED.G.S.ADD.F32.RN [UR4], [UR6], UR7, desc[UR8] ;  /* 0x00000804060073bb */ /* 0x0003d800080a1407 */
[----:B------:R-:W-:Y:S02]  /*6e00*/  @P2 PLOP3.LUT P0, PT, P2, PT, PT, 0x8, 0x0 ;  /* 0x000000000000281c */ /* 0x000fe4000170e170 */
[----:B------:R-:W-:-:S11]  /*6e10*/  PLOP3.LUT P2, PT, PT, PT, PT, 0x8, 0x0 ;  /* 0x000000000000781c */ /* 0x000fd60003f4e170 */
[----:B-1----:R-:W-:Y:S05]  /*6e20*/  @P0 BRA.U.ANY `(.L_x_254) ;  /* 0xfffffffd00ec0947 */ /* 0x002fea000393ffff */
[----:B------:R0:W-:Y:S01]  /*6e30*/  UTMACMDFLUSH ;  /* 0x00000000000079b7 */ /* 0x0001e20000000000 */
[----:B------:R-:W-:-:S04]  /*6e40*/  DEPBAR.LE SB0, 0x0 ;  /* 0x000080000000791a */ /* 0x000fc80000000000 */
.L_x_253:
[----:B------:R-:W-:Y:S05]  /*6e50*/  BSYNC B0 ;  /* 0x0000000000007941 */ /* 0x000fea0003800000 */
.L_x_252:
[----:B------:R-:W-:Y:S06]  /*6e60*/  BAR.SYNC.DEFER_BLOCKING 0x1, 0x100 ;  /* 0x0044000000007b1d */ /* 0x000fec0000010000 */
[----:B------:R4:W-:Y:S04]  /*6e70*/  STS.128 [R0], R88 ;  /* 0x0000005800007388 */ /* 0x0009e80000000c00 */
        /* <DEDUP_REMOVED lines=23> */
[----:B------:R-:W1:Y:S01]  /*6ff0*/  S2R R3, SR_CgaCtaId ;  /* 0x0000000000037919 */ /* 0x000e620000008800 */
[----:B------:R-:W-:Y:S01]  /*7000*/  MOV R2, 0x400 ;  /* 0x0000040000027802 */ /* 0x000fe20000000f00 */
[----:B------:R-:W-:Y:S01]  /*7010*/  UMOV UR7, 0x1000 ;  /* 0x0000100000077882 */ /* 0x000fe20000000000 */
[----:B------:R-:W-:Y:S01]  /*7020*/  R2UR UR4, R8 ;  /* 0x00000000080472ca */ /* 0x000fe200000e0000 */
[----:B------:R-:W-:Y:S01]  /*7030*/  UMOV UR8, 0x0 ;  /* 0x0000000000087882 */ /* 0x000fe20000000000 */
[----:B------:R-:W-:Y:S01]  /*7040*/  R2UR UR5, R7 ;  /* 0x00000000070572ca */ /* 0x000fe200000e0000 */
[----:B------:R-:W-:Y:S01]  /*7050*/  UMOV UR9, 0x14f00000 ;  /* 0x14f0000000097882 */ /* 0x000fe20000000000 */
[----:B------:R-:W-:Y:S02]  /*7060*/  PLOP3.LUT P0, PT, PT, PT, PT, 0x80, 0x0 ;  /* 0x000000000000781c */ /* 0x000fe40003f0f070 */
[----:B-1----:R-:W-:-:S04]  /*7070*/  LEA R2, R3, R2, 0x18 ;  /* 0x0000000203027211 */ /* 0x002fc800078ec0ff */
[----:B------:R-:W-:-:S15]  /*7080*/  R2UR UR6, R2 ;  /* 0x00000000020672ca */ /* 0x000fde00000e0000 */
.L_x_255:
[----:B------:R-:W-:Y:S01]  /*7090*/  @P0 ELECT P1, URZ, PT ;  /* 0x00000000003f082f */ /* 0x000fe20003820000 */
[----:B------:R1:W-:-:S12]  /*70a0*/  UBLKRED.G.S.ADD.F32.RN [UR4], [UR6], UR7, desc[UR8] ;  /* 0x00000804060073bb */ /* 0x0003d800080a1407 */
[----:B------:R-:W-:Y:S02]  /*70b0*/  @P1 PLOP3.LUT P0, PT, P1, PT, PT, 0x8, 0x0 ;  /* 0x000000000000181c */ /* 0x000fe40000f0e170 */
[----:B------:R-:W-:-:S11]  /*70c0*/  PLOP3.LUT P1, PT, PT, PT, PT, 0x8, 0x0 ;  /* 0x000000000000781c */ /* 0x000fd60003f2e170 */
[----:B-1----:R-:W-:Y:S05]  /*70d0*/  @P0 BRA.U.ANY `(.L_x_255) ;  /* 0xfffffffd00ec0947 */ /* 0x002fea000393ffff */
[----:B------:R0:W-:Y:S01]  /*70e0*/  UTMACMDFLUSH ;  /* 0x00000000000079b7 */ /* 0x0001e20000000000 */
[----:B------:R-:W-:-:S04]  /*70f0*/  DEPBAR.LE SB0, 0x0 ;  /* 0x000080000000791a */ /* 0x000fc80000000000 */
[----:B------:R-:W-:Y:S05]  /*7100*/  BRA `(.L_x_232) ;  /* 0x0000002800207947 */ /* 0x000fea0003800000 */
.L_x_230:
        /* <DEDUP_REMOVED lines=14> */
[----:B------:R-:W-:-:S06]  /*71f0*/  ELECT P0, URZ, PT ;  /* 0x00000000003f782f */ /* 0x000fcc0003800000 */
[----:B------:R-:W2:Y:S01]  /*7200*/  LDC R2, c[0x0][0x280] ;  /* 0x0000a000ff027b82 */ /* 0x000ea20000000800 */
[----:B-1----:R-:W-:-:S04]  /*7210*/  USHF.R.S32.HI UR4, URZ, 0x1f, UR10 ;  /* 0x0000001f3f047899 */ /* 0x002fc8000801140a */
[----:B------:R-:W-:Y:S02]  /*7220*/  UIMAD UR6, UR4, UR8, URZ ;  /* 0x00000008040672a4 */ /* 0x000fe4000f8e023f */
[----:B------:R-:W-:Y:S01]  /*7230*/  UIMAD.WIDE.U32 UR4, UR10, UR8, URZ ;  /* 0x000000080a0472a5 */ /* 0x000fe2000f8e003f */
[----:B--2---:R-:W-:Y:S01]  /*7240*/  ISETP.GE.AND P1, PT, R2, 0x1, PT ;  /* 0x000000010200780c */ /* 0x004fe20003f26270 */
[----:B------:R-:W-:Y:S02]  /*7250*/  UIMAD UR6, UR10, UR9, UR6 ;  /* 0x000000090a0672a4 */ /* 0x000fe4000f8e0206 */
[----:B------:R-:W-:Y:S01]  /*7260*/  USHF.R.S32.HI UR8, URZ, 0x1f, UR7 ;  /* 0x0000001f3f087899 */ /* 0x000fe20008011407 */
[----:B------:R-:W-:Y:S01]  /*7270*/  ULDC.64 UR10, c[0x0][0x2e0] ;  /* 0x0000b800000a7ab9 */ /* 0x000fe20000000a00 */
        /* <DEDUP_REMOVED lines=28> */
.L_x_270:
        /* <DEDUP_REMOVED lines=21> */
.L_x_259:
[----:B------:R-:W-:Y:S05]  /*7590*/  BSYNC B0 ;  /* 0x0000000000007941 */ /* 0x000fea0003800000 */
.L_x_258:
        /* <DEDUP_REMOVED lines=13> */
.L_x_261:
[----:B------:R-:W-:Y:S05]  /*7670*/  BSYNC B0 ;  /* 0x0000000000007941 */ /* 0x000fea0003800000 */
.L_x_260:
[----:B------:R-:W-:Y:S06]  /*7680*/  BAR.ARV 0xa, 0xa0 ;  /* 0x0282800000007b1d */ /* 0x000fec0000002000 */
[----:B------:R-:W-:Y:S04]  /*7690*/  BSSY B0, `(.L_x_262) ;  /* 0x0000003000007945 */ /* 0x000fe80003800000 */
[----:B------:R-:W-:Y:S05]  /*76a0*/  @!P0 BRA `(.L_x_263) ;  /* 0x0000000000048947 */ /* 0x000fea0003800000 */
[----:B------:R-:W-:-:S04]  /*76b0*/  DEPBAR.LE SB0, 0x0 ;  /* 0x000080000000791a */ /* 0x000fc80000000000 */
.L_x_263:
[----:B------:R-:W-:Y:S05]  /*76c0*/  BSYNC B0 ;  /* 0x0000000000007941 */ /* 0x000fea0003800000 */
.L_x_262:
        /* <DEDUP_REMOVED lines=13> */
.L_x_265:
[----:B------:R-:W-:Y:S05]  /*77a0*/  BSYNC B0 ;  /* 0x0000000000007941 */ /* 0x000fea0003800000 */
.L_x_264:
        /* <DEDUP_REMOVED lines=13> */
.L_x_267:
[----:B------:R-:W-:Y:S05]  /*7880*/  BSYNC B0 ;  /* 0x0000000000007941 */ /* 0x000fea0003800000 */
.L_x_266:
[----:B------:R-:W-:Y:S01]  /*7890*/  VIADD R0, R0, 0xfffffffe ;  /* 0xfffffffe00007836 */ /* 0x000fe20000000000 */
[----:B------:R-:W-:Y:S06]  /*78a0*/  BAR.ARV 0xa, 0xa0 ;  /* 0x0282800000007b1d */ /* 0x000fec0000002000 */
[----:B------:R-:W-:Y:S01]  /*78b0*/  BSSY B0, `(.L_x_268) ;  /* 0x0000004000007945 */ /* 0x000fe20003800000 */
[----:B------:R-:W-:-:S03]  /*78c0*/  ISETP.NE.AND P1, PT, R0, RZ, PT ;  /* 0x000000ff0000720c */ /* 0x000fc60003f25270 */
[----:B------:R-:W-:Y:S10]  /*78d0*/  @!P0 BRA `(.L_x_269) ;  /* 0x0000000000048947 */ /* 0x000ff40003800000 */
[----:B------:R-:W-:-:S04]  /*78e0*/  DEPBAR.LE SB0, 0x0 ;  /* 0x000080000000791a */ /* 0x000fc80000000000 */
.L_x_269:
[----:B------:R-:W-:Y:S05]  /*78f0*/  BSYNC B0 ;  /* 0x0000000000007941 */ /* 0x000fea0003800000 */
.L_x_268:
[----:B------:R-:W-:Y:S06]  /*7900*/  BAR.ARV 0xb, 0xa0 ;  /* 0x02c2800000007b1d */ /* 0x000fec0000002000 */
[----:B------:R-:W-:Y:S02]  /*7910*/  UIADD3 UR5, UR5, 0x2, URZ ;  /* 0x0000000205057890 */ /* 0x000fe4000fffe03f */
[----:B------:R-:W-:Y:S01]  /*7920*/  UIADD3 UR4, UR4, 0x1, URZ ;  /* 0x0000000104047890 */ /* 0x000fe2000fffe03f */
[----:B------:R-:W-:Y:S11]  /*7930*/  @P1 BRA `(.L_x_270) ;  /* 0xfffffff800c01947 */ /* 0x000ff6000383ffff */
[----:B------:R-:W-:-:S12]  /*7940*/  UIADD3 UR4, UR9, 0x5000, URZ ;  /* 0x0000500009047890 */ /* 0x000fd8000fffe03f */
.L_x_257:
        /* <DEDUP_REMOVED lines=19> */
.L_x_272:
[----:B------:R-:W-:Y:S05]  /*7a80*/  BSYNC B0 ;  /* 0x0000000000007941 */ /* 0x000fea0003800000 */
.L_x_271:
        /* <DEDUP_REMOVED lines=19> */
.L_x_274:
[----:B------:R-:W-:Y:S05]  /*7bc0*/  BSYNC B0 ;  /* 0x0000000000007941 */ /* 0x000fea0003800000 */
.L_x_273:
[----:B------:R-:W-:Y:S06]  /*7bd0*/  BAR.ARV 0xa, 0xa0 ;  /* 0x0282800000007b1d */ /* 0x000fec0000002000 */
[----:B------:R-:W-:Y:S04]  /*7be0*/  BSSY B0, `(.L_x_275) ;  /* 0x0000003000007945 */ /* 0x000fe80003800000 */
[----:B------:R-:W-:Y:S05]  /*7bf0*/  @!P0 BRA `(.L_x_276) ;  /* 0x0000000000048947 */ /* 0x000fea0003800000 */
[----:B------:R-:W-:-:S04]  /*7c00*/  DEPBAR.LE SB0, 0x0 ;  /* 0x000080000000791a */ /* 0x000fc80000000000 */
.L_x_276:
[----:B------:R-:W-:Y:S05]  /*7c10*/  BSYNC B0 ;  /* 0x0000000000007941 */ /* 0x000fea0003800000 */
.L_x_275:
[----:B------:R-:W-:Y:S06]  /*7c20*/  BAR.ARV 0xb, 0xa0 ;  /* 0x02c2800000007b1d */ /* 0x000fec0000002000 */
[----:B------:R-:W-:Y:S05]  /*7c30*/  BRA `(.L_x_232) ;  /* 0x0000001c00547947 */ /* 0x000fea0003800000 */
.L_x_256:
        /* <DEDUP_REMOVED lines=55> */
.L_x_307:
        /* <DEDUP_REMOVED lines=10> */
.L_x_280:
        /* <DEDUP_REMOVED lines=84> */
.L_x_291:
[----:B------:R-:W-:-:S04]  /*8590*/  SHF.L.U32 R21, R18, 0x1f, RZ ;  /* 0x0000001f12157819 */ /* 0x000fc800000006ff */
[----:B-1----:R-:W1:Y:S02]  /*85a0*/  SYNCS.PHASECHK.TRANS64.TRYWAIT P1, [R20+URZ+0x38840], R21 ;  /* 0x03884015140075a7 */ /* 0x002e64000802017f */
[----:B-12---:R-:W-:Y:S05]  /*85b0*/  @!P1 BRA `(.L_x_283) ;  /* 0x0000001400789947 */ /* 0x006fea0003800000 */
.L_x_308:
[----:B------:R-:W-:Y:S05]  /*85c0*/  @P0 BRA `(.L_x_284) ;  /* 0x0000000000140947 */ /* 0x000fea0003800000 */
[----:B------:R-:W-:Y:S01]  /*85d0*/  ISETP.NE.AND P1, PT, R12, RZ, PT ;  /* 0x000000ff0c00720c */ /* 0x000fe20003f25270 */
[----:B------:R-:W-:-:S04]  /*85e0*/  IMAD.MOV.U32 R3, RZ, RZ, 0x5140 ;  /* 0x00005140ff037424 */ /* 0x000fc800078e00ff */
[----:B------:R2:W-:Y:S08]  /*85f0*/  SYNCS.ARRIVE.TRANS64 RZ, [R20+URZ+0x38830], R3 ;  /* 0x0388300314ff79a7 */ /* 0x0005f0000800003f */
[----:B------:R-:W-:Y:S05]  /*8600*/  @!P1 BRA `(.L_x_284) ;  /* 0x0000000000049947 */ /* 0x000fea0003800000 */
[----:B------:R-:W-:Y:S01]  /*8610*/  BPT.TRAP 0x1 ;  /* 0x000000040000795c */ /* 0x000fe20000300000 */
.L_x_284:
        /* <DEDUP_REMOVED lines=36> */
.L_x_309:
[----:B------:R-:W-:Y:S05]  /*8860*/  @P0 BRA `(.L_x_286) ;  /* 0x0000000000140947 */ /* 0x000fea0003800000 */
[----:B------:R-:W-:Y:S01]  /*8870*/  ISETP.NE.AND P1, PT, R12, RZ, PT ;  /* 0x000000ff0c00720c */ /* 0x000fe20003f25270 */
[----:B------:R-:W-:-:S04]  /*8880*/  IMAD.MOV.U32 R0, RZ, RZ, 0x5140 ;  /* 0x00005140ff007424 */ /* 0x000fc800078e00ff */
[----:B------:R4:W-:Y:S08]  /*8890*/  SYNCS.ARRIVE.TRANS64 RZ, [R20+URZ+0x38818], R0 ;  /* 0x0388180014ff79a7 */ /* 0x0009f0000800003f */
[----:B------:R-:W-:Y:S05]  /*88a0*/  @!P1 BRA `(.L_x_286) ;  /* 0x0000000000049947 */ /* 0x000fea0003800000 */
[----:B------:R-:W-:Y:S01]  /*88b0*/  BPT.TRAP 0x1 ;  /* 0x000000040000795c */ /* 0x000fe20000300000 */
.L_x_286:
        /* <DEDUP_REMOVED lines=27> */
.L_x_310:
        /* <DEDUP_REMOVED lines=9> */
.L_x_288:
        /* <DEDUP_REMOVED lines=31> */
.L_x_312:
[----:B------:R-:W-:Y:S05]  /*8cf0*/  @P0 BRA `(.L_x_290) ;  /* 0x0000000000140947 */ /* 0x000fea0003800000 */
[----:B------:R-:W-:Y:S01]  /*8d00*/  ISETP.NE.AND P1, PT, R12, RZ, PT ;  /* 0x000000ff0c00720c */ /* 0x000fe20003f25270 */
[----:B-1----:R-:W-:-:S04]  /*8d10*/  IMAD.MOV.U32 R5, RZ, RZ, 0x5140 ;  /* 0x00005140ff057424 */ /* 0x002fc800078e00ff */
[----:B------:R2:W-:Y:S08]  /*8d20*/  SYNCS.ARRIVE.TRANS64 RZ, [R20+URZ+0x38810], R5 ;  /* 0x0388100514ff79a7 */ /* 0x0005f0000800003f */
[----:B------:R-:W-:Y:S05]  /*8d30*/  @!P1 BRA `(.L_x_290) ;  /* 0x0000000000049947 */ /* 0x000fea0003800000 */
[----:B------:R-:W-:Y:S01]  /*8d40*/  BPT.TRAP 0x1 ;  /* 0x000000040000795c */ /* 0x000fe20000300000 */
.L_x_290:
        /* <DEDUP_REMOVED lines=28> */
.L_x_282:
[----:B------:R-:W-:-:S13]  /*8f10*/  ISETP.NE.AND P1, PT, R10, RZ, PT ;  /* 0x000000ff0a00720c */ /* 0x000fda0003f25270 */
[----:B------:R-:W-:Y:S05]  /*8f20*/  @!P1 BRA `(.L_x_281) ;  /* 0x0000000400289947 */ /* 0x000fea0003800000 */
[----:B------:R-:W-:-:S04]  /*8f30*/  SHF.L.U32 R9, R18, 0x1f, RZ ;  /* 0x0000001f12097819 */ /* 0x000fc800000006ff */
[----:B------:R-:W3:Y:S02]  /*8f40*/  SYNCS.PHASECHK.TRANS64.TRYWAIT P1, [R20+URZ+0x38840], R9 ;  /* 0x03884009140075a7 */ /* 0x000ee4000802017f */
[----:B---3--:R-:W-:Y:S05]  /*8f50*/  @!P1 BRA `(.L_x_292) ;  /* 0x0000000c00649947 */ /* 0x008fea0003800000 */
.L_x_313:
[----:B------:R-:W-:Y:S05]  /*8f60*/  @P0 BRA `(.L_x_293) ;  /* 0x0000000000140947 */ /* 0x000fea0003800000 */
[----:B------:R-:W-:Y:S01]  /*8f70*/  ISETP.NE.AND P1, PT, R12, RZ, PT ;  /* 0x000000ff0c00720c */ /* 0x000fe20003f25270 */
[----:B-12---:R-:W-:-:S04]  /*8f80*/  IMAD.MOV.U32 R5, RZ, RZ, 0x5140 ;  /* 0x00005140ff057424 */ /* 0x006fc800078e00ff */
[----:B------:R4:W-:Y:S08]  /*8f90*/  SYNCS.ARRIVE.TRANS64 RZ, [R20+URZ+0x38830], R5 ;  /* 0x0388300514ff79a7 */ /* 0x0009f0000800003f */
[----:B------:R-:W-:Y:S05]  /*8fa0*/  @!P1 BRA `(.L_x_293) ;  /* 0x0000000000049947 */ /* 0x000fea0003800000 */
[----:B------:R-:W-:Y:S01]  /*8fb0*/  BPT.TRAP 0x1 ;  /* 0x000000040000795c */ /* 0x000fe20000300000 */
.L_x_293:
        /* <DEDUP_REMOVED lines=33> */
.L_x_314:
[----:B------:R-:W-:Y:S05]  /*91d0*/  @P0 BRA `(.L_x_295) ;  /* 0x0000000000140947 */ /* 0x000fea0003800000 */
[----:B------:R-:W-:Y:S01]  /*91e0*/  ISETP.NE.AND P0, PT, R12, RZ, PT ;  /* 0x000000ff0c00720c */ /* 0x000fe20003f05270 */
[----:B------:R-:W-:-:S04]  /*91f0*/  IMAD.MOV.U32 R5, RZ, RZ, 0x5140 ;  /* 0x00005140ff057424 */ /* 0x000fc800078e00ff */
[----:B------:R2:W-:Y:S08]  /*9200*/  SYNCS.ARRIVE.TRANS64 RZ, [R20+URZ+0x38818], R5 ;  /* 0x0388180514ff79a7 */ /* 0x0005f0000800003f */
[----:B------:R-:W-:Y:S05]  /*9210*/  @!P0 BRA `(.L_x_295) ;  /* 0x0000000000048947 */ /* 0x000fea0003800000 */
[----:B------:R-:W-:Y:S01]  /*9220*/  BPT.TRAP 0x1 ;  /* 0x000000040000795c */ /* 0x000fe20000300000 */
.L_x_295:
        /* <DEDUP_REMOVED lines=26> */
.L_x_281:
[----:B------:R-:W-:Y:S01]  /*93d0*/  IMAD R4, R13, 0x8, R20 ;  /* 0x000000080d047824 */ /* 0x000fe200078e0214 */
[----:B------:R-:W-:Y:S01]  /*93e0*/  SHF.L.U32 R3, R18, 0x1f, RZ ;  /* 0x0000001f12037819 */ /* 0x000fe200000006ff */
[----:B------:R-:W4:Y:S03]  /*93f0*/  S2R R2, SR_TID.X ;  /* 0x0000000000027919 */ /* 0x000f260000002100 */
[----:B------:R-:W5:Y:S01]  /*9400*/  SYNCS.PHASECHK.TRANS64.TRYWAIT P0, [R4+URZ+0x38840], R3 ;  /* 0x03884003040075a7 */ /* 0x000f62000800017f */
[----:B----4-:R-:W-:-:S04]  /*9410*/  LOP3.LUT R2, R2, 0x7f, RZ, 0xc0, !PT ;  /* 0x0000007f02027812 */ /* 0x010fc800078ec0ff */
[----:B------:R-:W-:Y:S01]  /*9420*/  ISETP.NE.AND P1, PT, R2, RZ, PT ;  /* 0x000000ff0200720c */ /* 0x000fe20003f25270 */
[----:B-----5:R-:W-:-:S12]  /*9430*/  @!P0 BRA `(.L_x_296) ;  /* 0x0000000800548947 */ /* 0x020fd80003800000 */
.L_x_315:
[----:B------:R-:W-:Y:S05]  /*9440*/  @P1 BRA `(.L_x_297) ;  /* 0x0000000000181947 */ /* 0x000fea0003800000 */
[----:B------:R-:W5:Y:S01]  /*9450*/  S2R R2, SR_TID.X ;  /* 0x0000000000027919 */ /* 0x000f620000002100 */
[----:B----4-:R-:W-:-:S04]  /*9460*/  IMAD.MOV.U32 R3, RZ, RZ, 0x5140 ;  /* 0x00005140ff037424 */ /* 0x010fc800078e00ff */
[----:B------:R4:W-:Y:S01]  /*9470*/  SYNCS.ARRIVE.TRANS64 RZ, [R4+URZ+0x38830], R3 ;  /* 0x0388300304ff79a7 */ /* 0x0009e2000800003f */
[----:B-----5:R-:W-:-:S13]  /*9480*/  LOP3.LUT P0, RZ, R2, 0x1f, RZ, 0xc0, !PT ;  /* 0x0000001f02ff7812 */ /* 0x020fda000780c0ff */
[----:B----4-:R-:W-:Y:S05]  /*9490*/  @!P0 BRA `(.L_x_297) ;  /* 0x0000000000048947 */ /* 0x010fea0003800000 */
[----:B------:R-:W-:Y:S01]  /*94a0*/  BPT.TRAP 0x1 ;  /* 0x000000040000795c */ /* 0x000fe20000300000 */
.L_x_297:
        /* <DEDUP_REMOVED lines=40> */
.L_x_278:
[----:B------:R-:W-:Y:S05]  /*9730*/  BSYNC B0 ;  /* 0x0000000000007941 */ /* 0x000fea0003800000 */
.L_x_277:
[----:B------:R-:W-:-:S03]  /*9740*/  UMOV UR6, 0xffffffff ;  /* 0xffffffff00067882 */ /* 0x000fc60000000000 */
[----:B------:R-:W-:Y:S05]  /*9750*/  BRA.DIV UR6, `(.L_x_298) ;  /* 0x0000000606a07947 */ /* 0x000fea000b800000 */
[----:B------:R-:W-:-:S13]  /*9760*/  ELECT P0, URZ, PT ;  /* 0x00000000003f782f */ /* 0x000fda0003800000 */
.L_x_318:
[----:B------:R-:W-:Y:S05]  /*9770*/  @!P0 BRA `(.L_x_232) ;  /* 0x0000000000848947 */ /* 0x000fea0003800000 */
[----:B------:R-:W2:Y:S02]  /*9780*/  LDL.LU R2, [R1] ;  /* 0x0000000001027983 */ /* 0x000ea40000300800 */
[----:B--2---:R-:W-:-:S04]  /*9790*/  LOP3.LUT R2, R2, 0x2, RZ, 0xfc, !PT ;  /* 0x0000000202027812 */ /* 0x004fc800078efcff */
[----:B------:R-:W-:-:S13]  /*97a0*/  ISETP.NE.AND P0, PT, R2, 0x3, PT ;  /* 0x000000030200780c */ /* 0x000fda0003f05270 */
[----:B------:R-:W-:Y:S05]  /*97b0*/  @!P0 BRA `(.L_x_299) ;  /* 0x0000000000048947 */ /* 0x000fea0003800000 */
[----:B------:R-:W-:Y:S01]  /*97c0*/  BPT.TRAP 0x1 ;  /* 0x000000040000795c */ /* 0x000fe20000300000 */
.L_x_299:
        /* <DEDUP_REMOVED lines=15> */
.L_x_319:
[----:B------:R-:W2:Y:S02]  /*98c0*/  SYNCS.PHASECHK.TRANS64.TRYWAIT P1, [R3+URZ], R2 ;  /* 0x00000002030075a7 */ /* 0x000ea4000802017f */
[----:B--2---:R-:W-:Y:S05]  /*98d0*/  @!P1 BRA `(.L_x_301) ;  /* 0x0000000400789947 */ /* 0x004fea0003800000 */
.L_x_320:
[----:B------:R-:W-:Y:S05]  /*98e0*/  @!P0 BRA `(.L_x_302) ;  /* 0x0000000000048947 */ /* 0x000fea0003800000 */
[----:B------:R-:W-:Y:S01]  /*98f0*/  BPT.TRAP 0x1 ;  /* 0x000000040000795c */ /* 0x000fe20000300000 */
.L_x_302:
[----:B--2---:R-:W-:-:S04]  /*9900*/  VIADD R3, R8, 0x38840 ;  /* 0x0003884008037836 */ /* 0x004fc80000000000 */
[----:B------:R-:W-:-:S04]  /*9910*/  IMAD R5, R0, 0x8, R3 ;  /* 0x0000000800057824 */ /* 0x000fc800078e0203 */
[----:B------:R-:W2:Y:S02]  /*9920*/  SYNCS.PHASECHK.TRANS64.TRYWAIT P0, [R5+URZ], R4 ;  /* 0x00000004050075a7 */ /* 0x000ea4000800017f */
[----:B--2---:R-:W-:Y:S05]  /*9930*/  @!P0 BRA `(.L_x_303) ;  /* 0x0000000400748947 */ /* 0x004fea0003800000 */
.L_x_321:
[----:B------:R-:W-:-:S07]  /*9940*/  IMAD R3, R6, 0x8, R3 ;  /* 0x0000000806037824 */ /* 0x000fce00078e0203 */
.L_x_304:
[----:B---3--:R3:W4:Y:S02]  /*9950*/  SYNCS.PHASECHK.TRANS64.TRYWAIT P0, [R3+URZ], R2 ;  /* 0x00000002030075a7 */ /* 0x008724000800017f */
[----:B----4-:R-:W-:Y:S05]  /*9960*/  @!P0 NANOSLEEP.SYNCS 0x989680 ;  /* 0x009896800000895d */ /* 0x010fea0003900000 */
[----:B------:R-:W4:Y:S02]  /*9970*/  @!P0 SYNCS.PHASECHK.TRANS64 P0, [R3+URZ], R2 ;  /* 0x00000002030085a7 */ /* 0x000f24000800007f */
[----:B----4-:R-:W-:Y:S05]  /*9980*/  @!P0 BRA `(.L_x_304) ;  /* 0xfffffffc00f08947 */ /* 0x010fea000383ffff */
.L_x_232:
[----:B------:R-:W-:Y:S05]  /*9990*/  BSYNC B6 ;  /* 0x0000000000067941 */ /* 0x000fea0003800000 */
.L_x_229:
[----:B------:R-:W-:Y:S05]  /*99a0*/  EXIT ;  /* 0x000000000000794d */ /* 0x000fea0003800000 */
.L_x_237:
[----:B------:R-:W-:Y:S02]  /*99b0*/  IMAD.MOV.U32 R13, RZ, RZ, R17 ;  /* 0x000000ffff0d7224 */ /* 0x000fe400078e0011 */
[----:B------:R-:W-:Y:S02]  /*99c0*/  IMAD.MOV.U32 R12, RZ, RZ, RZ ;  /* 0x000000ffff0c7224 */ /* 0x000fe400078e00ff */
[----:B------:R-:W-:Y:S02]  /*99d0*/  IMAD.MOV.U32 R11, RZ, RZ, 0x1f ;  /* 0x0000001fff0b7424 */ /* 0x000fe400078e00ff */
[----:B------:R-:W-:-:S07]  /*99e0*/  IMAD.MOV.U32 R15, RZ, RZ, -0x1 ;  /* 0xffffffffff0f7424 */ /* 0x000fce00078e00ff */
[----:B------:R-:W-:Y:S05]  /*99f0*/  WARPSYNC.COLLECTIVE R15, `(.L_x_305) ;  /* 0x000000000f087348 */ /* 0x000fea0003c00000 */
[----:B------:R1:W2:Y:S02]  /*9a00*/  SHFL.IDX P6, R14, R13, R12, R11 ;  /* 0x0000000c0d0e7389 */ /* 0x0002a400000c000b */
[----:B-12---:R-:W-:Y:S01]  /*9a10*/  ENDCOLLECTIVE ;  /* 0x000000000000791b */ /* 0x006fe20003800000 */
.L_x_305:
[----:B------:R-:W-:Y:S05]  /*9a20*/  BRA `(.L_x_306) ;  /* 0xffffff70004c7947 */ /* 0x000fea000383ffff */
.L_x_239:
[----:B------:R-:W3:Y:S01]  /*9a30*/  S2R R2, SR_CgaCtaId ;  /* 0x0000000000027919 */ /* 0x000ee20000008800 */
[----:B--2---:R-:W-:-:S04]  /*9a40*/  MOV R0, 0x400 ;  /* 0x0000040000007802 */ /* 0x004fc80000000f00 */
[----:B---3--:R-:W-:-:S04]  /*9a50*/  LEA R0, R2, R0, 0x18 ;  /* 0x0000000002007211 */ /* 0x008fc800078ec0ff */
[----:B------:R2:W3:Y:S03]  /*9a60*/  SYNCS.PHASECHK.TRANS64.TRYWAIT P0, [R0+URZ+0x38800], R10 ;  /* 0x0388000a000075a7 */ /* 0x0004e6000800017f */
[----:B---3--:R-:W-:Y:S05]  /*9a70*/  @!P0 NANOSLEEP.SYNCS 0x989680 ;  /* 0x009896800000895d */ /* 0x008fea0003900000 */
[----:B------:R-:W3:Y:S02]  /*9a80*/  @!P0 SYNCS.PHASECHK.TRANS64 P0, [R0+URZ+0x38800], R10 ;  /* 0x0388000a000085a7 */ /* 0x000ee4000800007f */
[----:B---3--:R-:W-:Y:S05]  /*9a90*/  @!P0 BRA `(.L_x_239) ;  /* 0xfffffffc00e48947 */ /* 0x008fea000383ffff */
[----:B------:R-:W-:Y:S05]  /*9aa0*/  BRA `(.L_x_238) ;  /* 0xffffff7000987947 */ /* 0x000fea000383ffff */
.L_x_244:
[----:B---3--:R3:W4:Y:S02]  /*9ab0*/  SYNCS.PHASECHK.TRANS64.TRYWAIT P1, [R2+URZ+0x38810], R153 ;  /* 0x03881099020075a7 */ /* 0x008724000802017f */
[----:B----4-:R-:W-:Y:S05]  /*9ac0*/  @!P1 NANOSLEEP.SYNCS 0x989680 ;  /* 0x009896800000995d */ /* 0x010fea0003900000 */
[----:B------:R-:W4:Y:S02]  /*9ad0*/  @!P1 SYNCS.PHASECHK.TRANS64 P1, [R2+URZ+0x38810], R153 ;  /* 0x03881099020095a7 */ /* 0x000f24000802007f */
[----:B----4-:R-:W-:Y:S05]  /*9ae0*/  @!P1 BRA `(.L_x_244) ;  /* 0xfffffffc00f09947 */ /* 0x010fea000383ffff */
[----:B------:R-:W-:Y:S05]  /*9af0*/  BRA `(.L_x_243) ;  /* 0xffffff7c00707947 */ /* 0x000fea000383ffff */
.L_x_248:
[----:B------:R1:W1:Y:S02]  /*9b00*/  SYNCS.PHASECHK.TRANS64.TRYWAIT P1, [R2+URZ+0x38830], R153 ;  /* 0x03883099020075a7 */ /* 0x000264000802017f */
[----:B-1----:R-:W-:Y:S05]  /*9b10*/  @!P1 NANOSLEEP.SYNCS 0x989680 ;  /* 0x009896800000995d */ /* 0x002fea0003900000 */
[----:B------:R-:W1:Y:S02]  /*9b20*/  @!P1 SYNCS.PHASECHK.TRANS64 P1, [R2+URZ+0x38830], R153 ;  /* 0x03883099020095a7 */ /* 0x000e64000802007f */
[----:B-1----:R-:W-:Y:S05]  /*9b30*/  @!P1 BRA `(.L_x_248) ;  /* 0xfffffffc00f09947 */ /* 0x002fea000383ffff */
[----:B------:R-:W-:Y:S05]  /*9b40*/  BRA `(.L_x_247) ;  /* 0xffffff8c00fc7947 */ /* 0x000fea000383ffff */
.L_x_279:
[----:B-1----:R1:W2:Y:S02]  /*9b50*/  SYNCS.PHASECHK.TRANS64.TRYWAIT P1, [R20+URZ+0x38820], R3 ;  /* 0x03882003140075a7 */ /* 0x0022a4000802017f */
[----:B--2---:R-:W-:Y:S05]  /*9b60*/  @!P1 NANOSLEEP.SYNCS 0x989680 ;  /* 0x009896800000995d */ /* 0x004fea0003900000 */
[----:B------:R-:W2:Y:S02]  /*9b70*/  @!P1 SYNCS.PHASECHK.TRANS64 P1, [R20+URZ+0x38820], R3 ;  /* 0x03882003140095a7 */ /* 0x000ea4000802007f */
[----:B--2---:R-:W-:Y:S05]  /*9b80*/  @!P1 BRA `(.L_x_279) ;  /* 0xfffffffc00f09947 */ /* 0x004fea000383ffff */
[----:B------:R-:W-:Y:S05]  /*9b90*/  BRA `(.L_x_307) ;  /* 0xffffffe400047947 */ /* 0x000fea000383ffff */
.L_x_283:
[----:B-1----:R1:W2:Y:S02]  /*9ba0*/  SYNCS.PHASECHK.TRANS64.TRYWAIT P1, [R20+URZ+0x38840], R21 ;  /* 0x03884015140075a7 */ /* 0x0022a4000802017f */
[----:B--2---:R-:W-:Y:S05]  /*9bb0*/  @!P1 NANOSLEEP.SYNCS 0x989680 ;  /* 0x009896800000995d */ /* 0x004fea0003900000 */
[----:B------:R-:W2:Y:S02]  /*9bc0*/  @!P1 SYNCS.PHASECHK.TRANS64 P1, [R20+URZ+0x38840], R21 ;  /* 0x03884015140095a7 */ /* 0x000ea4000802007f */
[----:B--2---:R-:W-:Y:S05]  /*9bd0*/  @!P1 BRA `(.L_x_283) ;  /* 0xfffffffc00f09947 */ /* 0x004fea000383ffff */
[----:B------:R-:W-:Y:S05]  /*9be0*/  BRA `(.L_x_308) ;  /* 0xffffffe800747947 */ /* 0x000fea000383ffff */
.L_x_285:
[----:B---3--:R3:W4:Y:S02]  /*9bf0*/  SYNCS.PHASECHK.TRANS64.TRYWAIT P1, [R20+URZ+0x38828], R21 ;  /* 0x03882815140075a7 */ /* 0x008724000802017f */
[----:B----4-:R-:W-:Y:S05]  /*9c00*/  @!P1 NANOSLEEP.SYNCS 0x989680 ;  /* 0x009896800000995d */ /* 0x010fea0003900000 */
[----:B------:R-:W4:Y:S02]  /*9c10*/  @!P1 SYNCS.PHASECHK.TRANS64 P1, [R20+URZ+0x38828], R21 ;  /* 0x03882815140095a7 */ /* 0x000f24000802007f */
[----:B----4-:R-:W-:Y:S05]  /*9c20*/  @!P1 BRA `(.L_x_285) ;  /* 0xfffffffc00f09947 */ /* 0x010fea000383ffff */
[----:B------:R-:W-:Y:S05]  /*9c30*/  BRA `(.L_x_309) ;  /* 0xffffffec00087947 */ /* 0x000fea000383ffff */
.L_x_287:
[----:B--2---:R2:W4:Y:S02]  /*9c40*/  SYNCS.PHASECHK.TRANS64.TRYWAIT P1, [R20+URZ+0x38848], R21 ;  /* 0x03884815140075a7 */ /* 0x004524000802017f */
[----:B----4-:R-:W-:Y:S05]  /*9c50*/  @!P1 NANOSLEEP.SYNCS 0x989680 ;  /* 0x009896800000995d */ /* 0x010fea0003900000 */
[----:B------:R-:W4:Y:S02]  /*9c60*/  @!P1 SYNCS.PHASECHK.TRANS64 P1, [R20+URZ+0x38848], R21 ;  /* 0x03884815140095a7 */ /* 0x000f24000802007f */
[----:B----4-:R-:W-:Y:S05]  /*9c70*/  @!P1 BRA `(.L_x_287) ;  /* 0xfffffffc00f09947 */ /* 0x010fea000383ffff */
[----:B------:R-:W-:Y:S05]  /*9c80*/  BRA `(.L_x_310) ;  /* 0xffffffec00787947 */ /* 0x000fea000383ffff */
.L_x_289:
[----:B------:R-:W-:-:S07]  /*9c90*/  SHF.L.U32 R5, R18, 0x1f, RZ ;  /* 0x0000001f12057819 */ /* 0x000fce00000006ff */
.L_x_311:
[----:B-1----:R1:W2:Y:S02]  /*9ca0*/  SYNCS.PHASECHK.TRANS64.TRYWAIT P1, [R20+URZ+0x38820], R5 ;  /* 0x03882005140075a7 */ /* 0x0022a4000802017f */
[----:B--2---:R-:W-:Y:S05]  /*9cb0*/  @!P1 NANOSLEEP.SYNCS 0x989680 ;  /* 0x009896800000995d */ /* 0x004fea0003900000 */
[----:B------:R-:W2:Y:S02]  /*9cc0*/  @!P1 SYNCS.PHASECHK.TRANS64 P1, [R20+URZ+0x38820], R5 ;  /* 0x03882005140095a7 */ /* 0x000ea4000802007f */
[----:B--2---:R-:W-:Y:S05]  /*9cd0*/  @!P1 BRA `(.L_x_311) ;  /* 0xfffffffc00f09947 */ /* 0x004fea000383ffff */
[----:B------:R-:W-:Y:S05]  /*9ce0*/  BRA `(.L_x_312) ;  /* 0xfffffff000007947 */ /* 0x000fea000383ffff */
.L_x_292:
[----:B---3--:R3:W4:Y:S02]  /*9cf0*/  SYNCS.PHASECHK.TRANS64.TRYWAIT P1, [R20+URZ+0x38840], R9 ;  /* 0x03884009140075a7 */ /* 0x008724000802017f */
[----:B----4-:R-:W-:Y:S05]  /*9d00*/  @!P1 NANOSLEEP.SYNCS 0x989680 ;  /* 0x009896800000995d */ /* 0x010fea0003900000 */
[----:B------:R-:W4:Y:S02]  /*9d10*/  @!P1 SYNCS.PHASECHK.TRANS64 P1, [R20+URZ+0x38840], R9 ;  /* 0x03884009140095a7 */ /* 0x000f24000802007f */
[----:B----4-:R-:W-:Y:S05]  /*9d20*/  @!P1 BRA `(.L_x_292) ;  /* 0xfffffffc00f09947 */ /* 0x010fea000383ffff */
[----:B------:R-:W-:Y:S05]  /*9d30*/  BRA `(.L_x_313) ;  /* 0xfffffff000887947 */ /* 0x000fea000383ffff */
.L_x_294:
[----:B-1----:R1:W2:Y:S02]  /*9d40*/  SYNCS.PHASECHK.TRANS64.TRYWAIT P1, [R20+URZ+0x38828], R9 ;  /* 0x03882809140075a7 */ /* 0x0022a4000802017f */
[----:B--2---:R-:W-:Y:S05]  /*9d50*/  @!P1 NANOSLEEP.SYNCS 0x989680 ;  /* 0x009896800000995d */ /* 0x004fea0003900000 */
[----:B------:R-:W2:Y:S02]  /*9d60*/  @!P1 SYNCS.PHASECHK.TRANS64 P1, [R20+URZ+0x38828], R9 ;  /* 0x03882809140095a7 */ /* 0x000ea4000802007f */
[----:B--2---:R-:W-:Y:S05]  /*9d70*/  @!P1 BRA `(.L_x_294) ;  /* 0xfffffffc00f09947 */ /* 0x004fea000383ffff */
[----:B------:R-:W-:Y:S05]  /*9d80*/  BRA `(.L_x_314) ;  /* 0xfffffff400107947 */ /* 0x000fea000383ffff */
.L_x_296:
[----:B----4-:R4:W1:Y:S02]  /*9d90*/  SYNCS.PHASECHK.TRANS64.TRYWAIT P0, [R4+URZ+0x38840], R3 ;  /* 0x03884003040075a7 */ /* 0x010864000800017f */
[----:B-1----:R-:W-:Y:S05]  /*9da0*/  @!P0 NANOSLEEP.SYNCS 0x989680 ;  /* 0x009896800000895d */ /* 0x002fea0003900000 */
[----:B------:R-:W1:Y:S02]  /*9db0*/  @!P0 SYNCS.PHASECHK.TRANS64 P0, [R4+URZ+0x38840], R3 ;  /* 0x03884003040085a7 */ /* 0x000e64000800007f */
[----:B-1----:R-:W-:Y:S05]  /*9dc0*/  @!P0 BRA `(.L_x_296) ;  /* 0xfffffffc00f08947 */ /* 0x002fea000383ffff */
[----:B------:R-:W-:Y:S05]  /*9dd0*/  BRA `(.L_x_315) ;  /* 0xfffffff400987947 */ /* 0x000fea000383ffff */
.L_x_298:
[----:B------:R-:W-:Y:S01]  /*9de0*/  BSSY B0, `(.L_x_316) ;  /* 0x0000006000007945 */ /* 0x000fe20003800000 */
[----:B------:R-:W-:-:S07]  /*9df0*/  IMAD.MOV.U32 R15, RZ, RZ, -0x1 ;  /* 0xffffffffff0f7424 */ /* 0x000fce00078e00ff */
[----:B------:R-:W-:Y:S05]  /*9e00*/  WARPSYNC.COLLECTIVE R15, `(.L_x_317) ;  /* 0x000000000f0c7348 */ /* 0x000fea0003c00000 */
[----:B------:R-:W-:Y:S02]  /*9e10*/  ELECT P6, UR62, PT ;  /* 0x00000000003e782f */ /* 0x000fe400038c0000 */
[----:B------:R-:W-:Y:S01]  /*9e20*/  MOV R14, UR62 ;  /* 0x0000003e000e7c02 */ /* 0x000fe20008000f00 */
[----:B------:R-:W-:Y:S10]  /*9e30*/  ENDCOLLECTIVE ;  /* 0x000000000000791b */ /* 0x000ff40003800000 */
.L_x_317:
[----:B------:R-:W-:Y:S05]  /*9e40*/  BSYNC B0 ;  /* 0x0000000000007941 */ /* 0x000fea0003800000 */
.L_x_316:
[----:B------:R-:W-:Y:S01]  /*9e50*/  PLOP3.LUT P0, PT, P6, PT, PT, 0x80, 0x0 ;  /* 0x000000000000781c */ /* 0x000fe2000370f070 */
[----:B------:R-:W-:-:S12]  /*9e60*/  BRA `(.L_x_318) ;  /* 0xfffffff800407947 */ /* 0x000fd8000383ffff */
.L_x_300:
[----:B-1----:R1:W2:Y:S02]  /*9e70*/  SYNCS.PHASECHK.TRANS64.TRYWAIT P1, [R7+URZ], R4 ;  /* 0x00000004070075a7 */ /* 0x0022a4000802017f */
[----:B--2---:R-:W-:Y:S05]  /*9e80*/  @!P1 NANOSLEEP.SYNCS 0x989680 ;  /* 0x009896800000995d */ /* 0x004fea0003900000 */
[----:B------:R-:W2:Y:S02]  /*9e90*/  @!P1 SYNCS.PHASECHK.TRANS64 P1, [R7+URZ], R4 ;  /* 0x00000004070095a7 */ /* 0x000ea4000802007f */
[----:B--2---:R-:W-:Y:S05]  /*9ea0*/  @!P1 BRA `(.L_x_300) ;  /* 0xfffffffc00f09947 */ /* 0x004fea000383ffff */
[----:B------:R-:W-:Y:S05]  /*9eb0*/  BRA `(.L_x_319) ;  /* 0xfffffff800807947 */ /* 0x000fea000383ffff */
.L_x_301:
[----:B--2---:R2:W3:Y:S02]  /*9ec0*/  SYNCS.PHASECHK.TRANS64.TRYWAIT P1, [R3+URZ], R2 ;  /* 0x00000002030075a7 */ /* 0x0044e4000802017f */
[----:B---3--:R-:W-:Y:S05]  /*9ed0*/  @!P1 NANOSLEEP.SYNCS 0x989680 ;  /* 0x009896800000995d */ /* 0x008fea0003900000 */
[----:B------:R-:W3:Y:S02]  /*9ee0*/  @!P1 SYNCS.PHASECHK.TRANS64 P1, [R3+URZ], R2 ;  /* 0x00000002030095a7 */ /* 0x000ee4000802007f */
[----:B---3--:R-:W-:Y:S05]  /*9ef0*/  @!P1 BRA `(.L_x_301) ;  /* 0xfffffffc00f09947 */ /* 0x008fea000383ffff */
[----:B------:R-:W-:Y:S05]  /*9f00*/  BRA `(.L_x_320) ;  /* 0xfffffff800747947 */ /* 0x000fea000383ffff */
.L_x_303:
[----:B--2---:R2:W3:Y:S02]  /*9f10*/  SYNCS.PHASECHK.TRANS64.TRYWAIT P0, [R5+URZ], R4 ;  /* 0x00000004050075a7 */ /* 0x0044e4000800017f */
[----:B---3--:R-:W-:Y:S05]  /*9f20*/  @!P0 NANOSLEEP.SYNCS 0x989680 ;  /* 0x009896800000895d */ /* 0x008fea0003900000 */
[----:B------:R-:W3:Y:S02]  /*9f30*/  @!P0 SYNCS.PHASECHK.TRANS64 P0, [R5+URZ], R4 ;  /* 0x00000004050085a7 */ /* 0x000ee4000800007f */
[----:B---3--:R-:W-:Y:S05]  /*9f40*/  @!P0 BRA `(.L_x_303) ;  /* 0xfffffffc00f08947 */ /* 0x008fea000383ffff */
[----:B------:R-:W-:Y:S05]  /*9f50*/  BRA `(.L_x_321) ;  /* 0xfffffff800787947 */ /* 0x000fea000383ffff */
.L_x_322:
        /* <DEDUP_REMOVED lines=10> */
.L_x_3684:


//--------------------- .text._ZN7cutlass13device_kernelIN5flash11enable_sm90INS1_16FlashAttnBwdSm90INS1_25CollectiveMainloopBwdSm90ILi2ELi2ELi2EN4cute5tupleIJNS5_1CILi1EEES8_S8_EEENS6_IJNS7_ILi80EEENS7_ILi128EEESB_EEENS_6half_tEfNS_4arch4Sm90ELb0ELb0ELb0ELb0ELb1ELb1ELb0ELb1ELi2ELi1ELi2ELi1ELb0EEENS1_24CollectiveEpilogueBwdGQAISC_fSF_Li256ELb0ELb1EEENS1_19SingleTileSchedulerILb0ELb0ELb0ELi128EEEEEEEEEvNT_6ParamsE --------------------------
	.section	.text._ZN7cutlass13device_kernelIN5flash11enable_sm90INS1_16FlashAttnBwdSm90INS1_25CollectiveMainloopBwdSm90ILi2ELi2ELi2EN4cute5tupleIJNS5_1CILi1EEES8_S8_EEENS6_IJNS7_ILi80EEENS7_ILi128EEESB_EEENS_6half_tEfNS_4arch4Sm90ELb0ELb0ELb0ELb0ELb1ELb1ELb0ELb1ELi2ELi1ELi2ELi1ELb0EEENS1_24CollectiveEpilogueBwdGQAISC_fSF_Li256ELb0ELb1EEENS1_19SingleTileSchedulerILb0ELb0ELb0ELi128EEEEEEEEEvNT_6ParamsE,"ax",@progbits
	.align	128
.text._ZN7cutlass13device_kernelIN5flash11enable_sm90INS1_16FlashAttnBwdSm90INS1_25CollectiveMainloopBwdSm90ILi2ELi2ELi2EN4cute5tupleIJNS5_1CILi1EEES8_S8_EEENS6_IJNS7_ILi80EEENS7_ILi128EEESB_EEENS_6half_tEfNS_4arch4Sm90ELb0ELb0ELb0ELb0ELb1ELb1ELb0ELb1ELi2ELi1ELi2ELi1ELb0EEENS1_24CollectiveEpilogueBwdGQAISC_fSF_Li256ELb0ELb1EEENS1_19SingleTileSchedulerILb0ELb0ELb0ELi128EEEEEEEEEvNT_6ParamsE:
        .type           _ZN7cutlass13device_kernelIN5flash11enable_sm90INS1_16FlashAttnBwdSm90INS1_25CollectiveMainloopBwdSm90ILi2ELi2ELi2EN4cute5tupleIJNS5_1CILi1EEES8_S8_EEENS6_IJNS7_ILi80EEENS7_ILi128EEESB_EEENS_6half_tEfNS_4arch4Sm90ELb0ELb0ELb0ELb0ELb1ELb1ELb0ELb1ELi2ELi1ELi2ELi1ELb0EEENS1_24CollectiveEpilogueBwdGQAISC_fSF_Li256ELb0ELb1EEENS1_19SingleTileSchedulerILb0ELb0ELb0ELi128EEEEEEEEEvNT_6ParamsE,@function
        .size           _ZN7cutlass13device_kernelIN5flash11enable_sm90INS1_16FlashAttnBwdSm90INS1_25CollectiveMainloopBwdSm90ILi2ELi2ELi2EN4cute5tupleIJNS5_1CILi1EEES8_S8_EEENS6_IJNS7_ILi80EEENS7_ILi128EEESB_EEENS_6half_tEfNS_4arch4Sm90ELb0ELb0ELb0ELb0ELb1ELb1ELb0ELb1ELi2ELi1ELi2ELi1ELb0EEENS1_24CollectiveEpilogueBwdGQAISC_fSF_Li256ELb0ELb1EEENS1_19SingleTileSchedulerILb0ELb0ELb0ELi128EEEEEEEEEvNT_6ParamsE,(.L_x_3685 - _ZN7cutlass13device_kernelIN5flash11enable_sm90INS1_16FlashAttnBwdSm90INS1_25CollectiveMainloopBwdSm90ILi2ELi2ELi2EN4cute5tupleIJNS5_1CILi1EEES8_S8_EEENS6_IJNS7_ILi80EEENS7_ILi128EEESB_EEENS_6half_tEfNS_4arch4Sm90ELb0ELb0ELb0ELb0ELb1ELb1ELb0ELb1ELi2ELi1ELi2ELi1ELb0EEENS1_24CollectiveEpilogueBwdGQAISC_fSF_Li256ELb0ELb1EEENS1_19SingleTileSchedulerILb0ELb0ELb0ELi128EEEEEEEEEvNT_6ParamsE)
        .other          _ZN7cutlass13device_kernelIN5flash11enable_sm90INS1_16FlashAttnBwdSm90INS1_25CollectiveMainloopBwdSm90ILi2ELi2ELi2EN4cute5tupleIJNS5_1CILi1EEES8_S8_EEENS6_IJNS7_ILi80EEENS7_ILi128EEESB_EEENS_6half_tEfNS_4arch4Sm90ELb0ELb0ELb0ELb0ELb1ELb1ELb0ELb1ELi2ELi1ELi2ELi1ELb0EEENS1_24CollectiveEpilogueBwdGQAISC_fSF_Li256ELb0ELb1EEENS1_19SingleTileSchedulerILb0ELb0ELb0ELi128EEEEEEEEEvNT_6ParamsE,@"STO_CUDA_ENTRY STV_DEFAULT"
_ZN7cutlass13device_kernelIN5flash11enable_sm90INS1_16FlashAttnBwdSm90INS1_25CollectiveMainloopBwdSm90ILi2ELi2ELi2EN4cute5tupleIJNS5_1CILi1EEES8_S8_EEENS6_IJNS7_ILi80EEENS7_ILi128EEESB_EEENS_6half_tEfNS_4arch4Sm90ELb0ELb0ELb0ELb0ELb1ELb1ELb0ELb1ELi2ELi1ELi2ELi1ELb0EEENS1_24CollectiveEpilogueBwdGQAISC_fSF_Li256ELb0ELb1EEENS1_19SingleTileSchedulerILb0ELb0ELb0ELi128EEEEEEEEEvNT_6ParamsE:
        /* <DEDUP_REMOVED lines=23> */
.L_x_324:
[----:B------:R-:W-:Y:S05]  /*0170*/  BSYNC B0 ;  /* 0x0000000000007941 */ /* 0x000fea0003800000 */
.L_x_323:
        /* <DEDUP_REMOVED lines=34> */
.L_x_325:
        /* <DEDUP_REMOVED lines=22> */
.L_x_326:
[----:B---3--:R-:W-:Y:S01]  /*0500*/  ISETP.NE.AND P0, PT, R2, RZ, PT ;  /* 0x000000ff0200720c */ /* 0x008fe20003f05270 */
[----:B------:R-:W-:Y:S01]  /*0510*/  IMAD.MOV.U32 R2, RZ, RZ, 0x1 ;  /* 0x00000001ff027424 */ /* 0x000fe200078e00ff */
[----:B------:R-:W-:Y:S01]  /*0520*/  NOP ;  /* 0x0000000000007918 */ /* 0x000fe20000000000 */
[----:B------:R-:W-:Y:S01]  /*0530*/  ULDC.64 UR38, c[0x0][0x208] ;  /* 0x0000820000267ab9 */ /* 0x000fe20000000a00 */
[----:B------:R-:W-:Y:S02]  /*0540*/  BSSY B6, `(.L_x_327) ;  /* 0x0000a0d000067945 */ /* 0x000fe40003800000 */
[----:B------:R-:W-:-:S05]  /*0550*/  SEL R2, R2, 0x2, !P0 ;  /* 0x0000000202027807 */ /* 0x000fca0004000000 */
[----:B------:R3:W-:Y:S01]  /*0560*/  STL [R1+0x4], R2 ;  /* 0x0000040201007387 */ /* 0x0007e20000100800 */
[----:B-12-4-:R-:W-:Y:S06]  /*0570*/  BAR.SYNC.DEFER_BLOCKING 0x0 ;  /* 0x0000000000007b1d */ /* 0x016fec0000010000 */
[----:B------:R-:W-:Y:S05]  /*0580*/  @!P0 BRA `(.L_x_328) ;  /* 0x0000006c00fc8947 */ /* 0x000fea0003800000 */
.L_x_329:
        /* <DEDUP_REMOVED lines=33> */
.L_x_332:
        /* <DEDUP_REMOVED lines=15> */
.L_x_331:
        /* <DEDUP_REMOVED lines=23> */
.L_x_334:
        /* <DEDUP_REMOVED lines=15> */
.L_x_333:
        /* <DEDUP_REMOVED lines=8> */
.L_x_432:
        /* <DEDUP_REMOVED lines=23> */
[----:B------:R2:W-:Y:S01]  /*0ce0*/  STL [R1], R0 ;  /* 0x0000000001007387 */ /* 0x0005e20000100800 */
[----:B---3--:R-:W-:Y:S05]  /*0cf0*/  @P0 BRA `(.L_x_336) ;  /* 0x0000000000080947 */ /* 0x008fea0003800000 */
[----:B------:R-:W3:Y:S02]  /*0d00*/  SYNCS.PHASECHK.TRANS64.TRYWAIT P0, [R16+URZ+0x38800], R10 ;  /* 0x0388000a100075a7 */ /* 0x000ee4000800017f */
[----:B---3--:R-:W-:Y:S05]  /*0d10*/  @!P0 BRA `(.L_x_337) ;  /* 0x0000009800648947 */ /* 0x008fea0003800000 */
.L_x_336:
        /* <DEDUP_REMOVED lines=76> */
[----:B------:R-:W2:Y:S01]  /*11e0*/  LDL.LU R8, [R1+0x4] ;  /* 0x0000040001087983 */ /* 0x000ea20000300800 */
[----:B------:R-:W3:Y:S01]  /*11f0*/  LDC R7, c[0x0][0x290] ;  /* 0x0000a400ff077b82 */ /* 0x000ee20000000800 */
[----:B------:R-:W-:Y:S01]  /*1200*/  LEA.HI R5, R0, R5, RZ, 0x5 ;  /* 0x0000000500057211 */ /* 0x000fe200078f28ff */
[----:B------:R-:W-:Y:S01]  /*1210*/  VIADD R6, R6, 0x4f ;  /* 0x0000004f06067836 */ /* 0x000fe20000000000 */
[----:B------:R-:W4:Y:S01]  /*1220*/  S2R R9, SR_TID.X ;  /* 0x0000000000097919 */ /* 0x000f220000002100 */
[--C-:B------:R-:W-:Y:S01]  /*1230*/  SHF.R.S32.HI R0, RZ, 0x2, R2.reuse ;  /* 0x00000002ff007819 */ /* 0x100fe20000011402 */
[----:B------:R-:W-:Y:S01]  /*1240*/  IMAD.MOV.U32 R235, RZ, RZ, RZ ;  /* 0x000000ffffeb7224 */ /* 0x000fe200078e00ff */
[----:B------:R-:W-:Y:S01]  /*1250*/  SHF.R.S32.HI R3, RZ, 0x1f, R2 ;  /* 0x0000001fff037819 */ /* 0x000fe20000011402 */
[----:B------:R-:W3:Y:S01]  /*1260*/  S2R R4, SR_CTAID.X ;  /* 0x0000000000047919 */ /* 0x000ee20000002500 */
[----:B------:R-:W-:Y:S01]  /*1270*/  SHF.R.S32.HI R5, RZ, 0x5, R5 ;  /* 0x00000005ff057819 */ /* 0x000fe20000011405 */
[----:B------:R-:W-:Y:S01]  /*1280*/  IMAD.HI R6, R6, 0x66666667, RZ ;  /* 0x6666666706067827 */ /* 0x000fe200078e02ff */
[----:B------:R-:W-:-:S02]  /*1290*/  LEA.HI R3, R3, R0, RZ, 0x3 ;  /* 0x0000000003037211 */ /* 0x000fc400078f18ff */
[----:B------:R-:W-:Y:S02]  /*12a0*/  CS2R R150, SRZ ;  /* 0x0000000000967805 */ /* 0x000fe4000001ff00 */
[----:B------:R-:W-:Y:S01]  /*12b0*/  CS2R R148, SRZ ;  /* 0x0000000000947805 */ /* 0x000fe2000001ff00 */
[----:B------:R-:W-:Y:S01]  /*12c0*/  IMAD.MOV.U32 R236, RZ, RZ, RZ ;  /* 0x000000ffffec7224 */ /* 0x000fe200078e00ff */
[----:B------:R-:W-:Y:S02]  /*12d0*/  LOP3.LUT R3, R3, 0xfffffff8, RZ, 0xc0, !PT ;  /* 0xfffffff803037812 */ /* 0x000fe400078ec0ff */
        /* <DEDUP_REMOVED lines=67> */
[----:B---3--:R-:W-:Y:S01]  /*1710*/  IMAD.MOV.U32 R0, RZ, RZ, RZ ;  /* 0x000000ffff007224 */ /* 0x008fe200078e00ff */
        /* <DEDUP_REMOVED lines=11> */
[----:B--2---:R-:W-:-:S07]  /*17d0*/  LOP3.LUT R237, R8, 0x1, RZ, 0xfc, !PT ;  /* 0x0000000108ed7812 */ /* 0x004fce00078efcff */
.L_x_349:
[----:B------:R-:W-:-:S13]  /*17e0*/  ISETP.NE.AND P0, PT, R237, 0x3, PT ;  /* 0x00000003ed00780c */ /* 0x000fda0003f05270 */
[----:B------:R-:W-:Y:S05]  /*17f0*/  @!P0 BRA `(.L_x_339) ;  /* 0x0000000000048947 */ /* 0x000fea0003800000 */
[----:B------:R-:W-:Y:S01]  /*1800*/  BPT.TRAP 0x1 ;  /* 0x000000040000795c */ /* 0x000fe20000300000 */
.L_x_339:
        /* <DEDUP_REMOVED lines=8> */
.L_x_340:
[----:B---3--:R-:W-:Y:S05]  /*1890*/  @P1 BRA `(.L_x_341) ;  /* 0x0000000000081947 */ /* 0x008fea0003800000 */
[----:B------:R-:W3:Y:S02]  /*18a0*/  SYNCS.PHASECHK.TRANS64.TRYWAIT P1, [R2+URZ+0x38810], R153 ;  /* 0x03881099020075a7 */ /* 0x000ee4000802017f */
[----:B---3--:R-:W-:Y:S05]  /*18b0*/  @!P1 BRA `(.L_x_342) ;  /* 0x0000008c009c9947 */ /* 0x008fea0003800000 */
.L_x_341:
[----:B------:R-:W-:Y:S05]  /*18c0*/  WARPSYNC.ALL ;  /* 0x0000000000007948 */ /* 0x000fea0003800000 */
[----:B------:R-:W4:Y:S01]  /*18d0*/  LDL R4, [R1] ;  /* 0x0000000001047983 */ /* 0x000f220000100800 */
        /* <DEDUP_REMOVED lines=284> */
.L_x_343:
[----:B------:R1:W1:Y:S01]  /*2aa0*/  SYNCS.PHASECHK.TRANS64.TRYWAIT P1, [R2+URZ+0x38830], R153 ;  /* 0x03883099020075a7 */ /* 0x000262000802017f */
[----:B------:R-:W-:Y:S05]  /*2ab0*/  @!P0 BRA `(.L_x_344) ;  /* 0x0000000000048947 */ /* 0x000fea0003800000 */
[----:B------:R-:W-:Y:S01]  /*2ac0*/  BPT.TRAP 0x1 ;  /* 0x000000040000795c */ /* 0x000fe20000300000 */
.L_x_344:
[----:B------:R-:W-:-:S05]  /*2ad0*/  VIADD R3, R22, 0x24000 ;  /* 0x0002400016037836 */ /* 0x000fca0000000000 */
[----:B------:R-:W-:-:S04]  /*2ae0*/  SHF.R.U32.HI R3, RZ, 0x4, R3 ;  /* 0x00000004ff037819 */ /* 0x000fc80000011603 */
[----:B------:R-:W-:-:S04]  /*2af0*/  LOP3.LUT R22, R3, 0x3fff, RZ, 0xc0, !PT ;  /* 0x00003fff03167812 */ /* 0x000fc800078ec0ff */
[----:B------:R-:W-:Y:S01]  /*2b00*/  LOP3.LUT R3, R22, 0x10000, RZ, 0xfc, !PT ;  /* 0x0001000016037812 */ /* 0x000fe200078efcff */
[----:B-1----:R-:W-:Y:S06]  /*2b10*/  @P1 BRA `(.L_x_345) ;  /* 0x0000000000081947 */ /* 0x002fec0003800000 */
[----:B------:R-:W1:Y:S02]  /*2b20*/  SYNCS.PHASECHK.TRANS64.TRYWAIT P1, [R2+URZ+0x38830], R153 ;  /* 0x03883099020075a7 */ /* 0x000e64000802017f */
[----:B-1----:R-:W-:Y:S05]  /*2b30*/  @!P1 BRA `(.L_x_346) ;  /* 0x0000007c00109947 */ /* 0x002fea0003800000 */
.L_x_345:
[----:B------:R-:W-:Y:S01]  /*2b40*/  UIADD3 UR4, UR4, 0x8000, URZ ;  /* 0x0000800004047890 */ /* 0x000fe2000fffe03f */
[----:B------:R-:W-:-:S03]  /*2b50*/  IMAD R3, R0, 0x500, R3 ;  /* 0x0000050000037824 */ /* 0x000fc600078e0203 */
[----:B------:R-:W-:-:S03]  /*2b60*/  USHF.R.U32.HI UR5, URZ, 0x4, UR4 ;  /* 0x000000043f057899 */ /* 0x000fc60008011604 */
[----:B------:R-:W-:Y:S01]  /*2b70*/  R2UR UR4, R3 ;  /* 0x00000000030472ca */ /* 0x000fe200000e0000 */
[----:B------:R-:W-:Y:S01]  /*2b80*/  ULOP3.LUT UR5, UR5, 0x3fff, URZ, 0xc0, !UPT ;  /* 0x00003fff05057892 */ /* 0x000fe2000f8ec03f */
[----:B------:R-:W-:Y:S01]  /*2b90*/  WARPGROUP.ARRIVE ;  /* 0x00000000000079c5 */ /* 0x000fe20000000000 */
[----:B------:R-:W-:Y:S01]  /*2ba0*/  UMOV UR11, 0x40000040 ;  /* 0x40000040000b7882 */ /* 0x000fe20000000000 */
[----:B------:R-:W-:Y:S01]  /*2bb0*/  UMOV UR9, 0x40000040 ;  /* 0x4000004000097882 */ /* 0x000fe20000000000 */
[----:B------:R-:W-:Y:S01]  /*2bc0*/  ULOP3.LUT UR6, UR5, 0x10000, URZ, 0xfc, !UPT ;  /* 0x0001000005067892 */ /* 0x000fe2000f8efc3f */
[----:B------:R-:W5:Y:S01]  /*2bd0*/  LDL R3, [R1+0x4] ;  /* 0x0000040001037983 */ /* 0x000f620000100800 */
[----:B------:R-:W-:Y:S01]  /*2be0*/  UMOV UR15, 0x40000040 ;  /* 0x40000040000f7882 */ /* 0x000fe20000000000 */
[----:B------:R-:W-:Y:S01]  /*2bf0*/  UMOV UR13, UR9 ;  /* 0x00000009000d7c82 */ /* 0x000fe20008000000 */
[----:B------:R-:W-:Y:S01]  /*2c00*/  UMOV UR19, 0x40000040 ;  /* 0x4000004000137882 */ /* 0x000fe20000000000 */
[----:B------:R-:W-:Y:S01]  /*2c10*/  UMOV UR17, UR9 ;  /* 0x0000000900117c82 */ /* 0x000fe20008000000 */
[----:B------:R-:W-:Y:S01]  /*2c20*/  UMOV UR23, 0x40000040 ;  /* 0x4000004000177882 */ /* 0x000fe20000000000 */
        /* <DEDUP_REMOVED lines=35> */
[----:B------:R-:W-:Y:S02]  /*2e60*/  WARPGROUP.DEPBAR.LE gsb0, 0x0 ;  /* 0x00008000000079c5 */ /* 0x000fe40000010000 */
[----:B------:R-:W-:Y:S01]  /*2e70*/  WARPGROUP.ARRIVE ;  /* 0x00000000000079c5 */ /* 0x000fe20000000000 */
[----:B------:R-:W-:Y:S01]  /*2e80*/  UIADD3 UR13, UR4, 0x206, URZ ;  /* 0x00000206040d7890 */ /* 0x000fe2000fffe03f */
[----:B------:R-:W-:Y:S02]  /*2e90*/  ISETP.GT.AND P1, PT, R3, 0x8, PT ;  /* 0x000000080300780c */ /* 0x000fe40003f24270 */
[----:B------:R-:W-:Y:S02]  /*2ea0*/  FSEL R228, R228, -INF , P2 ;  /* 0xff800000e4e47808 */ /* 0x000fe40001000000 */
[----:B------:R-:W-:Y:S01]  /*2eb0*/  HGMMA.64x16x16.F32 R184, gdesc[UR8], R184, gsb0 ;  /* 0x0020000008b879f0 */ /* 0x000fe200080008b8 */
[----:B------:R-:W-:Y:S01]  /*2ec0*/  UIADD3 UR10, UR4, 0x82, URZ ;  /* 0x00000082040a7890 */ /* 0x000fe2000fffe03f */
[----:B------:R-:W-:Y:S01]  /*2ed0*/  FSEL R3, R230, -INF , P1 ;  /* 0xff800000e6037808 */ /* 0x000fe20000800000 */
[----:B------:R-:W-:Y:S01]  /*2ee0*/  UMOV UR11, 0x40000040 ;  /* 0x40000040000b7882 */ /* 0x000fe20000000000 */
[----:B------:R-:W-:-:S02]  /*2ef0*/  FSEL R218, R218, -INF , P1 ;  /* 0xff800000dada7808 */ /* 0x000fc40000800000 */
[----:B------:R-:W-:Y:S02]  /*2f00*/  FSEL R225, R225, -INF , P2 ;  /* 0xff800000e1e17808 */ /* 0x000fe40001000000 */
[----:B------:R-:W-:Y:S02]  /*2f10*/  FSEL R227, R227, -INF , P1 ;  /* 0xff800000e3e37808 */ /* 0x000fe40000800000 */
[----:B------:R-:W-:Y:S02]  /*2f20*/  FSEL R229, R229, -INF , P2 ;  /* 0xff800000e5e57808 */ /* 0x000fe40001000000 */
[----:B------:R-:W-:Y:S02]  /*2f30*/  FSEL R217, R217, -INF , P2 ;  /* 0xff800000d9d97808 */ /* 0x000fe40001000000 */
[----:B------:R-:W-:Y:S02]  /*2f40*/  FSEL R231, R231, -INF , P1 ;  /* 0xff800000e7e77808 */ /* 0x000fe40000800000 */
[----:B------:R-:W-:-:S02]  /*2f50*/  FSEL R220, R220, -INF , P2 ;  /* 0xff800000dcdc7808 */ /* 0x000fc40001000000 */
[----:B------:R-:W-:Y:S02]  /*2f60*/  FSEL R222, R222, -INF , P1 ;  /* 0xff800000dede7808 */ /* 0x000fe40000800000 */
[----:B------:R-:W-:Y:S02]  /*2f70*/  FSEL R208, R208, -INF , P2 ;  /* 0xff800000d0d07808 */ /* 0x000fe40001000000 */
[----:B------:R-:W-:Y:S02]  /*2f80*/  FSEL R210, R210, -INF , P1 ;  /* 0xff800000d2d27808 */ /* 0x000fe40000800000 */
[----:B------:R-:W-:Y:S02]  /*2f90*/  FSEL R221, R221, -INF , P2 ;  /* 0xff800000dddd7808 */ /* 0x000fe40001000000 */
[----:B------:R-:W-:Y:S02]  /*2fa0*/  FSEL R223, R223, -INF , P1 ;  /* 0xff800000dfdf7808 */ /* 0x000fe40000800000 */
[----:B------:R-:W-:-:S02]  /*2fb0*/  FSEL R224, R224, -INF , P2 ;  /* 0xff800000e0e07808 */ /* 0x000fc40001000000 */
        /* <DEDUP_REMOVED lines=58> */
[----:B------:R-:W-:Y:S01]  /*3360*/  WARPGROUP.ARRIVE ;  /* 0x00000000000079c5 */ /* 0x000fe20000000000 */
[----:B------:R-:W-:Y:S01]  /*3370*/  UIADD3 UR12, UR4, 0x186, URZ ;  /* 0x00000186040c7890 */ /* 0x000fe2000fffe03f */
[----:B------:R-:W-:-:S04]  /*3380*/  ULDC UR5, c[0x0][0x744] ;  /* 0x0001d10000057ab9 */ /* 0x000fc80000000800 */
[----:B------:R-:W-:Y:S01]  /*3390*/  HGMMA.64x16x16.F32 R184, gdesc[UR8], R184, gsb0 ;  /* 0x0020000008b879f0 */ /* 0x000fe200080008b8 */
[----:B------:R-:W-:Y:S02]  /*33a0*/  UIADD3 UR10, UR4, 0x86, URZ ;  /* 0x00000086040a7890 */ /* 0x000fe4000fffe03f */
[----:B------:R-:W-:Y:S01]  /*33b0*/  UIADD3 UR7, UR4, 0x106, URZ ;  /* 0x0000010604077890 */ /* 0x000fe2000fffe03f */
[--C-:B--2---:R-:W-:Y:S01]  /*33c0*/  FFMA.FTZ R228, R228, UR5, -R6.reuse ;  /* 0x00000005e4e47c23 */ /* 0x104fe20008010806 */
[----:B------:R-:W-:Y:S01]  /*33d0*/  UMOV UR11, 0x40000040 ;  /* 0x40000040000b7882 */ /* 0x000fe20000000000 */
[----:B------:R-:W-:Y:S01]  /*33e0*/  FFMA.FTZ R3, R3, UR5, -R6 ;  /* 0x0000000503037c23 */ /* 0x000fe20008010806 */
[----:B------:R-:W-:Y:S01]  /*33f0*/  FFMA.FTZ R218, R218, UR5, -R4 ;  /* 0x00000005dada7c23 */ /* 0x000fe20008010804 */
[----:B----4-:R-:W-:Y:S01]  /*3400*/  FFMA.FTZ R225, R225, UR5, -R233 ;  /* 0x00000005e1e17c23 */ /* 0x010fe200080108e9 */
[----:B------:R-:W-:Y:S01]  /*3410*/  FFMA.FTZ R220, R220, UR5, -R20 ;  /* 0x00000005dcdc7c23 */ /* 0x000fe20008010814 */
[--C-:B------:R-:W-:Y:S01]  /*3420*/  FFMA.FTZ R224, R224, UR5, -R232.reuse ;  /* 0x00000005e0e07c23 */ /* 0x100fe200080108e8 */
[----:B------:R-:W-:Y:S01]  /*3430*/  FFMA.FTZ R226, R226, UR5, -R232 ;  /* 0x00000005e2e27c23 */ /* 0x000fe200080108e8 */
[----:B------:R-:W-:-:S02]  /*3440*/  WARPGROUP.DEPBAR.LE gsb0, 0x0 ;  /* 0x00008000000079c5 */ /* 0x000fc40000010000 */
[----:B------:R-:W-:Y:S01]  /*3450*/  WARPGROUP.ARRIVE ;  /* 0x00000000000079c5 */ /* 0x000fe20000000000 */
[----:B------:R-:W-:Y:S01]  /*3460*/  FSEL R6, R216, -INF , P2 ;  /* 0xff800000d8067808 */ /* 0x000fe20001000000 */
[----:B------:R-:W-:Y:S01]  /*3470*/  FFMA.FTZ R233, R227, UR5, -R233 ;  /* 0x00000005e3e97c23 */ /* 0x000fe200080108e9 */
[----:B------:R-:W2:Y:S01]  /*3480*/  LDL R232, [R1+0x8] ;  /* 0x0000080001e87983 */ /* 0x000ea20000100800 */
[--C-:B------:R-:W-:Y:S01]  /*3490*/  FFMA.FTZ R227, R229, UR5, -R7.reuse ;  /* 0x00000005e5e37c23 */ /* 0x100fe20008010807 */
[----:B------:R-:W-:Y:S01]  /*34a0*/  FFMA.FTZ R7, R231, UR5, -R7 ;  /* 0x00000005e7077c23 */ /* 0x000fe20008010807 */
[----:B------:R-:W-:Y:S01]  /*34b0*/  HGMMA.64x16x16.F32 R176, gdesc[UR8], R176, gsb0 ;  /* 0x0020000008b079f0 */ /* 0x000fe200080008b0 */
[----:B------:R-:W-:Y:S01]  /*34c0*/  UMOV UR10, UR7 ;  /* 0x00000007000a7c82 */ /* 0x000fe20008000000 */
[----:B------:R-:W-:Y:S01]  /*34d0*/  UMOV UR11, 0x40000040 ;  /* 0x40000040000b7882 */ /* 0x000fe20000000000 */
[----:B------:R-:W-:Y:S01]  /*34e0*/  UIADD3 UR7, UR4, 0x280, URZ ;  /* 0x0000028004077890 */ /* 0x000fe2000fffe03f */
[----:B------:R-:W-:Y:S01]  /*34f0*/  FFMA.FTZ R6, R6, UR5, -R4 ;  /* 0x0000000506067c23 */ /* 0x000fe20008010804 */
[----:B------:R-:W3:Y:S01]  /*3500*/  LDL R231, [R1+0x14] ;  /* 0x0000140001e77983 */ /* 0x000ee20000100800 */
[----:B------:R-:W-:Y:S08]  /*3510*/  MUFU.EX2 R226, R226 ;  /* 0x000000e200e27308 */ /* 0x000ff00000000800 */
[----:B------:R-:W-:Y:S08]  /*3520*/  MUFU.EX2 R216, R233 ;  /* 0x000000e900d87308 */ /* 0x000ff00000000800 */
[----:B------:R-:W-:Y:S08]  /*3530*/  MUFU.EX2 R224, R224 ;  /* 0x000000e000e07308 */ /* 0x000ff00000000800 */
[----:B------:R-:W-:Y:S08]  /*3540*/  MUFU.EX2 R225, R225 ;  /* 0x000000e100e17308 */ /* 0x000ff00000000800 */
[----:B------:R-:W-:Y:S08]  /*3550*/  MUFU.EX2 R228, R228 ;  /* 0x000000e400e47308 */ /* 0x000ff00000000800 */
[----:B------:R-:W-:Y:S01]  /*3560*/  MUFU.EX2 R227, R227 ;  /* 0x000000e300e37308 */ /* 0x000fe20000000800 */
[----:B------:R-:W-:-:S02]  /*3570*/  WARPGROUP.DEPBAR.LE gsb0, 0x0 ;  /* 0x00008000000079c5 */ /* 0x000fc40000010000 */
        /* <DEDUP_REMOVED lines=113> */
[----:B------:R-:W-:Y:S01]  /*3c90*/  FSEL R4, R219, -INF , P1 ;  /* 0xff800000db047808 */ /* 0x000fe20000800000 */
[----:B------:R-:W-:-:S04]  /*3ca0*/  FFMA.FTZ R219, R217, UR5, -R5 ;  /* 0x00000005d9db7c23 */ /* 0x000fc80008010805 */
[----:B------:R-:W-:Y:S01]  /*3cb0*/  FFMA.FTZ R217, R4, UR5, -R5 ;  /* 0x0000000504d97c23 */ /* 0x000fe20008010805 */
[----:B------:R-:W-:Y:S02]  /*3cc0*/  WARPGROUP.DEPBAR.LE gsb0, 0x0 ;  /* 0x00008000000079c5 */ /* 0x000fe40000010000 */
[----:B------:R-:W-:-:S06]  /*3cd0*/  WARPGROUP.ARRIVE ;  /* 0x00000000000079c5 */ /* 0x000fcc0000000000 */
[----:B------:R-:W-:Y:S01]  /*3ce0*/  HGMMA.64x16x16.F32 R184, gdesc[UR8], R184, gsb0 ;  /* 0x0020000008b879f0 */ /* 0x000fe200080008b8 */
[----:B------:R-:W-:Y:S08]  /*3cf0*/  MUFU.EX2 R5, R6 ;  /* 0x0000000600057308 */ /* 0x000ff00000000800 */
[----:B------:R1:W-:Y:S02]  /*3d00*/  MUFU.EX2 R6, R218 ;  /* 0x000000da00067308 */ /* 0x0003e40000000800 */
[----:B-1----:R-:W-:-:S06]  /*3d10*/  FFMA.FTZ R218, R222, UR5, -R20 ;  /* 0x00000005deda7c23 */ /* 0x002fcc0008010814 */
[----:B------:R-:W-:Y:S08]  /*3d20*/  MUFU.EX2 R4, R7 ;  /* 0x0000000700047308 */ /* 0x000ff00000000800 */
[----:B------:R1:W-:Y:S08]  /*3d30*/  MUFU.EX2 R20, R217 ;  /* 0x000000d900147308 */ /* 0x0003f00000000800 */
[----:B------:R4:W-:Y:S01]  /*3d40*/  MUFU.EX2 R7, R219 ;  /* 0x000000db00077308 */ /* 0x0009e20000000800 */
[--C-:B-1----:R-:W-:Y:S01]  /*3d50*/  FFMA.FTZ R217, R208, UR5, -R18.reuse ;  /* 0x00000005d0d97c23 */ /* 0x102fe20008010812 */
[----:B------:R-:W-:Y:S01]  /*3d60*/  FFMA.FTZ R208, R210, UR5, -R18 ;  /* 0x00000005d2d07c23 */ /* 0x000fe20008010812 */
[----:B------:R-:W-:-:S02]  /*3d70*/  FSEL R210, R209, -INF , P2 ;  /* 0xff800000d1d27808 */ /* 0x000fc40001000000 */
[----:B------:R-:W-:Y:S02]  /*3d80*/  FSEL R209, R211, -INF , P1 ;  /* 0xff800000d3d17808 */ /* 0x000fe40000800000 */
[----:B------:R-:W-:Y:S01]  /*3d90*/  FSEL R211, R214, -INF , P1 ;  /* 0xff800000d6d37808 */ /* 0x000fe20000800000 */
[--C-:B----4-:R-:W-:Y:S01]  /*3da0*/  FFMA.FTZ R219, R221, UR5, -R21.reuse ;  /* 0x00000005dddb7c23 */ /* 0x110fe20008010815 */
[----:B------:R-:W-:Y:S01]  /*3db0*/  FFMA.FTZ R221, R223, UR5, -R21 ;  /* 0x00000005dfdd7c23 */ /* 0x000fe20008010815 */
[----:B------:R-:W-:Y:S01]  /*3dc0*/  FSEL R214, R213, -INF , P2 ;  /* 0xff800000d5d67808 */ /* 0x000fe20001000000 */
[----:B------:R1:W-:Y:S01]  /*3dd0*/  MUFU.EX2 R21, R218 ;  /* 0x000000da00157308 */ /* 0x0003e20000000800 */
[----:B------:R-:W-:Y:S01]  /*3de0*/  FSEL R213, R200, -INF , P2 ;  /* 0xff800000c8d57808 */ /* 0x000fe20001000000 */
[--C-:B------:R-:W-:Y:S01]  /*3df0*/  FFMA.FTZ R210, R210, UR5, -R19.reuse ;  /* 0x00000005d2d27c23 */ /* 0x100fe20008010813 */
[----:B------:R-:W-:Y:S01]  /*3e00*/  FSEL R200, R201, -INF , P2 ;  /* 0xff800000c9c87808 */ /* 0x000fe20001000000 */
[----:B------:R-:W-:Y:S01]  /*3e10*/  FFMA.FTZ R209, R209, UR5, -R19 ;  /* 0x00000005d1d17c23 */ /* 0x000fe20008010813 */
[----:B-1----:R-:W-:-:S03]  /*3e20*/  FSEL R218, R215, -INF , P1 ;  /* 0xff800000d7da7808 */ /* 0x002fc60000800000 */
[----:B------:R1:W-:Y:S01]  /*3e30*/  MUFU.EX2 R18, R220 ;  /* 0x000000dc00127308 */ /* 0x0003e20000000800 */
[----:B------:R-:W-:Y:S02]  /*3e40*/  FSEL R215, R202, -INF , P1 ;  /* 0xff800000cad77808 */ /* 0x000fe40000800000 */
[----:B------:R-:W-:-:S05]  /*3e50*/  FSEL R202, R203, -INF , P1 ;  /* 0xff800000cbca7808 */ /* 0x000fca0000800000 */
[----:B------:R4:W-:Y:S01]  /*3e60*/  MUFU.EX2 R19, R219 ;  /* 0x000000db00137308 */ /* 0x0009e20000000800 */
[----:B-1----:R-:W-:Y:S01]  /*3e70*/  FSEL R220, R212, -INF , P2 ;  /* 0xff800000d4dc7808 */ /* 0x002fe20001000000 */
[--C-:B------:R-:W-:Y:S01]  /*3e80*/  FFMA.FTZ R211, R211, UR5, -R16.reuse ;  /* 0x00000005d3d37c23 */ /* 0x100fe20008010810 */
[----:B------:R-:W-:Y:S01]  /*3e90*/  FSEL R201, R206, -INF , P1 ;  /* 0xff800000cec97808 */ /* 0x000fe20000800000 */
[--C-:B------:R-:W-:Y:S02]  /*3ea0*/  FFMA.FTZ R218, R218, UR5, -R17.reuse ;  /* 0x00000005dada7c23 */ /* 0x100fe40008010811 */
[----:B------:R-:W-:Y:S01]  /*3eb0*/  FFMA.FTZ R220, R220, UR5, -R16 ;  /* 0x00000005dcdc7c23 */ /* 0x000fe20008010810 */
[----:B----4-:R-:W-:Y:S01]  /*3ec0*/  FFMA.FTZ R219, R214, UR5, -R17 ;  /* 0x00000005d6db7c23 */ /* 0x010fe20008010811 */
[----:B------:R-:W-:Y:S01]  /*3ed0*/  FFMA.FTZ R214, R215, UR5, -R14 ;  /* 0x00000005d7d67c23 */ /* 0x000fe2000801080e */
[----:B------:R-:W-:Y:S01]  /*3ee0*/  FFMA.FTZ R215, R200, UR5, -R15 ;  /* 0x00000005c8d77c23 */ /* 0x000fe2000801080f */
[----:B------:R-:W-:Y:S01]  /*3ef0*/  FSEL R200, R207, -INF , P1 ;  /* 0xff800000cfc87808 */ /* 0x000fe20000800000 */
[----:B------:R1:W-:Y:S01]  /*3f00*/  MUFU.EX2 R16, R217 ;  /* 0x000000d900107308 */ /* 0x0003e20000000800 */
[----:B------:R-:W-:Y:S01]  /*3f10*/  UIADD3 UR10, UR4, 0x306, URZ ;  /* 0x00000306040a7890 */ /* 0x000fe2000fffe03f */
[----:B------:R-:W-:-:S06]  /*3f20*/  WARPGROUP.DEPBAR.LE gsb0, 0x0 ;  /* 0x00008000000079c5 */ /* 0x000fcc0000010000 */
[----:B------:R4:W-:Y:S01]  /*3f30*/  MUFU.EX2 R17, R208 ;  /* 0x000000d000117308 */ /* 0x0009e20000000800 */
[----:B-1----:R-:W-:Y:S02]  /*3f40*/  FFMA.FTZ R217, R202, UR5, -R15 ;  /* 0x00000005cad97c23 */ /* 0x002fe4000801080f */
[----:B------:R-:W1:Y:S05]  /*3f50*/  LDS.64 R202, [R23+0x2e380] ;  /* 0x02e3800017ca7984 */ /* 0x000e6a0000000a00 */
[----:B------:R5:W-:Y:S01]  /*3f60*/  MUFU.EX2 R15, R209 ;  /* 0x000000d1000f7308 */ /* 0x000be20000000800 */
[----:B----4-:R-:W-:-:S07]  /*3f70*/  FFMA.FTZ R208, R213, UR5, -R14 ;  /* 0x00000005d5d07c23 */ /* 0x010fce000801080e */
[----:B------:R4:W-:Y:S01]  /*3f80*/  MUFU.EX2 R213, R220 ;  /* 0x000000dc00d57308 */ /* 0x0009e20000000800 */
[----:B-----5:R-:W-:Y:S01]  /*3f90*/  FFMA.FTZ R209, R200, UR5, -R13 ;  /* 0x00000005c8d17c23 */ /* 0x020fe2000801080d */
[----:B------:R-:W-:Y:S01]  /*3fa0*/  UMOV UR11, 0x40000040 ;  /* 0x40000040000b7882 */ /* 0x000fe20000000000 */
[----:B----4-:R-:W-:Y:S02]  /*3fb0*/  FFMA.FTZ R220, R201, UR5, -R12 ;  /* 0x00000005c9dc7c23 */ /* 0x010fe4000801080c */
[----:B------:R-:W4:Y:S01]  /*3fc0*/  LDS.64 R200, [R23+0x2e3a0] ;  /* 0x02e3a00017c87984 */ /* 0x000f220000000a00 */
[----:B------:R-:W-:-:S06]  /*3fd0*/  WARPGROUP.ARRIVE ;  /* 0x00000000000079c5 */ /* 0x000fcc0000000000 */
[----:B------:R-:W-:Y:S01]  /*3fe0*/  HGMMA.64x16x16.F32 R176, gdesc[UR8], R176, gsb0 ;  /* 0x0020000008b079f0 */ /* 0x000fe200080008b0 */
[----:B------:R5:W-:Y:S01]  /*3ff0*/  MUFU.EX2 R212, R221 ;  /* 0x000000dd00d47308 */ /* 0x000be20000000800 */
[----:B------:R-:W-:Y:S02]  /*4000*/  FSEL R223, R192, -INF , P2 ;  /* 0xff800000c0df7808 */ /* 0x000fe40001000000 */
[----:B------:R-:W-:Y:S02]  /*4010*/  FSEL R192, R195, -INF , P1 ;  /* 0xff800000c3c07808 */ /* 0x000fe40000800000 */
[----:B-----5:R-:W-:Y:S02]  /*4020*/  FSEL R221, R204, -INF , P2 ;  /* 0xff800000ccdd7808 */ /* 0x020fe40001000000 */
[----:B------:R-:W-:Y:S01]  /*4030*/  FSEL R204, R193, -INF , P2 ;  /* 0xff800000c1cc7808 */ /* 0x000fe20001000000 */
[----:B------:R5:W-:Y:S01]  /*4040*/  MUFU.EX2 R14, R210 ;  /* 0x000000d2000e7308 */ /* 0x000be20000000800 */
[----:B------:R-:W-:-:S03]  /*4050*/  FSEL R193, R196, -INF , P2 ;  /* 0xff800000c4c17808 */ /* 0x000fc60001000000 */
[--C-:B------:R-:W-:Y:S01]  /*4060*/  FFMA.FTZ R204, R204, UR5, -R11.reuse ;  /* 0x00000005cccc7c23 */ /* 0x100fe2000801080b */
[----:B-----5:R-:W-:Y:S01]  /*4070*/  FSEL R210, R205, -INF , P2 ;  /* 0xff800000cdd27808 */ /* 0x020fe20001000000 */
[----:B------:R-:W-:Y:S02]  /*4080*/  FFMA.FTZ R205, R192, UR5, -R11 ;  /* 0x00000005c0cd7c23 */ /* 0x000fe4000801080b */
[----:B------:R5:W-:Y:S01]  /*4090*/  MUFU.EX2 R11, R208 ;  /* 0x000000d0000b7308 */ /* 0x000be20000000800 */
[----:B------:R-:W-:Y:S01]  /*40a0*/  FSEL R207, R198, -INF , P1 ;  /* 0xff800000c6cf7808 */ /* 0x000fe20000800000 */
[----:B------:R-:W-:Y:S01]  /*40b0*/  FFMA.FTZ R210, R210, UR5, -R13 ;  /* 0x00000005d2d27c23 */ /* 0x000fe2000801080d */
[----:B------:R-:W-:Y:S02]  /*40c0*/  FSEL R13, R194, -INF , P1 ;  /* 0xff800000c20d7808 */ /* 0x000fe40000800000 */
[----:B------:R-:W-:Y:S01]  /*40d0*/  FSEL R206, R197, -INF , P2 ;  /* 0xff800000c5ce7808 */ /* 0x000fe20001000000 */
[----:B-----5:R-:W-:Y:S01]  /*40e0*/  FFMA.FTZ R208, R193, UR5, -R8 ;  /* 0x00000005c1d07c23 */ /* 0x020fe20008010808 */
[----:B------:R-:W-:-:S02]  /*40f0*/  LOP3.LUT R193, R22, 0x2800000, RZ, 0xfc, !PT ;  /* 0x0280000016c17812 */ /* 0x000fc400078efcff */
[----:B------:R-:W-:Y:S01]  /*4100*/  FSEL R22, R199, -INF , P1 ;  /* 0xff800000c7167808 */ /* 0x000fe20000800000 */
[----:B------:R-:W-:Y:S01]  /*4110*/  FFMA.FTZ R221, R221, UR5, -R12 ;  /* 0x00000005dddd7c23 */ /* 0x000fe2000801080c */
[----:B------:R-:W-:Y:S01]  /*4120*/  FFMA.FTZ R223, R223, UR5, -R10 ;  /* 0x00000005dfdf7c23 */ /* 0x000fe2000801080a */
[----:B------:R5:W-:Y:S01]  /*4130*/  MUFU.EX2 R12, R211 ;  /* 0x000000d3000c7308 */ /* 0x000be20000000800 */
[----:B------:R-:W-:Y:S01]  /*4140*/  FFMA.FTZ R207, R207, UR5, -R8 ;  /* 0x00000005cfcf7c23 */ /* 0x000fe20008010808 */
[--C-:B------:R-:W-:Y:S01]  /*4150*/  FFMA.FTZ R206, R206, UR5, -R9.reuse ;  /* 0x00000005cece7c23 */ /* 0x100fe20008010809 */
[----:B------:R-:W-:Y:S01]  /*4160*/  FFMA.FTZ R229, R22, UR5, -R9 ;  /* 0x0000000516e57c23 */ /* 0x000fe20008010809 */
[----:B-----5:R-:W-:Y:S01]  /*4170*/  FFMA.FTZ R211, R13, UR5, -R10 ;  /* 0x000000050dd37c23 */ /* 0x020fe2000801080a */
[----:B------:R-:W-:Y:S01]  /*4180*/  UIADD3 UR5, UR4, 0x386, URZ ;  /* 0x0000038604057890 */ /* 0x000fe2000fffe03f */
[----:B------:R-:W-:Y:S02]  /*4190*/  WARPGROUP.DEPBAR.LE gsb0, 0x0 ;  /* 0x00008000000079c5 */ /* 0x000fe40000010000 */
[----:B------:R-:W-:Y:S01]  /*41a0*/  WARPGROUP.ARRIVE ;  /* 0x00000000000079c5 */ /* 0x000fe20000000000 */
[----:B------:R-:W-:-:S03]  /*41b0*/  UMOV UR11, 0x40000040 ;  /* 0x40000040000b7882 */ /* 0x000fc60000000000 */
[----:B------:R-:W-:Y:S02]  /*41c0*/  UMOV UR10, UR5 ;  /* 0x00000005000a7c82 */ /* 0x000fe40008000000 */
[----:B------:R-:W-:Y:S01]  /*41d0*/  HGMMA.64x16x16.F32 R168, gdesc[UR8], R168, gsb0 ;  /* 0x0020000008a879f0 */ /* 0x000fe200080008a8 */
[----:B------:R1:W5:Y:S01]  /*41e0*/  MUFU.EX2 R8, R214 ;  /* 0x000000d600087308 */ /* 0x0003620000000800 */
[----:B------:R-:W-:-:S07]  /*41f0*/  UIADD3 UR6, UR4, 0x406, URZ ;  /* 0x0000040604067890 */ /* 0x000fce000fffe03f */
[----:B------:R4:W2:Y:S01]  /*4200*/  MUFU.EX2 R22, R217 ;  /* 0x000000d900167308 */ /* 0x0008a20000000800 */
        /* <DEDUP_REMOVED lines=26> */
[----:B---3--:R-:W-:-:S07]  /*43b0*/  FADD.FTZ R219, R187, -R203 ;  /* 0x800000cbbbdb7221 */ /* 0x008fce0000010000 */
[----:B------:R3:W-:Y:S01]  /*43c0*/  MUFU.EX2 R9, R215 ;  /* 0x000000d700097308 */ /* 0x0007e20000000800 */
[----:B-----5:R-:W-:Y:S01]  /*43d0*/  FADD.FTZ R218, R185, -R203 ;  /* 0x800000cbb9da7221 */ /* 0x020fe20000010000 */
[----:B---3--:R-:W-:Y:S01]  /*43e0*/  FADD.FTZ R215, R186, -R202 ;  /* 0x800000cabad77221 */ /* 0x008fe20000010000 */
[----:B------:R-:W-:Y:S02]  /*43f0*/  WARPGROUP.DEPBAR.LE gsb0, 0x0 ;  /* 0x00008000000079c5 */ /* 0x000fe40000010000 */
[----:B------:R-:W3:Y:S04]  /*4400*/  LDS.64 R192, [R23+0x2e420] ;  /* 0x02e4200017c07984 */ /* 0x000ee80000000a00 */
[----:B------:R-:W5:Y:S04]  /*4410*/  LDS.64 R196, [R23+0x2e440] ;  /* 0x02e4400017c47984 */ /* 0x000f680000000a00 */
[----:B------:R-:W2:Y:S04]  /*4420*/  LDS.64 R202, [R23+0x2e4a0] ;  /* 0x02e4a00017ca7984 */ /* 0x000ea80000000a00 */
[----:B------:R-:W2:Y:S04]  /*4430*/  LDS.64 R194, [R23+0x2e460] ;  /* 0x02e4600017c27984 */ /* 0x000ea80000000a00 */
[----:B------:R2:W2:Y:S01]  /*4440*/  LDS.64 R198, [R23+0x2e480] ;  /* 0x02e4800017c67984 */ /* 0x0004a20000000a00 */
[----:B------:R-:W2:Y:S01]  /*4450*/  MUFU.EX2 R3, R3 ;  /* 0x0000000300037308 */ /* 0x000ea20000000800 */
[--C-:B-1----:R-:W-:Y:S01]  /*4460*/  FADD.FTZ R176, R176, -R188.reuse ;  /* 0x800000bcb0b07221 */ /* 0x102fe20000010000 */
[----:B------:R-:W-:Y:S01]  /*4470*/  FADD.FTZ R178, R178, -R188 ;  /* 0x800000bcb2b27221 */ /* 0x000fe20000010000 */
[--C-:B------:R-:W-:Y:S01]  /*4480*/  FADD.FTZ R177, R177, -R189.reuse ;  /* 0x800000bdb1b17221 */ /* 0x100fe20000010000 */
[----:B------:R-:W-:Y:S01]  /*4490*/  FADD.FTZ R179, R179, -R189 ;  /* 0x800000bdb3b37221 */ /* 0x000fe20000010000 */
[--C-:B----4-:R-:W-:Y:S01]  /*44a0*/  FADD.FTZ R188, R168, -R190.reuse ;  /* 0x800000bea8bc7221 */ /* 0x110fe20000010000 */
[----:B------:R-:W-:Y:S01]  /*44b0*/  FADD.FTZ R170, R170, -R190 ;  /* 0x800000beaaaa7221 */ /* 0x000fe20000010000 */
[--C-:B------:R-:W-:Y:S01]  /*44c0*/  FADD.FTZ R189, R169, -R191.reuse ;  /* 0x800000bfa9bd7221 */ /* 0x100fe20000010000 */
[----:B------:R-:W-:Y:S01]  /*44d0*/  FADD.FTZ R171, R171, -R191 ;  /* 0x800000bfabab7221 */ /* 0x000fe20000010000 */
[----:B------:R-:W1:Y:S08]  /*44e0*/  MUFU.EX2 R187, R220 ;  /* 0x000000dc00bb7308 */ /* 0x000e700000000800 */
[----:B------:R-:W4:Y:S01]  /*44f0*/  MUFU.EX2 R185, R210 ;  /* 0x000000d200b97308 */ /* 0x000f220000000800 */
[--C-:B---3--:R-:W-:Y:S01]  /*4500*/  FADD.FTZ R172, R172, -R192.reuse ;  /* 0x800000c0acac7221 */ /* 0x108fe20000010000 */
[----:B------:R-:W-:Y:S01]  /*4510*/  FADD.FTZ R174, R174, -R192 ;  /* 0x800000c0aeae7221 */ /* 0x000fe20000010000 */
[--C-:B------:R-:W-:Y:S01]  /*4520*/  FADD.FTZ R190, R173, -R193.reuse ;  /* 0x800000c1adbe7221 */ /* 0x100fe20000010000 */
[----:B------:R-:W-:-:S04]  /*4530*/  FADD.FTZ R175, R175, -R193 ;  /* 0x800000c1afaf7221 */ /* 0x000fc80000010000 */
[----:B------:R3:W4:Y:S01]  /*4540*/  MUFU.EX2 R186, R209 ;  /* 0x000000d100ba7308 */ /* 0x0007220000000800 */
[----:B-----5:R-:W-:Y:S01]  /*4550*/  FADD.FTZ R173, R160, -R196 ;  /* 0x800000c4a0ad7221 */ /* 0x020fe20000010000 */
[----:B------:R-:W-:Y:S01]  /*4560*/  FADD.FTZ R191, R161, -R197 ;  /* 0x800000c5a1bf7221 */ /* 0x000fe20000010000 */
[----:B--2---:R-:W-:Y:S01]  /*4570*/  FADD.FTZ R192, R156, -R202 ;  /* 0x800000ca9cc07221 */ /* 0x004fe20000010000 */
[----:B------:R-:W-:-:S04]  /*4580*/  FADD.FTZ R193, R157, -R203 ;  /* 0x800000cb9dc17221 */ /* 0x000fc80000010000 */
[----:B------:R-:W2:Y:S01]  /*4590*/  MUFU.EX2 R23, R223 ;  /* 0x000000df00177308 */ /* 0x000ea20000000800 */
[----:B------:R-:W-:Y:S01]  /*45a0*/  FADD.FTZ R162, R162, -R196 ;  /* 0x800000c4a2a27221 */ /* 0x000fe20000010000 */
[----:B------:R-:W-:-:S06]  /*45b0*/  FADD.FTZ R163, R163, -R197 ;  /* 0x800000c5a3a37221 */ /* 0x000fcc0000010000 */
[----:B------:R5:W2:Y:S08]  /*45c0*/  MUFU.EX2 R168, R211 ;  /* 0x000000d300a87308 */ /* 0x000ab00000000800 */
[----:B------:R1:W2:Y:S08]  /*45d0*/  MUFU.EX2 R169, R204 ;  /* 0x000000cc00a97308 */ /* 0x0002b00000000800 */
[----:B------:R-:W2:Y:S08]  /*45e0*/  MUFU.EX2 R160, R205 ;  /* 0x000000cd00a07308 */ /* 0x000eb00000000800 */
[----:B------:R-:W2:Y:S08]  /*45f0*/  MUFU.EX2 R161, R208 ;  /* 0x000000d000a17308 */ /* 0x000eb00000000800 */
[----:B------:R-:W2:Y:S08]  /*4600*/  MUFU.EX2 R156, R207 ;  /* 0x000000cf009c7308 */ /* 0x000eb00000000800 */
[----:B------:R-:W2:Y:S08]  /*4610*/  MUFU.EX2 R157, R206 ;  /* 0x000000ce009d7308 */ /* 0x000eb00000000800 */
[----:B------:R-:W2:Y:S01]  /*4620*/  MUFU.EX2 R229, R229 ;  /* 0x000000e500e57308 */ /* 0x000ea20000000800 */
[----:B------:R-:W-:Y:S01]  /*4630*/  FMUL.FTZ R162, R8, R162 ;  /* 0x000000a208a27220 */ /* 0x000fe20000410000 */
[----:B------:R-:W-:Y:S01]  /*4640*/  FMUL.FTZ R163, R22, R163 ;  /* 0x000000a316a37220 */ /* 0x000fe20000410000 */
[----:B------:R-:W-:Y:S01]  /*4650*/  FMUL.FTZ R176, R5, R176 ;  /* 0x000000b005b07220 */ /* 0x000fe20000410000 */
[----:B------:R-:W-:Y:S01]  /*4660*/  FMUL.FTZ R177, R7, R177 ;  /* 0x000000b107b17220 */ /* 0x000fe20000410000 */
[--C-:B------:R-:W-:Y:S01]  /*4670*/  FADD.FTZ R180, R180, -R200.reuse ;  /* 0x800000c8b4b47221 */ /* 0x100fe20000010000 */
[----:B------:R-:W-:Y:S01]  /*4680*/  FADD.FTZ R182, R182, -R200 ;  /* 0x800000c8b6b67221 */ /* 0x000fe20000010000 */
[--C-:B------:R-:W-:Y:S01]  /*4690*/  FADD.FTZ R181, R181, -R201.reuse ;  /* 0x800000c9b5b57221 */ /* 0x100fe20000010000 */
[----:B------:R-:W-:Y:S01]  /*46a0*/  FADD.FTZ R183, R183, -R201 ;  /* 0x800000c9b7b77221 */ /* 0x000fe20000010000 */
[--C-:B------:R-:W-:Y:S01]  /*46b0*/  FADD.FTZ R164, R164, -R194.reuse ;  /* 0x800000c2a4a47221 */ /* 0x100fe20000010000 */
[----:B------:R-:W-:Y:S01]  /*46c0*/  FADD.FTZ R166, R166, -R194 ;  /* 0x800000c2a6a67221 */ /* 0x000fe20000010000 */
[----:B---3--:R-:W-:Y:S01]  /*46d0*/  FMUL.FTZ R209, R226, R215 ;  /* 0x000000d7e2d17220 */ /* 0x008fe20000410000 */
[----:B------:R-:W-:Y:S01]  /*46e0*/  FMUL.FTZ R194, R216, R219 ;  /* 0x000000dbd8c27220 */ /* 0x000fe20000410000 */
        /* <DEDUP_REMOVED lines=11> */
[----:B-----5:R-:W-:Y:S01]  /*47a0*/  FMUL.FTZ R211, R3, R222 ;  /* 0x000000de03d37220 */ /* 0x020fe20000410000 */
[----:B------:R-:W-:Y:S01]  /*47b0*/  FMUL.FTZ R221, R227, R221 ;  /* 0x000000dde3dd7220 */ /* 0x000fe20000410000 */
[----:B------:R-:W-:Y:S01]  /*47c0*/  FMUL.FTZ R230, R4, R230 ;  /* 0x000000e604e67220 */ /* 0x000fe20000410000 */
[----:B------:R-:W-:Y:S01]  /*47d0*/  F2FP.F16.F32.PACK_AB R197, R163, R162 ;  /* 0x000000a2a3c5723e */ /* 0x000fe200000000ff */
[----:B------:R-:W-:Y:S01]  /*47e0*/  FMUL.FTZ R178, R6, R178 ;  /* 0x000000b206b27220 */ /* 0x000fe20000410000 */
[----:B------:R-:W-:Y:S01]  /*47f0*/  FMUL.FTZ R179, R20, R179 ;  /* 0x000000b314b37220 */ /* 0x000fe20000410000 */
[----:B-1----:R-:W-:Y:S01]  /*4800*/  F2FP.F16.F32.PACK_AB R204, R177, R176 ;  /* 0x000000b0b1cc723e */ /* 0x002fe200000000ff */
        /* <DEDUP_REMOVED lines=18> */
[----:B----4-:R-:W-:Y:S01]  /*4930*/  FMUL.FTZ R165, R185, R165 ;  /* 0x000000a5b9a57220 */ /* 0x010fe20000410000 */
[----:B------:R-:W-:Y:S01]  /*4940*/  FMUL.FTZ R167, R186, R167 ;  /* 0x000000a7baa77220 */ /* 0x000fe20000410000 */
[----:B--2---:R-:W-:Y:S01]  /*4950*/  FMUL.FTZ R152, R23, R152 ;  /* 0x0000009817987220 */ /* 0x004fe20000410000 */
        /* <DEDUP_REMOVED lines=26> */
[----:B------:R-:W-:Y:S02]  /*4b00*/  F2FP.F16.F32.PACK_AB R195, R159, R158 ;  /* 0x0000009e9fc3723e */ /* 0x000fe400000000ff */
[----:B------:R-:W-:Y:S01]  /*4b10*/  F2FP.F16.F32.PACK_AB R225, R216, R226 ;  /* 0x000000e2d8e1723e */ /* 0x000fe200000000ff */
[----:B------:R-:W-:Y:S01]  /*4b20*/  STSM.16.MT88.4 [R162+0x2f000], R204 ;  /* 0x02f000cca2007844 */ /* 0x000fe20000004200 */
[----:B------:R-:W-:Y:S02]  /*4b30*/  F2FP.F16.F32.PACK_AB R226, R227, R228 ;  /* 0x000000e4e3e2723e */ /* 0x000fe400000000ff */
[----:B------:R-:W-:Y:S01]  /*4b40*/  F2FP.F16.F32.PACK_AB R227, R4, R3 ;  /* 0x0000000304e3723e */ /* 0x000fe200000000ff */
[----:B------:R-:W-:Y:S04]  /*4b50*/  STSM.16.MT88.4 [R162+0x2f800], R200 ;  /* 0x02f800c8a2007844 */ /* 0x000fe80000004200 */
[----:B------:R-:W-:Y:S04]  /*4b60*/  STSM.16.MT88.4 [R162+0x30000], R196 ;  /* 0x030000c4a2007844 */ /* 0x000fe80000004200 */
[----:B------:R1:W-:Y:S01]  /*4b70*/  STSM.16.MT88.4 [R162+0x30800], R192 ;  /* 0x030800c0a2007844 */ /* 0x0003e20000004200 */
[----:B------:R-:W-:Y:S01]  /*4b80*/  WARPGROUP.ARRIVE ;  /* 0x00000000000079c5 */ /* 0x000fe20000000000 */
[----:B------:R-:W-:Y:S01]  /*4b90*/  UMOV UR6, UR12 ;  /* 0x0000000c00067c82 */ /* 0x000fe20008000000 */
[----:B------:R-:W-:Y:S01]  /*4ba0*/  UMOV UR7, 0x40000040 ;  /* 0x4000004000077882 */ /* 0x000fe20000000000 */
[----:B------:R-:W-:Y:S01]  /*4bb0*/  UIADD3 UR4, UR12, 0x80, URZ ;  /* 0x000000800c047890 */ /* 0x000fe2000fffe03f */
[----:B------:R-:W2:Y:S08]  /*4bc0*/  LDL R164, [R1] ;  /* 0x0000000001a47983 */ /* 0x000eb00000100800 */
        /* <DEDUP_REMOVED lines=311> */
.L_x_347:
[----:B------:R-:W-:Y:S01]  /*5f40*/  LOP3.LUT R3, R234, 0x2800000, RZ, 0xfc, !PT ;  /* 0x02800000ea037812 */ /* 0x000fe200078efcff */
[----:B------:R-:W2:Y:S01]  /*5f50*/  LDL R7, [R1+0xc] ;  /* 0x00000c0001077983 */ /* 0x000ea20000100800 */
[----:B------:R-:W-:-:S03]  /*5f60*/  UMOV UR7, 0x40000040 ;  /* 0x4000004000077882 */ /* 0x000fc60000000000 */
[----:B------:R-:W-:Y:S01]  /*5f70*/  IMAD R3, R0, 0x500, R3 ;  /* 0x0000050000037824 */ /* 0x000fe200078e0203 */
[----:B------:R-:W1:Y:S04]  /*5f80*/  S2R R5, SR_TID.X ;  /* 0x0000000000057919 */ /* 0x000e680000002100 */
[----:B------:R-:W-:Y:S01]  /*5f90*/  R2UR UR4, R3 ;  /* 0x00000000030472ca */ /* 0x000fe200000e0000 */
[----:B------:R-:W-:-:S05]  /*5fa0*/  VIADD R3, R2, 0x38840 ;  /* 0x0003884002037836 */ /* 0x000fca0000000000 */
[----:B------:R-:W-:-:S04]  /*5fb0*/  PRMT R3, RZ, 0x654, R3 ;  /* 0x00000654ff037816 */ /* 0x000fc80000000003 */
[----:B------:R2:W-:Y:S01]  /*5fc0*/  SYNCS.ARRIVE.TRANS64.RED.A1T0 RZ, [R3+URZ], RZ ;  /* 0x000000ff03ff79a7 */ /* 0x0005e2000810043f */
[----:B------:R-:W-:Y:S02]  /*5fd0*/  WARPGROUP.ARRIVE ;  /* 0x00000000000079c5 */ /* 0x000fe40000000000 */
[----:B------:R-:W-:-:S04]  /*5fe0*/  UMOV UR6, UR4 ;  /* 0x0000000400067c82 */ /* 0x000fc80008000000 */
        /* <DEDUP_REMOVED lines=53> */
.L_x_348:
        /* <DEDUP_REMOVED lines=12> */
.L_x_338:
[----:B------:R-:W2:Y:S01]  /*6400*/  LDL.LU R14, [R1+0xc] ;  /* 0x00000c00010e7983 */ /* 0x000ea20000300800 */
[----:B------:R-:W3:Y:S01]  /*6410*/  LDC R0, c[0x0][0x850] ;  /* 0x00021400ff007b82 */ /* 0x000ee20000000800 */
[----:B------:R-:W-:Y:S01]  /*6420*/  ULDC.64 UR4, c[0x0][0x818] ;  /* 0x0002060000047ab9 */ /* 0x000fe20000000a00 */
[----:B------:R-:W-:Y:S01]  /*6430*/  ULDC.64 UR6, c[0x0][0x840] ;  /* 0x0002100000067ab9 */ /* 0x000fe20000000a00 */
[----:B------:R-:W4:Y:S01]  /*6440*/  S2R R5, SR_CTAID.Y ;  /* 0x0000000000057919 */ /* 0x000f220000002600 */
[----:B------:R-:W5:Y:S01]  /*6450*/  S2R R10, SR_TID.X ;  /* 0x00000000000a7919 */ /* 0x000f620000002100 */
[----:B------:R-:W1:Y:S01]  /*6460*/  S2R R20, SR_CTAID.X ;  /* 0x0000000000147919 */ /* 0x000e620000002500 */
[----:B------:R-:W1:Y:S01]  /*6470*/  S2R R15, SR_CTAID.Z ;  /* 0x00000000000f7919 */ /* 0x000e620000002700 */
[----:B------:R-:W2:Y:S01]  /*6480*/  S2R R16, SR_TID.X ;  /* 0x0000000000107919 */ /* 0x000ea20000002100 */
[----:B---3--:R-:W-:Y:S01]  /*6490*/  ISETP.NE.AND P0, PT, R0, 0x1, PT ;  /* 0x000000010000780c */ /* 0x008fe20003f05270 */
[----:B----4-:R-:W-:-:S12]  /*64a0*/  IMAD.MOV.U32 R4, RZ, RZ, R5 ;  /* 0x000000ffff047224 */ /* 0x010fd800078e0005 */
[----:B------:R-:W3:Y:S01]  /*64b0*/  @P0 LDC R2, c[0x0][0x854] ;  /* 0x00021500ff020b82 */ /* 0x000ee20000000800 */
[C---:B-----5:R-:W-:Y:S02]  /*64c0*/  VIADD R12, R10.reuse, 0xffffff80 ;  /* 0xffffff800a0c7836 */ /* 0x060fe40000000000 */
[----:B------:R-:W-:Y:S02]  /*64d0*/  VIADD R10, R10, 0xffffff80 ;  /* 0xffffff800a0a7836 */ /* 0x000fe40000000000 */
[----:B-1----:R-:W-:-:S03]  /*64e0*/  IMAD.SHL.U32 R6, R20, 0x4000, RZ ;  /* 0x0000400014067824 */ /* 0x002fc600078e00ff */
[----:B------:R-:W1:Y:S01]  /*64f0*/  @P0 LDC R3, c[0x0][0x858] ;  /* 0x00021600ff030b82 */ /* 0x000e620000000800 */
[----:B------:R-:W-:Y:S02]  /*6500*/  SHF.R.S32.HI R10, RZ, 0x1f, R10 ;  /* 0x0000001fff0a7819 */ /* 0x000fe4000001140a */
[----:B------:R-:W-:Y:S02]  /*6510*/  SHF.R.S32.HI R7, RZ, 0x1f, R6 ;  /* 0x0000001fff077819 */ /* 0x000fe40000011406 */
[----:B------:R-:W-:Y:S02]  /*6520*/  LEA.HI R10, R10, R12, RZ, 0x7 ;  /* 0x0000000c0a0a7211 */ /* 0x000fe400078f38ff */
[----:B------:R-:W-:Y:S02]  /*6530*/  MOV R12, 0x400 ;  /* 0x00000400000c7802 */ /* 0x000fe40000000f00 */
[----:B------:R-:W-:Y:S01]  /*6540*/  SHF.R.S32.HI R10, RZ, 0x7, R10 ;  /* 0x00000007ff0a7819 */ /* 0x000fe2000001140a */
[----:B---3--:R-:W-:-:S05]  /*6550*/  @P0 IMAD.HI.U32 R2, R5, R2, RZ ;  /* 0x0000000205020227 */ /* 0x008fca00078e00ff */
[----:B-1----:R-:W-:-:S04]  /*6560*/  @P0 SHF.R.U32.HI R4, RZ, R3, R2 ;  /* 0x00000003ff040219 */ /* 0x002fc80000011602 */
[----:B------:R-:W-:Y:S01]  /*6570*/  SHF.R.S32.HI R8, RZ, 0x1f, R4 ;  /* 0x0000001fff087819 */ /* 0x000fe20000011404 */
[----:B------:R-:W-:-:S04]  /*6580*/  IMAD.WIDE.U32 R2, R4, UR4, R6 ;  /* 0x0000000404027c25 */ /* 0x000fc8000f8e0006 */
[C---:B------:R-:W-:Y:S02]  /*6590*/  IMAD R9, R8.reuse, UR4, RZ ;  /* 0x0000000408097c24 */ /* 0x040fe4000f8e02ff */
[----:B------:R-:W-:Y:S02]  /*65a0*/  IMAD R13, R8, UR6, RZ ;  /* 0x00000006080d7c24 */ /* 0x000fe4000f8e02ff */
[C---:B------:R-:W-:Y:S01]  /*65b0*/  IMAD R11, R4.reuse, UR5, R9 ;  /* 0x00000005040b7c24 */ /* 0x040fe2000f8e0209 */
[----:B------:R-:W-:Y:S01]  /*65c0*/  ULDC.64 UR4, c[0x0][0x820] ;  /* 0x0002080000047ab9 */ /* 0x000fe20000000a00 */
[----:B------:R-:W-:-:S04]  /*65d0*/  IMAD.WIDE.U32 R6, R4, UR6, R6 ;  /* 0x0000000604067c25 */ /* 0x000fc8000f8e0006 */
[----:B------:R-:W-:Y:S01]  /*65e0*/  IMAD R13, R4, UR7, R13 ;  /* 0x00000007040d7c24 */ /* 0x000fe2000f8e020d */
[----:B------:R-:W-:Y:S01]  /*65f0*/  ULDC.64 UR6, c[0x0][0x848] ;  /* 0x0002120000067ab9 */ /* 0x000fe20000000a00 */
[----:B------:R-:W-:Y:S02]  /*6600*/  IMAD.IADD R3, R3, 0x1, R11 ;  /* 0x0000000103037824 */ /* 0x000fe400078e020b */
[----:B------:R-:W-:Y:S02]  /*6610*/  IMAD.IADD R7, R7, 0x1, R13 ;  /* 0x0000000107077824 */ /* 0x000fe400078e020d */
[----:B------:R-:W-:-:S04]  /*6620*/  IMAD.WIDE.U32 R2, R15, UR4, R2 ;  /* 0x000000040f027c25 */ /* 0x000fc8000f8e0002 */
[----:B------:R-:W-:-:S04]  /*6630*/  IMAD.WIDE.U32 R6, R15, UR6, R6 ;  /* 0x000000060f067c25 */ /* 0x000fc8000f8e0006 */
[----:B--2---:R-:W-:Y:S01]  /*6640*/  IMAD R9, R10, 0x2000, R14 ;  /* 0x000020000a097824 */ /* 0x004fe200078e020e */
[----:B------:R-:W-:Y:S01]  /*6650*/  SHF.R.S32.HI R10, RZ, 0x1f, R15 ;  /* 0x0000001fff0a7819 */ /* 0x000fe2000001140f */
[----:B------:R-:W1:Y:S04]  /*6660*/  S2R R14, SR_CgaCtaId ;  /* 0x00000000000e7919 */ /* 0x000e680000008800 */
[C---:B------:R-:W-:Y:S01]  /*6670*/  IMAD R11, R10.reuse, UR4, RZ ;  /* 0x000000040a0b7c24 */ /* 0x040fe2000f8e02ff */
[----:B------:R-:W-:Y:S01]  /*6680*/  ULDC UR4, c[0x0][0x740] ;  /* 0x0001d00000047ab9 */ /* 0x000fe20000000800 */
[----:B------:R-:W-:Y:S02]  /*6690*/  IMAD R10, R10, UR6, RZ ;  /* 0x000000060a0a7c24 */ /* 0x000fe4000f8e02ff */
[----:B------:R-:W-:Y:S01]  /*66a0*/  FMUL.FTZ R88, R88, UR4 ;  /* 0x0000000458587c20 */ /* 0x000fe20008410000 */
[----:B------:R-:W-:-:S02]  /*66b0*/  IMAD R11, R15, UR5, R11 ;  /* 0x000000050f0b7c24 */ /* 0x000fc4000f8e020b */
        /* <DEDUP_REMOVED lines=23> */
[----:B-1----:R-:W-:Y:S01]  /*6830*/  LEA R12, R14, R12, 0x18 ;  /* 0x0000000c0e0c7211 */ /* 0x002fe200078ec0ff */
        /* <DEDUP_REMOVED lines=41> */
[----:B------:R-:W-:Y:S05]  /*6ad0*/  WARPSYNC.ALL ;  /* 0x0000000000007948 */ /* 0x000fea0003800000 */
[----:B------:R-:W-:-:S02]  /*6ae0*/  IMAD R10, R9, 0x4, R12 ;  /* 0x00000004090a7824 */ /* 0x000fc400078e020c */
[----:B------:R-:W-:Y:S02]  /*6af0*/  IMAD.IADD R14, R3, 0x1, R11 ;  /* 0x00000001030e7824 */ /* 0x000fe400078e020b */
[----:B------:R-:W-:Y:S01]  /*6b00*/  IMAD.IADD R12, R7, 0x1, R13 ;  /* 0x00000001070c7824 */ /* 0x000fe200078e020d */
[----:B------:R-:W-:Y:S01]  /*6b10*/  BAR.SYNC.DEFER_BLOCKING 0x1, 0x100 ;  /* 0x0044000000007b1d */ /* 0x000fe20000010000 */
[----:B------:R-:W-:-:S05]  /*6b20*/  ISETP.NE.AND P1, PT, R16, 0x80, PT ;  /* 0x000000801000780c */ /* 0x000fca0003f25270 */
[----:B------:R-:W-:Y:S02]  /*6b30*/  ULDC UR4, c[0x0][0x870] ;  /* 0x00021c0000047ab9 */ /* 0x000fe40000000800 */
[----:B------:R-:W1:Y:S01]  /*6b40*/  LDC.64 R16, c[0x0][0x800] ;  /* 0x00020000ff107b82 */ /* 0x000e620000000a00 */
[----:B------:R-:W-:Y:S01]  /*6b50*/  IMAD R11, R20, UR4, RZ ;  /* 0x00000004140b7c24 */ /* 0x000fe2000f8e02ff */
[----:B------:R-:W-:Y:S01]  /*6b60*/  ULDC UR4, c[0x0][0x80c] ;  /* 0x0002030000047ab9 */ /* 0x000fe20000000800 */
[----:B------:R-:W-:Y:S01]  /*6b70*/  BSSY B0, `(.L_x_350) ;  /* 0x0000027000007945 */ /* 0x000fe20003800000 */
[----:B------:R-:W-:Y:S02]  /*6b80*/  IMAD R9, R15, UR4, RZ ;  /* 0x000000040f097c24 */ /* 0x000fe4000f8e02ff */
[----:B------:R-:W-:Y:S01]  /*6b90*/  IMAD R11, R11, UR4, RZ ;  /* 0x000000040b0b7c24 */ /* 0x000fe2000f8e02ff */
[----:B------:R-:W-:Y:S01]  /*6ba0*/  ULDC.64 UR4, c[0x0][0x868] ;  /* 0x00021a0000047ab9 */ /* 0x000fe20000000a00 */
[----:B------:R-:W2:Y:S01]  /*6bb0*/  LDC.64 R18, c[0x0][0x828] ;  /* 0x00020a00ff127b82 */ /* 0x000ea20000000a00 */
[----:B------:R-:W-:-:S02]  /*6bc0*/  SHF.R.S32.HI R13, RZ, 0x1f, R9 ;  /* 0x0000001fff0d7819 */ /* 0x000fc40000011409 */
[--C-:B------:R-:W-:Y:S01]  /*6bd0*/  IADD3 R9, P0, P2, R11, R9, R4.reuse ;  /* 0x000000090b097210 */ /* 0x100fe20007a1e004 */
[----:B------:R-:W-:Y:S01]  /*6be0*/  IMAD.MOV R4, RZ, RZ, -R4 ;  /* 0x000000ffff047224 */ /* 0x000fe200078e0a04 */
[----:B------:R-:W-:-:S03]  /*6bf0*/  SHF.R.S32.HI R11, RZ, 0x1f, R11 ;  /* 0x0000001fff0b7819 */ /* 0x000fc6000001140b */
[----:B------:R-:W-:Y:S01]  /*6c00*/  IMAD R5, R0, R4, R5 ;  /* 0x0000000400057224 */ /* 0x000fe200078e0205 */
[----:B------:R3:W-:Y:S01]  /*6c10*/  STS.128 [R10], R24 ;  /* 0x000000180a007388 */ /* 0x0007e20000000c00 */
[----:B------:R-:W-:Y:S01]  /*6c20*/  IADD3.X R8, R11, R13, R8, P0, P2 ;  /* 0x0000000d0b087210 */ /* 0x000fe200007e4408 */
[C---:B------:R-:W-:Y:S02]  /*6c30*/  IMAD.SHL.U32 R13, R9.reuse, 0x4, RZ ;  /* 0x00000004090d7824 */ /* 0x040fe400078e00ff */
[----:B------:R3:W-:Y:S01]  /*6c40*/  STS.128 [R10+0x800], R28 ;  /* 0x0008001c0a007388 */ /* 0x0007e20000000c00 */
[----:B------:R-:W-:Y:S02]  /*6c50*/  SHF.L.U64.HI R11, R9, 0x2, R8 ;  /* 0x00000002090b7819 */ /* 0x000fe40000010208 */
[----:B------:R-:W-:Y:S01]  /*6c60*/  IADD3 R8, P3, R13, UR4, RZ ;  /* 0x000000040d087c10 */ /* 0x000fe2000ff7e0ff */
[----:B------:R3:W-:Y:S01]  /*6c70*/  STS.128 [R10+0x1000], R32 ;  /* 0x001000200a007388 */ /* 0x0007e20000000c00 */
[----:B-1----:R-:W-:-:S02]  /*6c80*/  LEA R16, P2, R2, R16, 0x2 ;  /* 0x0000001002107211 */ /* 0x002fc400078410ff */
[----:B------:R-:W-:Y:S01]  /*6c90*/  IADD3.X R9, R11, UR5, RZ, P3, !PT ;  /* 0x000000050b097c10 */ /* 0x000fe20009ffe4ff */
[----:B------:R3:W-:Y:S01]  /*6ca0*/  STS.128 [R10+0x1800], R36 ;  /* 0x001800240a007388 */ /* 0x0007e20000000c00 */
[----:B--2---:R-:W-:-:S03]  /*6cb0*/  LEA R18, P0, R6, R18, 0x2 ;  /* 0x0000001206127211 */ /* 0x004fc600078010ff */
        /* <DEDUP_REMOVED lines=12> */
[----:B------:R-:W-:Y:S05]  /*6d80*/  @P1 BRA `(.L_x_351) ;  /* 0x0000000000141947 */ /* 0x000fea0003800000 */
.L_x_352:
[----:B------:R-:W2:Y:S04]  /*6d90*/  LDG.E.STRONG.GPU R0, desc[UR38][R8.64] ;  /* 0x0000002608007981 */ /* 0x000ea8000c1ef900 */
[----:B--2---:R-:W-:Y:S01]  /*6da0*/  CCTL.IVALL ;  /* 0x00000000ff00798f */ /* 0x004fe20002000000 */
[----:B------:R-:W-:Y:S05]  /*6db0*/  YIELD ;  /* 0x0000000000007946 */ /* 0x000fea0003800000 */
[----:B------:R-:W-:-:S13]  /*6dc0*/  ISETP.NE.AND P3, PT, R0, R5, PT ;  /* 0x000000050000720c */ /* 0x000fda0003f65270 */
[----:B------:R-:W-:Y:S05]  /*6dd0*/  @P3 BRA `(.L_x_352) ;  /* 0xfffffffc00ec3947 */ /* 0x000fea000383ffff */
.L_x_351:
[----:B------:R-:W-:Y:S05]  /*6de0*/  BSYNC B0 ;  /* 0x0000000000007941 */ /* 0x000fea0003800000 */
.L_x_350:
[----:B------:R-:W-:Y:S01]  /*6df0*/  UMOV UR4, 0xffffffff ;  /* 0xffffffff00047882 */ /* 0x000fe20000000000 */
[----:B------:R-:W-:Y:S02]  /*6e00*/  LEA.HI.X R14, R2, R17, R14, 0x2, P2 ;  /* 0x00000011020e7211 */ /* 0x000fe400010f140e */
[----:B------:R-:W-:Y:S01]  /*6e10*/  LEA.HI.X R12, R6, R19, R12, 0x2, P0 ;  /* 0x00000013060c7211 */ /* 0x000fe200000f140c */
[----:B------:R-:W-:Y:S06]  /*6e20*/  BRA.DIV UR4, `(.L_x_353) ;  /* 0x0000003a04687947 */ /* 0x000fec000b800000 */
[----:B------:R-:W-:Y:S01]  /*6e30*/  NOP ;  /* 0x0000000000007918 */ /* 0x000fe20000000000 */
.L_x_435:
[----:B------:R-:W-:Y:S01]  /*6e40*/  @!PT LDS RZ, [RZ] ;  /* 0x00000000fffff984 */ /* 0x000fe20000000800 */
[----:B------:R-:W-:Y:S01]  /*6e50*/  @!PT LDS RZ, [RZ] ;  /* 0x00000000fffff984 */ /* 0x000fe20000000800 */
[----:B------:R-:W-:Y:S01]  /*6e60*/  @!PT LDS RZ, [RZ] ;  /* 0x00000000fffff984 */ /* 0x000fe20000000800 */
[----:B------:R-:W-:Y:S01]  /*6e70*/  @!PT LDS RZ, [RZ] ;  /* 0x00000000fffff984 */ /* 0x000fe20000000800 */
[----:B------:R1:W-:Y:S06]  /*6e80*/  MEMBAR.ALL.CTA ;  /* 0x0000000000007992 */ /* 0x0003ec0000008000 */
[----:B-1----:R-:W1:Y:S01]  /*6e90*/  FENCE.VIEW.ASYNC.S ;  /* 0x00000000000073c6 */ /* 0x002e620000000000 */
[----:B------:R-:W-:Y:S05]  /*6ea0*/  WARPSYNC.ALL ;  /* 0x0000000000007948 */ /* 0x000fea0003800000 */
[----:B------:R-:W-:Y:S01]  /*6eb0*/  BSSY B0, `(.L_x_354) ;  /* 0x0000014000007945 */ /* 0x000fe20003800000 */
        /* <DEDUP_REMOVED lines=12> */
.L_x_356:
[----:B------:R-:W-:Y:S01]  /*6f80*/  @P0 ELECT P2, URZ, PT ;  /* 0x00000000003f082f */ /* 0x000fe20003840000 */
[----:B------:R1:W-:-:S12]  /*6f90*/  UBLKRED.G.S.ADD.F32.RN [UR4], [UR6], UR7, desc[UR8] ;  /* 0x00000804060073bb */ /* 0x0003d800080a1407 */
[----:B------:R-:W-:Y:S02]  /*6fa0*/  @P2 PLOP3.LUT P0, PT, P2, PT, PT, 0x8, 0x0 ;  /* 0x000000000000281c */ /* 0x000fe4000170e170 */
[----:B------:R-:W-:-:S11]  /*6fb0*/  PLOP3.LUT P2, PT, PT, PT, PT, 0x8, 0x0 ;  /* 0x000000000000781c */ /* 0x000fd60003f4e170 */
[----:B-1----:R-:W-:Y:S05]  /*6fc0*/  @P0 BRA.U.ANY `(.L_x_356) ;  /* 0xfffffffd00ec0947 */ /* 0x002fea000393ffff */
[----:B------:R0:W-:Y:S01]  /*6fd0*/  UTMACMDFLUSH ;  /* 0x00000000000079b7 */ /* 0x0001e20000000000 */
[----:B------:R-:W-:-:S04]  /*6fe0*/  DEPBAR.LE SB0, 0x0 ;  /* 0x000080000000791a */ /* 0x000fc80000000000 */
.L_x_355:
[----:B------:R-:W-:Y:S05]  /*6ff0*/  BSYNC B0 ;  /* 0x0000000000007941 */ /* 0x000fea0003800000 */
.L_x_354:
        /* <DEDUP_REMOVED lines=12> */
[----:B------:R-:W-:-:S05]  /*70c0*/  IMAD.MOV.U32 R3, RZ, RZ, 0x1 ;  /* 0x00000001ff037424 */ /* 0x000fca00078e00ff */
[----:B------:R1:W-:Y:S02]  /*70d0*/  REDG.E.ADD.S32.STRONG.GPU desc[UR38][R8.64], R3 ;  /* 0x000000030800798e */ /* 0x0003e4000c10e3a6 */
.L_x_358:
[----:B------:R-:W-:Y:S05]  /*70e0*/  BSYNC B0 ;  /* 0x0000000000007941 */ /* 0x000fea0003800000 */
.L_x_357:
[----:B------:R-:W-:Y:S06]  /*70f0*/  BAR.SYNC.DEFER_BLOCKING 0x1, 0x100 ;  /* 0x0044000000007b1d */ /* 0x000fec0000010000 */
[----:B------:R-:W-:Y:S01]  /*7100*/  ULDC.64 UR4, c[0x0][0x860] ;  /* 0x0002180000047ab9 */ /* 0x000fe20000000a00 */
[----:B------:R-:W-:Y:S01]  /*7110*/  BSSY B0, `(.L_x_359) ;  /* 0x0000019000007945 */ /* 0x000fe20003800000 */
[----:B------:R-:W-:-:S04]  /*7120*/  IADD3 R2, P0, R13, UR4, RZ ;  /* 0x000000040d027c10 */ /* 0x000fc8000ff1e0ff */
[----:B-1----:R-:W-:Y:S01]  /*7130*/  IADD3.X R3, R11, UR5, RZ, P0, !PT ;  /* 0x000000050b037c10 */ /* 0x002fe200087fe4ff */
        /* <DEDUP_REMOVED lines=17> */
.L_x_361:
[----:B------:R-:W2:Y:S04]  /*7250*/  LDG.E.STRONG.GPU R0, desc[UR38][R2.64] ;  /* 0x0000002602007981 */ /* 0x000ea8000c1ef900 */
[----:B--2---:R-:W-:Y:S01]  /*7260*/  CCTL.IVALL ;  /* 0x00000000ff00798f */ /* 0x004fe20002000000 */
[----:B------:R-:W-:Y:S05]  /*7270*/  YIELD ;  /* 0x0000000000007946 */ /* 0x000fea0003800000 */
[----:B------:R-:W-:-:S13]  /*7280*/  ISETP.NE.AND P0, PT, R0, R5, PT ;  /* 0x000000050000720c */ /* 0x000fda0003f05270 */
[----:B------:R-:W-:Y:S05]  /*7290*/  @P0 BRA `(.L_x_361) ;  /* 0xfffffffc00ec0947 */ /* 0x000fea000383ffff */
.L_x_360:
[----:B------:R-:W-:Y:S05]  /*72a0*/  BSYNC B0 ;  /* 0x0000000000007941 */ /* 0x000fea0003800000 */
.L_x_359:
[----:B------:R-:W-:-:S03]  /*72b0*/  UMOV UR4, 0xffffffff ;  /* 0xffffffff00047882 */ /* 0x000fc60000000000 */
[----:B------:R-:W-:Y:S05]  /*72c0*/  BRA.DIV UR4, `(.L_x_362) ;  /* 0x00000036045c7947 */ /* 0x000fea000b800000 */
[----:B------:R-:W-:Y:S01]  /*72d0*/  NOP ;  /* 0x0000000000007918 */ /* 0x000fe20000000000 */
.L_x_438:
[----:B------:R-:W-:Y:S01]  /*72e0*/  @!PT LDS RZ, [RZ] ;  /* 0x00000000fffff984 */ /* 0x000fe20000000800 */
[----:B------:R-:W-:Y:S01]  /*72f0*/  @!PT LDS RZ, [RZ] ;  /* 0x00000000fffff984 */ /* 0x000fe20000000800 */
[----:B------:R-:W-:Y:S01]  /*7300*/  @!PT LDS RZ, [RZ] ;  /* 0x00000000fffff984 */ /* 0x000fe20000000800 */
[----:B------:R-:W-:Y:S01]  /*7310*/  @!PT LDS RZ, [RZ] ;  /* 0x00000000fffff984 */ /* 0x000fe20000000800 */
[----:B------:R2:W-:Y:S06]  /*7320*/  MEMBAR.ALL.CTA ;  /* 0x0000000000007992 */ /* 0x0005ec0000008000 */
[----:B--2---:R-:W2:Y:S01]  /*7330*/  FENCE.VIEW.ASYNC.S ;  /* 0x00000000000073c6 */ /* 0x004ea20000000000 */
[----:B------:R-:W-:Y:S05]  /*7340*/  WARPSYNC.ALL ;  /* 0x0000000000007948 */ /* 0x000fea0003800000 */
[----:B------:R-:W-:Y:S01]  /*7350*/  BSSY B0, `(.L_x_363) ;  /* 0x0000014000007945 */ /* 0x000fe20003800000 */
[----:B--2---:R-:W-:Y:S06]  /*7360*/  BAR.SYNC.DEFER_BLOCKING 0x1, 0x100 ;  /* 0x0044000000007b1d */ /* 0x004fec0000010000 */
[----:B------:R-:W-:Y:S05]  /*7370*/  @P1 BRA `(.L_x_364) ;  /* 0x0000000000441947 */ /* 0x000fea0003800000 */
[----:B------:R-:W2:Y:S01]  /*7380*/  S2R R4, SR_CgaCtaId ;  /* 0x0000000000047919 */ /* 0x000ea20000008800 */
[----:B------:R-:W-:Y:S01]  /*7390*/  MOV R0, 0x400 ;  /* 0x0000040000007802 */ /* 0x000fe20000000f00 */
[----:B------:R-:W-:Y:S01]  /*73a0*/  UMOV UR7, 0x1000 ;  /* 0x0000100000077882 */ /* 0x000fe20000000000 */
[----:B------:R-:W-:Y:S01]  /*73b0*/  R2UR UR4, R16 ;  /* 0x00000000100472ca */ /* 0x000fe200000e0000 */
[----:B------:R-:W-:Y:S01]  /*73c0*/  UMOV UR8, 0x0 ;  /* 0x0000000000087882 */ /* 0x000fe20000000000 */
[----:B------:R-:W-:Y:S01]  /*73d0*/  R2UR UR5, R14 ;  /* 0x000000000e0572ca */ /* 0x000fe200000e0000 */
[----:B------:R-:W-:Y:S01]  /*73e0*/  UMOV UR9, 0x14f00000 ;  /* 0x14f0000000097882 */ /* 0x000fe20000000000 */
[----:B------:R-:W-:Y:S02]  /*73f0*/  PLOP3.LUT P0, PT, PT, PT, PT, 0x80, 0x0 ;  /* 0x000000000000781c */ /* 0x000fe40003f0f070 */
[----:B--2---:R-:W-:-:S04]  /*7400*/  LEA R0, R4, R0, 0x18 ;  /* 0x0000000004007211 */ /* 0x004fc800078ec0ff */
[----:B------:R-:W-:-:S15]  /*7410*/  R2UR UR6, R0 ;  /* 0x00000000000672ca */ /* 0x000fde00000e0000 */
.L_x_365:
[----:B------:R-:W-:Y:S01]  /*7420*/  @P0 ELECT P2, URZ, PT ;  /* 0x00000000003f082f */ /* 0x000fe20003840000 */
[----:B------:R2:W-:-:S12]  /*7430*/  UBLKRED.G.S.ADD.F32.RN [UR4], [UR6], UR7, desc[UR8] ;  /* 0x00000804060073bb */ /* 0x0005d800080a1407 */
[----:B------:R-:W-:Y:S02]  /*7440*/  @P2 PLOP3.LUT P0, PT, P2, PT, PT, 0x8, 0x0 ;  /* 0x000000000000281c */ /* 0x000fe4000170e170 */
[----:B------:R-:W-:-:S11]  /*7450*/  PLOP3.LUT P2, PT, PT, PT, PT, 0x8, 0x0 ;  /* 0x000000000000781c */ /* 0x000fd60003f4e170 */
[----:B--2---:R-:W-:Y:S05]  /*7460*/  @P0 BRA.U.ANY `(.L_x_365) ;  /* 0xfffffffd00ec0947 */ /* 0x004fea000393ffff */
[----:B------:R0:W-:Y:S01]  /*7470*/  UTMACMDFLUSH ;  /* 0x00000000000079b7 */ /* 0x0001e20000000000 */
[----:B------:R-:W-:-:S04]  /*7480*/  DEPBAR.LE SB0, 0x0 ;  /* 0x000080000000791a */ /* 0x000fc80000000000 */
.L_x_364:
[----:B------:R-:W-:Y:S05]  /*7490*/  BSYNC B0 ;  /* 0x0000000000007941 */ /* 0x000fea0003800000 */
.L_x_363:
[----:B------:R-:W-:Y:S01]  /*74a0*/  NOP ;  /* 0x0000000000007918 */ /* 0x000fe20000000000 */
[----:B------:R-:W-:Y:S05]  /*74b0*/  @P1 BRA `(.L_x_330) ;  /* 0x0000003000541947 */ /* 0x000fea0003800000 */
[----:B------:R-:W-:Y:S01]  /*74c0*/  IMAD.MOV.U32 R5, RZ, RZ, 0x1 ;  /* 0x00000001ff057424 */ /* 0x000fe200078e00ff */
        /* <DEDUP_REMOVED lines=8> */
[----:B012345:R-:W-:Y:S04]  /*7550*/  CCTL.IVALL ;  /* 0x00000000ff00798f */ /* 0x03ffe80002000000 */
[----:B------:R2:W-:Y:S01]  /*7560*/  REDG.E.ADD.S32.STRONG.GPU desc[UR38][R2.64], R5 ;  /* 0x000000050200798e */ /* 0x0005e2000c10e3a6 */
[----:B------:R-:W-:Y:S05]  /*7570*/  BRA `(.L_x_330) ;  /* 0x0000003000247947 */ /* 0x000fea0003800000 */
.L_x_328:
        /* <DEDUP_REMOVED lines=20> */
[----:B------:R-:W-:Y:S02]  /*76c0*/  UIMAD UR6, UR8, UR10, URZ ;  /* 0x0000000a080672a4 */ /* 0x000fe4000f8e023f */
[----:B------:R-:W-:Y:S01]  /*76d0*/  USHF.R.S32.HI UR10, URZ, 0x1f, UR7 ;  /* 0x0000001f3f0a7899 */ /* 0x000fe20008011407 */
[----:B--2---:R-:W-:Y:S01]  /*76e0*/  ISETP.GE.AND P1, PT, R4, 0x1, PT ;  /* 0x000000010400780c */ /* 0x004fe20003f26270 */
[----:B------:R-:W-:Y:S02]  /*76f0*/  UIMAD UR6, UR9, UR11, UR6 ;  /* 0x0000000b090672a4 */ /* 0x000fe4000f8e0206 */
[----:B------:R-:W-:-:S02]  /*7700*/  UIMAD UR11, UR7, UR13, URZ ;  /* 0x0000000d070b72a4 */ /* 0x000fc4000f8e023f */
[----:B------:R-:W-:Y:S02]  /*7710*/  UIADD3 UR5, UR5, UR6, URZ ;  /* 0x0000000605057290 */ /* 0x000fe4000fffe03f */
[----:B------:R-:W-:Y:S02]  /*7720*/  UIMAD UR6, UR10, UR14, URZ ;  /* 0x0000000e0a0672a4 */ /* 0x000fe4000f8e023f */
[----:B------:R-:W-:Y:S02]  /*7730*/  UIADD3 UR10, UP0, UR11, UR9, URZ ;  /* 0x000000090b0a7290 */ /* 0x000fe4000ff1e03f */
        /* <DEDUP_REMOVED lines=13> */
[----:B------:R-:W-:-:S03]  /*7810*/  UMOV UR4, URZ ;  /* 0x0000003f00047c82 */ /* 0x000fc60008000000 */
        /* <DEDUP_REMOVED lines=17> */
.L_x_392:
        /* <DEDUP_REMOVED lines=17> */
.L_x_370:
[----:B------:R-:W2:Y:S04]  /*7a40*/  LDG.E.STRONG.GPU R6, desc[UR38][R2.64] ;  /* 0x0000002602067981 */ /* 0x000ea8000c1ef900 */
[----:B--2---:R-:W-:Y:S01]  /*7a50*/  CCTL.IVALL ;  /* 0x00000000ff00798f */ /* 0x004fe20002000000 */
[----:B------:R-:W-:Y:S05]  /*7a60*/  YIELD ;  /* 0x0000000000007946 */ /* 0x000fea0003800000 */
[----:B------:R-:W-:-:S13]  /*7a70*/  ISETP.NE.AND P3, PT, R6, UR26, PT ;  /* 0x0000001a06007c0c */ /* 0x000fda000bf65270 */
[----:B------:R-:W-:Y:S05]  /*7a80*/  @P3 BRA `(.L_x_370) ;  /* 0xfffffffc00ec3947 */ /* 0x000fea000383ffff */
.L_x_369:
[----:B------:R-:W-:Y:S05]  /*7a90*/  BSYNC B0 ;  /* 0x0000000000007941 */ /* 0x000fea0003800000 */
.L_x_368:
[----:B------:R-:W-:-:S03]  /*7aa0*/  UMOV UR23, 0xffffffff ;  /* 0xffffffff00177882 */ /* 0x000fc60000000000 */
[----:B------:R-:W-:Y:S05]  /*7ab0*/  BRA.DIV UR23, `(.L_x_371) ;  /* 0x0000002e177c7947 */ /* 0x000fea000b800000 */
[----:B------:R-:W-:Y:S01]  /*7ac0*/  NOP ;  /* 0x0000000000007918 */ /* 0x000fe20000000000 */
.L_x_441:
        /* <DEDUP_REMOVED lines=19> */
.L_x_373:
[----:B------:R-:W-:Y:S05]  /*7c00*/  BSYNC B0 ;  /* 0x0000000000007941 */ /* 0x000fea0003800000 */
.L_x_372:
        /* <DEDUP_REMOVED lines=13> */
.L_x_375:
[----:B------:R-:W-:Y:S05]  /*7ce0*/  BSYNC B0 ;  /* 0x0000000000007941 */ /* 0x000fea0003800000 */
.L_x_374:
[----:B------:R-:W-:Y:S06]  /*7cf0*/  BAR.ARV 0xa, 0xa0 ;  /* 0x0282800000007b1d */ /* 0x000fec0000002000 */
[----:B------:R-:W-:Y:S04]  /*7d00*/  BSSY B0, `(.L_x_376) ;  /* 0x0000003000007945 */ /* 0x000fe80003800000 */
[----:B------:R-:W-:Y:S05]  /*7d10*/  @!P0 BRA `(.L_x_377) ;  /* 0x0000000000048947 */ /* 0x000fea0003800000 */
[----:B------:R-:W-:-:S04]  /*7d20*/  DEPBAR.LE SB0, 0x0 ;  /* 0x000080000000791a */ /* 0x000fc80000000000 */
.L_x_377:
[----:B------:R-:W-:Y:S05]  /*7d30*/  BSYNC B0 ;  /* 0x0000000000007941 */ /* 0x000fea0003800000 */
.L_x_376:
        /* <DEDUP_REMOVED lines=19> */
.L_x_379:
[----:B------:R-:W-:Y:S05]  /*7e70*/  BSYNC B0 ;  /* 0x0000000000007941 */ /* 0x000fea0003800000 */
.L_x_378:
        /* <DEDUP_REMOVED lines=9> */
.L_x_382:
[----:B------:R-:W2:Y:S04]  /*7f10*/  LDG.E.STRONG.GPU R6, desc[UR38][R2.64] ;  /* 0x0000002602067981 */ /* 0x000ea8000c1ef900 */
[----:B--2---:R-:W-:Y:S01]  /*7f20*/  CCTL.IVALL ;  /* 0x00000000ff00798f */ /* 0x004fe20002000000 */
[----:B------:R-:W-:Y:S05]  /*7f30*/  YIELD ;  /* 0x0000000000007946 */ /* 0x000fea0003800000 */
[----:B------:R-:W-:-:S13]  /*7f40*/  ISETP.NE.AND P3, PT, R6, UR26, PT ;  /* 0x0000001a06007c0c */ /* 0x000fda000bf65270 */
[----:B------:R-:W-:Y:S05]  /*7f50*/  @P3 BRA `(.L_x_382) ;  /* 0xfffffffc00ec3947 */ /* 0x000fea000383ffff */
.L_x_381:
[----:B------:R-:W-:Y:S05]  /*7f60*/  BSYNC B0 ;  /* 0x0000000000007941 */ /* 0x000fea0003800000 */
.L_x_380:
[----:B------:R-:W-:-:S03]  /*7f70*/  UMOV UR8, 0xffffffff ;  /* 0xffffffff00087882 */ /* 0x000fc60000000000 */
[----:B------:R-:W-:Y:S05]  /*7f80*/  BRA.DIV UR8, `(.L_x_383) ;  /* 0x0000002a08647947 */ /* 0x000fea000b800000 */
[----:B------:R-:W-:Y:S01]  /*7f90*/  NOP ;  /* 0x0000000000007918 */ /* 0x000fe20000000000 */
.L_x_444:
        /* <DEDUP_REMOVED lines=13> */
.L_x_385:
[----:B------:R-:W-:Y:S05]  /*8070*/  BSYNC B0 ;  /* 0x0000000000007941 */ /* 0x000fea0003800000 */
.L_x_384:
        /* <DEDUP_REMOVED lines=13> */
.L_x_387:
[----:B------:R-:W-:Y:S05]  /*8150*/  BSYNC B0 ;  /* 0x0000000000007941 */ /* 0x000fea0003800000 */
.L_x_386:
[----:B------:R-:W-:Y:S06]  /*8160*/  BAR.ARV 0xa, 0xa0 ;  /* 0x0282800000007b1d */ /* 0x000fec0000002000 */
[----:B------:R-:W-:Y:S04]  /*8170*/  BSSY B0, `(.L_x_388) ;  /* 0x0000003000007945 */ /* 0x000fe80003800000 */
[----:B------:R-:W-:Y:S05]  /*8180*/  @!P0 BRA `(.L_x_389) ;  /* 0x0000000000048947 */ /* 0x000fea0003800000 */
[----:B------:R-:W-:-:S04]  /*8190*/  DEPBAR.LE SB0, 0x0 ;  /* 0x000080000000791a */ /* 0x000fc80000000000 */
.L_x_389:
[----:B------:R-:W-:Y:S05]  /*81a0*/  BSYNC B0 ;  /* 0x0000000000007941 */ /* 0x000fea0003800000 */
.L_x_388:
        /* <DEDUP_REMOVED lines=19> */
.L_x_391:
[----:B------:R-:W-:Y:S05]  /*82e0*/  BSYNC B0 ;  /* 0x0000000000007941 */ /* 0x000fea0003800000 */
.L_x_390:
[----:B------:R-:W-:Y:S02]  /*82f0*/  UIADD3 UR4, UR4, 0x2, URZ ;  /* 0x0000000204047890 */ /* 0x000fe4000fffe03f */
[----:B------:R-:W-:Y:S01]  /*8300*/  UIADD3 UR5, UR5, 0x1, URZ ;  /* 0x0000000105057890 */ /* 0x000fe2000fffe03f */
[----:B------:R-:W-:Y:S11]  /*8310*/  @P2 BRA `(.L_x_392) ;  /* 0xfffffff400842947 */ /* 0x000ff6000383ffff */
.L_x_367:
        /* <DEDUP_REMOVED lines=13> */
.L_x_395:
[----:B------:R-:W2:Y:S04]  /*83f0*/  LDG.E.STRONG.GPU R0, desc[UR38][R2.64] ;  /* 0x0000002602007981 */ /* 0x000ea8000c1ef900 */
[----:B--2---:R-:W-:Y:S01]  /*8400*/  CCTL.IVALL ;  /* 0x00000000ff00798f */ /* 0x004fe20002000000 */
[----:B------:R-:W-:Y:S05]  /*8410*/  YIELD ;  /* 0x0000000000007946 */ /* 0x000fea0003800000 */
[----:B------:R-:W-:-:S13]  /*8420*/  ISETP.NE.AND P2, PT, R0, UR26, PT ;  /* 0x0000001a00007c0c */ /* 0x000fda000bf45270 */
[----:B------:R-:W-:Y:S05]  /*8430*/  @P2 BRA `(.L_x_395) ;  /* 0xfffffffc00ec2947 */ /* 0x000fea000383ffff */
.L_x_394:
[----:B------:R-:W-:Y:S05]  /*8440*/  BSYNC B0 ;  /* 0x0000000000007941 */ /* 0x000fea0003800000 */
.L_x_393:
[----:B------:R-:W-:-:S03]  /*8450*/  UMOV UR5, 0xffffffff ;  /* 0xffffffff00057882 */ /* 0x000fc60000000000 */
[----:B------:R-:W-:Y:S05]  /*8460*/  BRA.DIV UR5, `(.L_x_396) ;  /* 0x0000002605487947 */ /* 0x000fea000b800000 */
[----:B------:R-:W-:Y:S01]  /*8470*/  NOP ;  /* 0x0000000000007918 */ /* 0x000fe20000000000 */
.L_x_447:
        /* <DEDUP_REMOVED lines=22> */
.L_x_398:
[----:B------:R-:W-:Y:S05]  /*85e0*/  BSYNC B0 ;  /* 0x0000000000007941 */ /* 0x000fea0003800000 */
.L_x_397:
        /* <DEDUP_REMOVED lines=20> */
.L_x_400:
[----:B------:R-:W-:Y:S05]  /*8730*/  BSYNC B0 ;  /* 0x0000000000007941 */ /* 0x000fea0003800000 */
.L_x_399:
[----:B------:R-:W-:Y:S06]  /*8740*/  BAR.ARV 0xa, 0xa0 ;  /* 0x0282800000007b1d */ /* 0x000fec0000002000 */
[----:B------:R-:W-:Y:S04]  /*8750*/  BSSY B0, `(.L_x_401) ;  /* 0x0000003000007945 */ /* 0x000fe80003800000 */
[----:B------:R-:W-:Y:S05]  /*8760*/  @!P0 BRA `(.L_x_402) ;  /* 0x0000000000048947 */ /* 0x000fea0003800000 */
[----:B------:R-:W-:-:S04]  /*8770*/  DEPBAR.LE SB0, 0x0 ;  /* 0x000080000000791a */ /* 0x000fc80000000000 */
.L_x_402:
[----:B------:R-:W-:Y:S05]  /*8780*/  BSYNC B0 ;  /* 0x0000000000007941 */ /* 0x000fea0003800000 */
.L_x_401:
        /* <DEDUP_REMOVED lines=19> */
.L_x_366:
        /* <DEDUP_REMOVED lines=55> */
.L_x_448:
        /* <DEDUP_REMOVED lines=10> */
.L_x_406:
        /* <DEDUP_REMOVED lines=84> */
.L_x_417:
[----:B------:R-:W-:-:S04]  /*9210*/  SHF.L.U32 R21, R18, 0x1f, RZ ;  /* 0x0000001f12157819 */ /* 0x000fc800000006ff */
[----:B-1----:R-:W1:Y:S02]  /*9220*/  SYNCS.PHASECHK.TRANS64.TRYWAIT P1, [R20+URZ+0x38840], R21 ;  /* 0x03884015140075a7 */ /* 0x002e64000802017f */
[----:B-12---:R-:W-:Y:S05]  /*9230*/  @!P1 BRA `(.L_x_409) ;  /* 0x0000001800049947 */ /* 0x006fea0003800000 */
.L_x_449:
[----:B------:R-:W-:Y:S05]  /*9240*/  @P0 BRA `(.L_x_410) ;  /* 0x0000000000140947 */ /* 0x000fea0003800000 */
[----:B------:R-:W-:Y:S01]  /*9250*/  ISETP.NE.AND P1, PT, R12, RZ, PT ;  /* 0x000000ff0c00720c */ /* 0x000fe20003f25270 */
[----:B------:R-:W-:-:S04]  /*9260*/  IMAD.MOV.U32 R3, RZ, RZ, 0x5140 ;  /* 0x00005140ff037424 */ /* 0x000fc800078e00ff */
[----:B------:R2:W-:Y:S08]  /*9270*/  SYNCS.ARRIVE.TRANS64 RZ, [R20+URZ+0x38830], R3 ;  /* 0x0388300314ff79a7 */ /* 0x0005f0000800003f */
[----:B------:R-:W-:Y:S05]  /*9280*/  @!P1 BRA `(.L_x_410) ;  /* 0x0000000000049947 */ /* 0x000fea0003800000 */
[----:B------:R-:W-:Y:S01]  /*9290*/  BPT.TRAP 0x1 ;  /* 0x000000040000795c */ /* 0x000fe20000300000 */
.L_x_410:
        /* <DEDUP_REMOVED lines=36> */
.L_x_450:
[----:B------:R-:W-:Y:S05]  /*94e0*/  @P0 BRA `(.L_x_412) ;  /* 0x0000000000140947 */ /* 0x000fea0003800000 */
[----:B------:R-:W-:Y:S01]  /*94f0*/  ISETP.NE.AND P1, PT, R12, RZ, PT ;  /* 0x000000ff0c00720c */ /* 0x000fe20003f25270 */
[----:B------:R-:W-:-:S04]  /*9500*/  IMAD.MOV.U32 R0, RZ, RZ, 0x5140 ;  /* 0x00005140ff007424 */ /* 0x000fc800078e00ff */
[----:B------:R4:W-:Y:S08]  /*9510*/  SYNCS.ARRIVE.TRANS64 RZ, [R20+URZ+0x38818], R0 ;  /* 0x0388180014ff79a7 */ /* 0x0009f0000800003f */
[----:B------:R-:W-:Y:S05]  /*9520*/  @!P1 BRA `(.L_x_412) ;  /* 0x0000000000049947 */ /* 0x000fea0003800000 */
[----:B------:R-:W-:Y:S01]  /*9530*/  BPT.TRAP 0x1 ;  /* 0x000000040000795c */ /* 0x000fe20000300000 */
.L_x_412:
        /* <DEDUP_REMOVED lines=27> */
.L_x_451:
        /* <DEDUP_REMOVED lines=9> */
.L_x_414:
        /* <DEDUP_REMOVED lines=31> */
.L_x_453:
[----:B------:R-:W-:Y:S05]  /*9970*/  @P0 BRA `(.L_x_416) ;  /* 0x0000000000140947 */ /* 0x000fea0003800000 */
[----:B------:R-:W-:Y:S01]  /*9980*/  ISETP.NE.AND P1, PT, R12, RZ, PT ;  /* 0x000000ff0c00720c */ /* 0x000fe20003f25270 */
[----:B-1----:R-:W-:-:S04]  /*9990*/  IMAD.MOV.U32 R5, RZ, RZ, 0x5140 ;  /* 0x00005140ff057424 */ /* 0x002fc800078e00ff */
[----:B------:R2:W-:Y:S08]  /*99a0*/  SYNCS.ARRIVE.TRANS64 RZ, [R20+URZ+0x38810], R5 ;  /* 0x0388100514ff79a7 */ /* 0x0005f0000800003f */
[----:B------:R-:W-:Y:S05]  /*99b0*/  @!P1 BRA `(.L_x_416) ;  /* 0x0000000000049947 */ /* 0x000fea0003800000 */
[----:B------:R-:W-:Y:S01]  /*99c0*/  BPT.TRAP 0x1 ;  /* 0x000000040000795c */ /* 0x000fe20000300000 */
.L_x_416:
        /* <DEDUP_REMOVED lines=28> */
.L_x_408:
[----:B------:R-:W-:-:S13]  /*9b90*/  ISETP.NE.AND P1, PT, R10, RZ, PT ;  /* 0x000000ff0a00720c */ /* 0x000fda0003f25270 */
[----:B------:R-:W-:Y:S05]  /*9ba0*/  @!P1 BRA `(.L_x_407) ;  /* 0x0000000400289947 */ /* 0x000fea0003800000 */
[----:B------:R-:W-:-:S04]  /*9bb0*/  SHF.L.U32 R9, R18, 0x1f, RZ ;  /* 0x0000001f12097819 */ /* 0x000fc800000006ff */
[----:B------:R-:W3:Y:S02]  /*9bc0*/  SYNCS.PHASECHK.TRANS64.TRYWAIT P1, [R20+URZ+0x38840], R9 ;  /* 0x03884009140075a7 */ /* 0x000ee4000802017f */
[----:B---3--:R-:W-:Y:S05]  /*9bd0*/  @!P1 BRA `(.L_x_418) ;  /* 0x0000000c00f09947 */ /* 0x008fea0003800000 */
.L_x_454:
[----:B------:R-:W-:Y:S05]  /*9be0*/  @P0 BRA `(.L_x_419) ;  /* 0x0000000000140947 */ /* 0x000fea0003800000 */
[----:B------:R-:W-:Y:S01]  /*9bf0*/  ISETP.NE.AND P1, PT, R12, RZ, PT ;  /* 0x000000ff0c00720c */ /* 0x000fe20003f25270 */
[----:B-12---:R-:W-:-:S04]  /*9c00*/  IMAD.MOV.U32 R5, RZ, RZ, 0x5140 ;  /* 0x00005140ff057424 */ /* 0x006fc800078e00ff */
[----:B------:R4:W-:Y:S08]  /*9c10*/  SYNCS.ARRIVE.TRANS64 RZ, [R20+URZ+0x38830], R5 ;  /* 0x0388300514ff79a7 */ /* 0x0009f0000800003f */
[----:B------:R-:W-:Y:S05]  /*9c20*/  @!P1 BRA `(.L_x_419) ;  /* 0x0000000000049947 */ /* 0x000fea0003800000 */
[----:B------:R-:W-:Y:S01]  /*9c30*/  BPT.TRAP 0x1 ;  /* 0x000000040000795c */ /* 0x000fe20000300000 */
.L_x_419:
        /* <DEDUP_REMOVED lines=33> */
.L_x_455:
[----:B------:R-:W-:Y:S05]  /*9e50*/  @P0 BRA `(.L_x_421) ;  /* 0x0000000000140947 */ /* 0x000fea0003800000 */
[----:B------:R-:W-:Y:S01]  /*9e60*/  ISETP.NE.AND P0, PT, R12, RZ, PT ;  /* 0x000000ff0c00720c */ /* 0x000fe20003f05270 */
[----:B------:R-:W-:-:S04]  /*9e70*/  IMAD.MOV.U32 R5, RZ, RZ, 0x5140 ;  /* 0x00005140ff057424 */ /* 0x000fc800078e00ff */
[----:B------:R2:W-:Y:S08]  /*9e80*/  SYNCS.ARRIVE.TRANS64 RZ, [R20+URZ+0x38818], R5 ;  /* 0x0388180514ff79a7 */ /* 0x0005f0000800003f */
[----:B------:R-:W-:Y:S05]  /*9e90*/  @!P0 BRA `(.L_x_421) ;  /* 0x0000000000048947 */ /* 0x000fea0003800000 */
[----:B------:R-:W-:Y:S01]  /*9ea0*/  BPT.TRAP 0x1 ;  /* 0x000000040000795c */ /* 0x000fe20000300000 */
.L_x_421:
        /* <DEDUP_REMOVED lines=26> */
.L_x_407:
[----:B------:R-:W-:Y:S01]  /*a050*/  IMAD R4, R13, 0x8, R20 ;  /* 0x000000080d047824 */ /* 0x000fe200078e0214 */
[----:B------:R-:W-:Y:S01]  /*a060*/  SHF.L.U32 R3, R18, 0x1f, RZ ;  /* 0x0000001f12037819 */ /* 0x000fe200000006ff */
[----:B------:R-:W4:Y:S03]  /*a070*/  S2R R2, SR_TID.X ;  /* 0x0000000000027919 */ /* 0x000f260000002100 */
[----:B------:R-:W5:Y:S01]  /*a080*/  SYNCS.PHASECHK.TRANS64.TRYWAIT P0, [R4+URZ+0x38840], R3 ;  /* 0x03884003040075a7 */ /* 0x000f62000800017f */
[----:B----4-:R-:W-:-:S04]  /*a090*/  LOP3.LUT R2, R2, 0x7f, RZ, 0xc0, !PT ;  /* 0x0000007f02027812 */ /* 0x010fc800078ec0ff */
[----:B------:R-:W-:Y:S01]  /*a0a0*/  ISETP.NE.AND P1, PT, R2, RZ, PT ;  /* 0x000000ff0200720c */ /* 0x000fe20003f25270 */
[----:B-----5:R-:W-:-:S12]  /*a0b0*/  @!P0 BRA `(.L_x_422) ;  /* 0x0000000800e08947 */ /* 0x020fd80003800000 */
.L_x_456:
[----:B------:R-:W-:Y:S05]  /*a0c0*/  @P1 BRA `(.L_x_423) ;  /* 0x0000000000181947 */ /* 0x000fea0003800000 */
[----:B------:R-:W5:Y:S01]  /*a0d0*/  S2R R2, SR_TID.X ;  /* 0x0000000000027919 */ /* 0x000f620000002100 */
[----:B----4-:R-:W-:-:S04]  /*a0e0*/  IMAD.MOV.U32 R3, RZ, RZ, 0x5140 ;  /* 0x00005140ff037424 */ /* 0x010fc800078e00ff */
[----:B------:R4:W-:Y:S01]  /*a0f0*/  SYNCS.ARRIVE.TRANS64 RZ, [R4+URZ+0x38830], R3 ;  /* 0x0388300304ff79a7 */ /* 0x0009e2000800003f */
[----:B-----5:R-:W-:-:S13]  /*a100*/  LOP3.LUT P0, RZ, R2, 0x1f, RZ, 0xc0, !PT ;  /* 0x0000001f02ff7812 */ /* 0x020fda000780c0ff */
[----:B----4-:R-:W-:Y:S05]  /*a110*/  @!P0 BRA `(.L_x_423) ;  /* 0x0000000000048947 */ /* 0x010fea0003800000 */
[----:B------:R-:W-:Y:S01]  /*a120*/  BPT.TRAP 0x1 ;  /* 0x000000040000795c */ /* 0x000fe20000300000 */
.L_x_423:
        /* <DEDUP_REMOVED lines=40> */
.L_x_404:
[----:B------:R-:W-:Y:S05]  /*a3b0*/  BSYNC B0 ;  /* 0x0000000000007941 */ /* 0x000fea0003800000 */
.L_x_403:
[----:B------:R-:W-:-:S03]  /*a3c0*/  UMOV UR6, 0xffffffff ;  /* 0xffffffff00067882 */ /* 0x000fc60000000000 */
[----:B------:R-:W-:Y:S05]  /*a3d0*/  BRA.DIV UR6, `(.L_x_424) ;  /* 0x0000000a062c7947 */ /* 0x000fea000b800000 */
[----:B------:R-:W-:-:S13]  /*a3e0*/  ELECT P0, URZ, PT ;  /* 0x00000000003f782f */ /* 0x000fda0003800000 */
.L_x_459:
[----:B------:R-:W-:Y:S05]  /*a3f0*/  @!P0 BRA `(.L_x_330) ;  /* 0x0000000000848947 */ /* 0x000fea0003800000 */
[----:B------:R-:W2:Y:S02]  /*a400*/  LDL.LU R2, [R1+0x4] ;  /* 0x0000040001027983 */ /* 0x000ea40000300800 */
[----:B--2---:R-:W-:-:S04]  /*a410*/  LOP3.LUT R2, R2, 0x2, RZ, 0xfc, !PT ;  /* 0x0000000202027812 */ /* 0x004fc800078efcff */
[----:B------:R-:W-:-:S13]  /*a420*/  ISETP.NE.AND P0, PT, R2, 0x3, PT ;  /* 0x000000030200780c */ /* 0x000fda0003f05270 */
[----:B------:R-:W-:Y:S05]  /*a430*/  @!P0 BRA `(.L_x_425) ;  /* 0x0000000000048947 */ /* 0x000fea0003800000 */
[----:B------:R-:W-:Y:S01]  /*a440*/  BPT.TRAP 0x1 ;  /* 0x000000040000795c */ /* 0x000fe20000300000 */
.L_x_425:
        /* <DEDUP_REMOVED lines=15> */
.L_x_460:
[----:B------:R-:W2:Y:S02]  /*a540*/  SYNCS.PHASECHK.TRANS64.TRYWAIT P1, [R3+URZ], R2 ;  /* 0x00000002030075a7 */ /* 0x000ea4000802017f */
[----:B--2---:R-:W-:Y:S05]  /*a550*/  @!P1 BRA `(.L_x_427) ;  /* 0x0000000800049947 */ /* 0x004fea0003800000 */
.L_x_461:
[----:B------:R-:W-:Y:S05]  /*a560*/  @!P0 BRA `(.L_x_428) ;  /* 0x0000000000048947 */ /* 0x000fea0003800000 */
[----:B------:R-:W-:Y:S01]  /*a570*/  BPT.TRAP 0x1 ;  /* 0x000000040000795c */ /* 0x000fe20000300000 */
.L_x_428:
[----:B--2---:R-:W-:-:S04]  /*a580*/  VIADD R3, R8, 0x38840 ;  /* 0x0003884008037836 */ /* 0x004fc80000000000 */
[----:B------:R-:W-:-:S04]  /*a590*/  IMAD R5, R0, 0x8, R3 ;  /* 0x0000000800057824 */ /* 0x000fc800078e0203 */
[----:B------:R-:W2:Y:S02]  /*a5a0*/  SYNCS.PHASECHK.TRANS64.TRYWAIT P0, [R5+URZ], R4 ;  /* 0x00000004050075a7 */ /* 0x000ea4000800017f */
[----:B--2---:R-:W-:Y:S05]  /*a5b0*/  @!P0 BRA `(.L_x_429) ;  /* 0x0000000800008947 */ /* 0x004fea0003800000 */
.L_x_462:
[----:B------:R-:W-:-:S07]  /*a5c0*/  IMAD R3, R6, 0x8, R3 ;  /* 0x0000000806037824 */ /* 0x000fce00078e0203 */
.L_x_430:
[----:B---3--:R3:W4:Y:S02]  /*a5d0*/  SYNCS.PHASECHK.TRANS64.TRYWAIT P0, [R3+URZ], R2 ;  /* 0x00000002030075a7 */ /* 0x008724000800017f */
[----:B----4-:R-:W-:Y:S05]  /*a5e0*/  @!P0 NANOSLEEP.SYNCS 0x989680 ;  /* 0x009896800000895d */ /* 0x010fea0003900000 */
[----:B------:R-:W4:Y:S02]  /*a5f0*/  @!P0 SYNCS.PHASECHK.TRANS64 P0, [R3+URZ], R2 ;  /* 0x00000002030085a7 */ /* 0x000f24000800007f */
[----:B----4-:R-:W-:Y:S05]  /*a600*/  @!P0 BRA `(.L_x_430) ;  /* 0xfffffffc00f08947 */ /* 0x010fea000383ffff */
.L_x_330:
[----:B------:R-:W-:Y:S05]  /*a610*/  BSYNC B6 ;  /* 0x0000000000067941 */ /* 0x000fea0003800000 */
.L_x_327:
[----:B------:R-:W-:Y:S05]  /*a620*/  EXIT ;  /* 0x000000000000794d */ /* 0x000fea0003800000 */
.L_x_335:
[----:B------:R-:W-:Y:S02]  /*a630*/  IMAD.MOV.U32 R13, RZ, RZ, R17 ;  /* 0x000000ffff0d7224 */ /* 0x000fe400078e0011 */
[----:B------:R-:W-:Y:S02]  /*a640*/  IMAD.MOV.U32 R12, RZ, RZ, RZ ;  /* 0x000000ffff0c7224 */ /* 0x000fe400078e00ff */
[----:B------:R-:W-:Y:S02]  /*a650*/  IMAD.MOV.U32 R11, RZ, RZ, 0x1f ;  /* 0x0000001fff0b7424 */ /* 0x000fe400078e00ff */
[----:B------:R-:W-:-:S07]  /*a660*/  IMAD.MOV.U32 R15, RZ, RZ, -0x1 ;  /* 0xffffffffff0f7424 */ /* 0x000fce00078e00ff */
[----:B------:R-:W-:Y:S05]  /*a670*/  WARPSYNC.COLLECTIVE R15, `(.L_x_431) ;  /* 0x000000000f087348 */ /* 0x000fea0003c00000 */
[----:B------:R1:W2:Y:S02]  /*a680*/  SHFL.IDX P6, R14, R13, R12, R11 ;  /* 0x0000000c0d0e7389 */ /* 0x0002a400000c000b */
[----:B-12---:R-:W-:Y:S01]  /*a690*/  ENDCOLLECTIVE ;  /* 0x000000000000791b */ /* 0x006fe20003800000 */
.L_x_431:
[----:B------:R-:W-:Y:S05]  /*a6a0*/  BRA `(.L_x_432) ;  /* 0xffffff6400307947 */ /* 0x000fea000383ffff */
.L_x_337:
        /* <DEDUP_REMOVED lines=8> */
.L_x_342:
[----:B---3--:R3:W4:Y:S02]  /*a730*/  SYNCS.PHASECHK.TRANS64.TRYWAIT P1, [R2+URZ+0x38810], R153 ;  /* 0x03881099020075a7 */ /* 0x008724000802017f */
[----:B----4-:R-:W-:Y:S05]  /*a740*/  @!P1 NANOSLEEP.SYNCS 0x989680 ;  /* 0x009896800000995d */ /* 0x010fea0003900000 */
[----:B------:R-:W4:Y:S02]  /*a750*/  @!P1 SYNCS.PHASECHK.TRANS64 P1, [R2+URZ+0x38810], R153 ;  /* 0x03881099020095a7 */ /* 0x000f24000802007f */
[----:B----4-:R-:W-:Y:S05]  /*a760*/  @!P1 BRA `(.L_x_342) ;  /* 0xfffffffc00f09947 */ /* 0x010fea000383ffff */
[----:B------:R-:W-:Y:S05]  /*a770*/  BRA `(.L_x_341) ;  /* 0xffffff7000507947 */ /* 0x000fea000383ffff */
.L_x_346:
[----:B------:R1:W1:Y:S02]  /*a780*/  SYNCS.PHASECHK.TRANS64.TRYWAIT P1, [R2+URZ+0x38830], R153 ;  /* 0x03883099020075a7 */ /* 0x000264000802017f */
[----:B-1----:R-:W-:Y:S05]  /*a790*/  @!P1 NANOSLEEP.SYNCS 0x989680 ;  /* 0x009896800000995d */ /* 0x002fea0003900000 */
[----:B------:R-:W1:Y:S02]  /*a7a0*/  @!P1 SYNCS.PHASECHK.TRANS64 P1, [R2+URZ+0x38830], R153 ;  /* 0x03883099020095a7 */ /* 0x000e64000802007f */
[----:B-1----:R-:W-:Y:S05]  /*a7b0*/  @!P1 BRA `(.L_x_346) ;  /* 0xfffffffc00f09947 */ /* 0x002fea000383ffff */
[----:B------:R-:W-:Y:S05]  /*a7c0*/  BRA `(.L_x_345) ;  /* 0xffffff8000dc7947 */ /* 0x000fea000383ffff */
.L_x_353:
[----:B------:R-:W-:Y:S01]  /*a7d0*/  BSSY B0, `(.L_x_433) ;  /* 0x0000005000007945 */ /* 0x000fe20003800000 */
[----:B------:R-:W-:-:S07]  /*a7e0*/  IMAD.MOV.U32 R15, RZ, RZ, -0x1 ;  /* 0xffffffffff0f7424 */ /* 0x000fce00078e00ff */
[----:B---3--:R-:W-:Y:S05]  /*a7f0*/  WARPSYNC.COLLECTIVE R15, `(.L_x_434) ;  /* 0x000000000f087348 */ /* 0x008fea0003c00000 */
[----:B------:R-:W-:Y:S01]  /*a800*/  NOP ;  /* 0x0000000000007918 */ /* 0x000fe20000000000 */
[----:B---3--:R-:W-:Y:S01]  /*a810*/  ENDCOLLECTIVE ;  /* 0x000000000000791b */ /* 0x008fe20003800000 */
.L_x_434:
[----:B------:R-:W-:Y:S05]  /*a820*/  BSYNC B0 ;  /* 0x0000000000007941 */ /* 0x000fea0003800000 */
.L_x_433:
[----:B------:R-:W-:Y:S05]  /*a830*/  BRA `(.L_x_435) ;  /* 0xffffffc400807947 */ /* 0x000fea000383ffff */
.L_x_362:
[----:B------:R-:W-:Y:S01]  /*a840*/  BSSY B0, `(.L_x_436) ;  /* 0x0000005000007945 */ /* 0x000fe20003800000 */
[----:B------:R-:W-:-:S07]  /*a850*/  IMAD.MOV.U32 R15, RZ, RZ, -0x1 ;  /* 0xffffffffff0f7424 */ /* 0x000fce00078e00ff */
[----:B-1-3--:R-:W-:Y:S05]  /*a860*/  WARPSYNC.COLLECTIVE R15, `(.L_x_437) ;  /* 0x000000000f087348 */ /* 0x00afea0003c00000 */
[----:B------:R-:W-:Y:S01]  /*a870*/  NOP ;  /* 0x0000000000007918 */ /* 0x000fe20000000000 */
[----:B-1-3--:R-:W-:Y:S01]  /*a880*/  ENDCOLLECTIVE ;  /* 0x000000000000791b */ /* 0x00afe20003800000 */
.L_x_437:
[----:B------:R-:W-:Y:S05]  /*a890*/  BSYNC B0 ;  /* 0x0000000000007941 */ /* 0x000fea0003800000 */
.L_x_436:
[----:B------:R-:W-:Y:S05]  /*a8a0*/  BRA `(.L_x_438) ;  /* 0xffffffc8008c7947 */ /* 0x000fea000383ffff */
.L_x_371:
[----:B------:R-:W-:Y:S01]  /*a8b0*/  BSSY B0, `(.L_x_439) ;  /* 0x0000005000007945 */ /* 0x000fe20003800000 */
[----:B------:R-:W-:-:S07]  /*a8c0*/  IMAD.MOV.U32 R15, RZ, RZ, -0x1 ;  /* 0xffffffffff0f7424 */ /* 0x000fce00078e00ff */
[----:B------:R-:W-:Y:S05]  /*a8d0*/  WARPSYNC.COLLECTIVE R15, `(.L_x_440) ;  /* 0x000000000f087348 */ /* 0x000fea0003c00000 */
[----:B------:R-:W-:Y:S01]  /*a8e0*/  NOP ;  /* 0x0000000000007918 */ /* 0x000fe20000000000 */
[----:B------:R-:W-:Y:S01]  /*a8f0*/  ENDCOLLECTIVE ;  /* 0x000000000000791b */ /* 0x000fe20003800000 */
.L_x_440:
[----:B------:R-:W-:Y:S05]  /*a900*/  BSYNC B0 ;  /* 0x0000000000007941 */ /* 0x000fea0003800000 */
.L_x_439:
[----:B------:R-:W-:Y:S05]  /*a910*/  BRA `(.L_x_441) ;  /* 0xffffffd0006c7947 */ /* 0x000fea000383ffff */
.L_x_383:
[----:B------:R-:W-:Y:S01]  /*a920*/  BSSY B0, `(.L_x_442) ;  /* 0x0000005000007945 */ /* 0x000fe20003800000 */
[----:B------:R-:W-:-:S07]  /*a930*/  IMAD.MOV.U32 R15, RZ, RZ, -0x1 ;  /* 0xffffffffff0f7424 */ /* 0x000fce00078e00ff */
[----:B------:R-:W-:Y:S05]  /*a940*/  WARPSYNC.COLLECTIVE R15, `(.L_x_443) ;  /* 0x000000000f087348 */ /* 0x000fea0003c00000 */
[----:B------:R-:W-:Y:S01]  /*a950*/  NOP ;  /* 0x0000000000007918 */ /* 0x000fe20000000000 */
[----:B------:R-:W-:Y:S01]  /*a960*/  ENDCOLLECTIVE ;  /* 0x000000000000791b */ /* 0x000fe20003800000 */
.L_x_443:
[----:B------:R-:W-:Y:S05]  /*a970*/  BSYNC B0 ;  /* 0x0000000000007941 */ /* 0x000fea0003800000 */
.L_x_442:
[----:B------:R-:W-:Y:S05]  /*a980*/  BRA `(.L_x_444) ;  /* 0xffffffd400847947 */ /* 0x000fea000383ffff */
.L_x_396:
[----:B------:R-:W-:Y:S01]  /*a990*/  BSSY B0, `(.L_x_445) ;  /* 0x0000005000007945 */ /* 0x000fe20003800000 */
[----:B------:R-:W-:-:S07]  /*a9a0*/  IMAD.MOV.U32 R15, RZ, RZ, -0x1 ;  /* 0xffffffffff0f7424 */ /* 0x000fce00078e00ff */
[----:B------:R-:W-:Y:S05]  /*a9b0*/  WARPSYNC.COLLECTIVE R15, `(.L_x_446) ;  /* 0x000000000f087348 */ /* 0x000fea0003c00000 */
[----:B------:R-:W-:Y:S01]  /*a9c0*/  NOP ;  /* 0x0000000000007918 */ /* 0x000fe20000000000 */
[----:B------:R-:W-:Y:S01]  /*a9d0*/  ENDCOLLECTIVE ;  /* 0x000000000000791b */ /* 0x000fe20003800000 */
.L_x_446:
[----:B------:R-:W-:Y:S05]  /*a9e0*/  BSYNC B0 ;  /* 0x0000000000007941 */ /* 0x000fea0003800000 */
.L_x_445:
[----:B------:R-:W-:Y:S05]  /*a9f0*/  BRA `(.L_x_447) ;  /* 0xffffffd800a07947 */ /* 0x000fea000383ffff */
.L_x_405:
[----:B-1----:R1:W2:Y:S02]  /*aa00*/  SYNCS.PHASECHK.TRANS64.TRYWAIT P1, [R20+URZ+0x38820], R3 ;  /* 0x03882003140075a7 */ /* 0x0022a4000802017f */
[----:B--2---:R-:W-:Y:S05]  /*aa10*/  @!P1 NANOSLEEP.SYNCS 0x989680 ;  /* 0x009896800000995d */ /* 0x004fea0003900000 */
[----:B------:R-:W2:Y:S02]  /*aa20*/  @!P1 SYNCS.PHASECHK.TRANS64 P1, [R20+URZ+0x38820], R3 ;  /* 0x03882003140095a7 */ /* 0x000ea4000802007f */
[----:B--2---:R-:W-:Y:S05]  /*aa30*/  @!P1 BRA `(.L_x_405) ;  /* 0xfffffffc00f09947 */ /* 0x004fea000383ffff */
[----:B------:R-:W-:Y:S05]  /*aa40*/  BRA `(.L_x_448) ;  /* 0xffffffe000787947 */ /* 0x000fea000383ffff */
.L_x_409:
[----:B-1----:R1:W2:Y:S02]  /*aa50*/  SYNCS.PHASECHK.TRANS64.TRYWAIT P1, [R20+URZ+0x38840], R21 ;  /* 0x03884015140075a7 */ /* 0x0022a4000802017f */
[----:B--2---:R-:W-:Y:S05]  /*aa60*/  @!P1 NANOSLEEP.SYNCS 0x989680 ;  /* 0x009896800000995d */ /* 0x004fea0003900000 */
[----:B------:R-:W2:Y:S02]  /*aa70*/  @!P1 SYNCS.PHASECHK.TRANS64 P1, [R20+URZ+0x38840], R21 ;  /* 0x03884015140095a7 */ /* 0x000ea4000802007f */
[----:B--2---:R-:W-:Y:S05]  /*aa80*/  @!P1 BRA `(.L_x_409) ;  /* 0xfffffffc00f09947 */ /* 0x004fea000383ffff */
[----:B------:R-:W-:Y:S05]  /*aa90*/  BRA `(.L_x_449) ;  /* 0xffffffe400e87947 */ /* 0x000fea000383ffff */
.L_x_411:
[----:B---3--:R3:W4:Y:S02]  /*aaa0*/  SYNCS.PHASECHK.TRANS64.TRYWAIT P1, [R20+URZ+0x38828], R21 ;  /* 0x03882815140075a7 */ /* 0x008724000802017f */
[----:B----4-:R-:W-:Y:S05]  /*aab0*/  @!P1 NANOSLEEP.SYNCS 0x989680 ;  /* 0x009896800000995d */ /* 0x010fea0003900000 */
[----:B------:R-:W4:Y:S02]  /*aac0*/  @!P1 SYNCS.PHASECHK.TRANS64 P1, [R20+URZ+0x38828], R21 ;  /* 0x03882815140095a7 */ /* 0x000f24000802007f */
[----:B----4-:R-:W-:Y:S05]  /*aad0*/  @!P1 BRA `(.L_x_411) ;  /* 0xfffffffc00f09947 */ /* 0x010fea000383ffff */
[----:B------:R-:W-:Y:S05]  /*aae0*/  BRA `(.L_x_450) ;  /* 0xffffffe8007c7947 */ /* 0x000fea000383ffff */
.L_x_413:
[----:B--2---:R2:W4:Y:S02]  /*aaf0*/  SYNCS.PHASECHK.TRANS64.TRYWAIT P1, [R20+URZ+0x38848], R21 ;  /* 0x03884815140075a7 */ /* 0x004524000802017f */
[----:B----4-:R-:W-:Y:S05]  /*ab00*/  @!P1 NANOSLEEP.SYNCS 0x989680 ;  /* 0x009896800000995d */ /* 0x010fea0003900000 */
[----:B------:R-:W4:Y:S02]  /*ab10*/  @!P1 SYNCS.PHASECHK.TRANS64 P1, [R20+URZ+0x38848], R21 ;  /* 0x03884815140095a7 */ /* 0x000f24000802007f */
[----:B----4-:R-:W-:Y:S05]  /*ab20*/  @!P1 BRA `(.L_x_413) ;  /* 0xfffffffc00f09947 */ /* 0x010fea000383ffff */
[----:B------:R-:W-:Y:S05]  /*ab30*/  BRA `(.L_x_451) ;  /* 0xffffffe800ec7947 */ /* 0x000fea000383ffff */
.L_x_415:
[----:B------:R-:W-:-:S07]  /*ab40*/  SHF.L.U32 R5, R18, 0x1f, RZ ;  /* 0x0000001f12057819 */ /* 0x000fce00000006ff */
.L_x_452:
[----:B-1----:R1:W2:Y:S02]  /*ab50*/  SYNCS.PHASECHK.TRANS64.TRYWAIT P1, [R20+URZ+0x38820], R5 ;  /* 0x03882005140075a7 */ /* 0x0022a4000802017f */
[----:B--2---:R-:W-:Y:S05]  /*ab60*/  @!P1 NANOSLEEP.SYNCS 0x989680 ;  /* 0x009896800000995d */ /* 0x004fea0003900000 */
[----:B------:R-:W2:Y:S02]  /*ab70*/  @!P1 SYNCS.PHASECHK.TRANS64 P1, [R20+URZ+0x38820], R5 ;  /* 0x03882005140095a7 */ /* 0x000ea4000802007f */
[----:B--2---:R-:W-:Y:S05]  /*ab80*/  @!P1 BRA `(.L_x_452) ;  /* 0xfffffffc00f09947 */ /* 0x004fea000383ffff */
[----:B------:R-:W-:Y:S05]  /*ab90*/  BRA `(.L_x_453) ;  /* 0xffffffec00747947 */ /* 0x000fea000383ffff */
.L_x_418:
[----:B---3--:R3:W4:Y:S02]  /*aba0*/  SYNCS.PHASECHK.TRANS64.TRYWAIT P1, [R20+URZ+0x38840], R9 ;  /* 0x03884009140075a7 */ /* 0x008724000802017f */
[----:B----4-:R-:W-:Y:S05]  /*abb0*/  @!P1 NANOSLEEP.SYNCS 0x989680 ;  /* 0x009896800000995d */ /* 0x010fea0003900000 */
[----:B------:R-:W4:Y:S02]  /*abc0*/  @!P1 SYNCS.PHASECHK.TRANS64 P1, [R20+URZ+0x38840], R9 ;  /* 0x03884009140095a7 */ /* 0x000f24000802007f */
[----:B----4-:R-:W-:Y:S05]  /*abd0*/  @!P1 BRA `(.L_x_418) ;  /* 0xfffffffc00f09947 */ /* 0x010fea000383ffff */
[----:B------:R-:W-:Y:S05]  /*abe0*/  BRA `(.L_x_454) ;  /* 0xffffffec00fc7947 */ /* 0x000fea000383ffff */
.L_x_420:
[----:B-1----:R1:W2:Y:S02]  /*abf0*/  SYNCS.PHASECHK.TRANS64.TRYWAIT P1, [R20+URZ+0x38828], R9 ;  /* 0x03882809140075a7 */ /* 0x0022a4000802017f */
[----:B--2---:R-:W-:Y:S05]  /*ac00*/  @!P1 NANOSLEEP.SYNCS 0x989680 ;  /* 0x009896800000995d */ /* 0x004fea0003900000 */
[----:B------:R-:W2:Y:S02]  /*ac10*/  @!P1 SYNCS.PHASECHK.TRANS64 P1, [R20+URZ+0x38828], R9 ;  /* 0x03882809140095a7 */ /* 0x000ea4000802007f */
[----:B--2---:R-:W-:Y:S05]  /*ac20*/  @!P1 BRA `(.L_x_420) ;  /* 0xfffffffc00f09947 */ /* 0x004fea000383ffff */
[----:B------:R-:W-:Y:S05]  /*ac30*/  BRA `(.L_x_455) ;  /* 0xfffffff000847947 */ /* 0x000fea000383ffff */
.L_x_422:
[----:B----4-:R4:W1:Y:S02]  /*ac40*/  SYNCS.PHASECHK.TRANS64.TRYWAIT P0, [R4+URZ+0x38840], R3 ;  /* 0x03884003040075a7 */ /* 0x010864000800017f */
[----:B-1----:R-:W-:Y:S05]  /*ac50*/  @!P0 NANOSLEEP.SYNCS 0x989680 ;  /* 0x009896800000895d */ /* 0x002fea0003900000 */
[----:B------:R-:W1:Y:S02]  /*ac60*/  @!P0 SYNCS.PHASECHK.TRANS64 P0, [R4+URZ+0x38840], R3 ;  /* 0x03884003040085a7 */ /* 0x000e64000800007f */
[----:B-1----:R-:W-:Y:S05]  /*ac70*/  @!P0 BRA `(.L_x_422) ;  /* 0xfffffffc00f08947 */ /* 0x002fea000383ffff */
[----:B------:R-:W-:Y:S05]  /*ac80*/  BRA `(.L_x_456) ;  /* 0xfffffff4000c7947 */ /* 0x000fea000383ffff */
.L_x_424:
[----:B------:R-:W-:Y:S01]  /*ac90*/  BSSY B0, `(.L_x_457) ;  /* 0x0000006000007945 */ /* 0x000fe20003800000 */
[----:B------:R-:W-:-:S07]  /*aca0*/  IMAD.MOV.U32 R15, RZ, RZ, -0x1 ;  /* 0xffffffffff0f7424 */ /* 0x000fce00078e00ff */
[----:B------:R-:W-:Y:S05]  /*acb0*/  WARPSYNC.COLLECTIVE R15, `(.L_x_458) ;  /* 0x000000000f0c7348 */ /* 0x000fea0003c00000 */
[----:B------:R-:W-:Y:S02]  /*acc0*/  ELECT P6, UR62, PT ;  /* 0x00000000003e782f */ /* 0x000fe400038c0000 */
[----:B------:R-:W-:Y:S01]  /*acd0*/  MOV R14, UR62 ;  /* 0x0000003e000e7c02 */ /* 0x000fe20008000f00 */
[----:B------:R-:W-:Y:S10]  /*ace0*/  ENDCOLLECTIVE ;  /* 0x000000000000791b */ /* 0x000ff40003800000 */
.L_x_458:
[----:B------:R-:W-:Y:S05]  /*acf0*/  BSYNC B0 ;  /* 0x0000000000007941 */ /* 0x000fea0003800000 */
.L_x_457:
[----:B------:R-:W-:Y:S01]  /*ad00*/  PLOP3.LUT P0, PT, P6, PT, PT, 0x80, 0x0 ;  /* 0x000000000000781c */ /* 0x000fe2000370f070 */
[----:B------:R-:W-:-:S12]  /*ad10*/  BRA `(.L_x_459) ;  /* 0xfffffff400b47947 */ /* 0x000fd8000383ffff */
.L_x_426:
[----:B-1----:R1:W2:Y:S02]  /*ad20*/  SYNCS.PHASECHK.TRANS64.TRYWAIT P1, [R7+URZ], R4 ;  /* 0x00000004070075a7 */ /* 0x0022a4000802017f */
[----:B--2---:R-:W-:Y:S05]  /*ad30*/  @!P1 NANOSLEEP.SYNCS 0x989680 ;  /* 0x009896800000995d */ /* 0x004fea0003900000 */
[----:B------:R-:W2:Y:S02]  /*ad40*/  @!P1 SYNCS.PHASECHK.TRANS64 P1, [R7+URZ], R4 ;  /* 0x00000004070095a7 */ /* 0x000ea4000802007f */
[----:B--2---:R-:W-:Y:S05]  /*ad50*/  @!P1 BRA `(.L_x_426) ;  /* 0xfffffffc00f09947 */ /* 0x004fea000383ffff */
[----:B------:R-:W-:Y:S05]  /*ad60*/  BRA `(.L_x_460) ;  /* 0xfffffff400f47947 */ /* 0x000fea000383ffff */
.L_x_427:
[----:B--2---:R2:W3:Y:S02]  /*ad70*/  SYNCS.PHASECHK.TRANS64.TRYWAIT P1, [R3+URZ], R2 ;  /* 0x00000002030075a7 */ /* 0x0044e4000802017f */
[----:B---3--:R-:W-:Y:S05]  /*ad80*/  @!P1 NANOSLEEP.SYNCS 0x989680 ;  /* 0x009896800000995d */ /* 0x008fea0003900000 */
[----:B------:R-:W3:Y:S02]  /*ad90*/  @!P1 SYNCS.PHASECHK.TRANS64 P1, [R3+URZ], R2 ;  /* 0x00000002030095a7 */ /* 0x000ee4000802007f */
[----:B---3--:R-:W-:Y:S05]  /*ada0*/  @!P1 BRA `(.L_x_427) ;  /* 0xfffffffc00f09947 */ /* 0x008fea000383ffff */
[----:B------:R-:W-:Y:S05]  /*adb0*/  BRA `(.L_x_461) ;  /* 0xfffffff400e87947 */ /* 0x000fea000383ffff */
.L_x_429:
[----:B--2---:R2:W3:Y:S02]  /*adc0*/  SYNCS.PHASECHK.TRANS64.TRYWAIT P0, [R5+URZ], R4 ;  /* 0x00000004050075a7 */ /* 0x0044e4000800017f */
[----:B---3--:R-:W-:Y:S05]  /*add0*/  @!P0 NANOSLEEP.SYNCS 0x989680 ;  /* 0x009896800000895d */ /* 0x008fea0003900000 */
[----:B------:R-:W3:Y:S02]  /*ade0*/  @!P0 SYNCS.PHASECHK.TRANS64 P0, [R5+URZ], R4 ;  /* 0x00000004050085a7 */ /* 0x000ee4000800007f */
[----:B---3--:R-:W-:Y:S05]  /*adf0*/  @!P0 BRA `(.L_x_429) ;  /* 0xfffffffc00f08947 */ /* 0x008fea000383ffff */
[----:B------:R-:W-:Y:S05]  /*ae00*/  BRA `(.L_x_462) ;  /* 0xfffffff400ec7947 */ /* 0x000fea000383ffff */
.L_x_463:
        /* <DEDUP_REMOVED lines=15> */
.L_x_3685:


//--------------------- .text._ZN7cutlass13device_kernelIN5flash22FlashAttnBwdPreprocessIN4cute5tupleIJNS3_1CILi80EEENS5_ILi128EEEEEENS_6half_tEfNS_4arch4Sm90ELb1ELb0EEEEEvNT_6ParamsE --------------------------
	.section	.text._ZN7cutlass13device_kernelIN5flash22FlashAttnBwdPreprocessIN4cute5tupleIJNS3_1CILi80EEENS5_ILi128EEEEEENS_6half_tEfNS_4arch4Sm90ELb1ELb0EEEEEvNT_6ParamsE,"ax",@progbits
	.align	128
.text._ZN7cutlass13device_kernelIN5flash22FlashAttnBwdPreprocessIN4cute5tupleIJNS3_1CILi80EEENS5_ILi128EEEEEENS_6half_tEfNS_4arch4Sm90ELb1ELb0EEEEEvNT_6ParamsE:
        .type           _ZN7cutlass13device_kernelIN5flash22FlashAttnBwdPreprocessIN4cute5tupleIJNS3_1CILi80EEENS5_ILi128EEEEEENS_6half_tEfNS_4arch4Sm90ELb1ELb0EEEEEvNT_6ParamsE,@function
        .size           _ZN7cutlass13device_kernelIN5flash22FlashAttnBwdPreprocessIN4cute5tupleIJNS3_1CILi80EEENS5_ILi128EEEEEENS_6half_tEfNS_4arch4Sm90ELb1ELb0EEEEEvNT_6ParamsE,(.L_x_3686 - _ZN7cutlass13device_kernelIN5flash22FlashAttnBwdPreprocessIN4cute5tupleIJNS3_1CILi80EEENS5_ILi128EEEEEENS_6half_tEfNS_4arch4Sm90ELb1ELb0EEEEEvNT_6ParamsE)
        .other          _ZN7cutlass13device_kernelIN5flash22FlashAttnBwdPreprocessIN4cute5tupleIJNS3_1CILi80EEENS5_ILi128EEEEEENS_6half_tEfNS_4arch4Sm90ELb1ELb0EEEEEvNT_6ParamsE,@"STO_CUDA_ENTRY STV_DEFAULT"
_ZN7cutlass13device_kernelIN5flash22FlashAttnBwdPreprocessIN4cute5tupleIJNS3_1CILi80EEENS5_ILi128EEEEEENS_6half_tEfNS_4arch4Sm90ELb1ELb0EEEEEvNT_6ParamsE:
[----:B------:R-:W-:Y:S01]  /*0000*/  LDC R1, c[0x0][0x28] ;  /* 0x00000a00ff017b82 */ /* 0x000fe20000000800 */
[----:B------:R-:W0:Y:S07]  /*0010*/  S2R R0, SR_TID.X ;  /* 0x0000000000007919 */ /* 0x000e2e0000002100 */
[----:B------:R-:W1:Y:S01]  /*0020*/  LDC R7, c[0x0][0x218] ;  /* 0x00008600ff077b82 */ /* 0x000e620000000800 */
[----:B------:R-:W-:Y:S01]  /*0030*/  ULDC.64 UR4, c[0x0][0x208] ;  /* 0x0000820000047ab9 */ /* 0x000fe20000000a00 */
[----:B------:R-:W-:Y:S01]  /*0040*/  BSSY B0, `(.L_x_464) ;  /* 0x0000027000007945 */ /* 0x000fe20003800000 */
[----:B------:R-:W1:Y:S05]  /*0050*/  S2R R2, SR_CTAID.X ;  /* 0x0000000000027919 */ /* 0x000e6a0000002500 */
[----:B------:R-:W2:Y:S08]  /*0060*/  S2UR UR6, SR_CTAID.Y ;  /* 0x00000000000679c3 */ /* 0x000eb00000002600 */
[----:B------:R-:W3:Y:S08]  /*0070*/  S2UR UR7, SR_CTAID.Z ;  /* 0x00000000000779c3 */ /* 0x000ef00000002700 */
[----:B------:R-:W4:Y:S01]  /*0080*/  LDC.64 R16, c[0x0][0x230] ;  /* 0x00008c00ff107b82 */ /* 0x000f220000000a00 */
[----:B0-----:R-:W-:-:S07]  /*0090*/  SHF.R.S32.HI R3, RZ, 0x1f, R0 ;  /* 0x0000001fff037819 */ /* 0x001fce0000011400 */
[----:B------:R-:W0:Y:S01]  /*00a0*/  LDC.64 R20, c[0x0][0x238] ;  /* 0x00008e00ff147b82 */ /* 0x000e220000000a00 */
[----:B------:R-:W-:Y:S01]  /*00b0*/  ISETP.GT.AND P0, PT, R0, 0x4f, PT ;  /* 0x0000004f0000780c */ /* 0x000fe20003f04270 */
[----:B--2---:R-:W-:Y:S01]  /*00c0*/  USHF.R.S32.HI UR8, URZ, 0x1f, UR6 ;  /* 0x0000001f3f087899 */ /* 0x004fe20008011406 */
[----:B------:R-:W-:Y:S01]  /*00d0*/  LEA.HI R4, R3, R0, RZ, 0x4 ;  /* 0x0000000003047211 */ /* 0x000fe200078f20ff */
[----:B-1----:R-:W-:-:S03]  /*00e0*/  IMAD R3, R2, -0x50, R7 ;  /* 0xffffffb002037824 */ /* 0x002fc600078e0207 */
[----:B------:R-:W-:Y:S01]  /*00f0*/  LOP3.LUT R5, R4, 0xfffffff0, RZ, 0xc0, !PT ;  /* 0xfffffff004057812 */ /* 0x000fe200078ec0ff */
[----:B------:R-:W1:Y:S01]  /*0100*/  LDC.64 R8, c[0x0][0x250] ;  /* 0x00009400ff087b82 */ /* 0x000e620000000a00 */
[-C--:B------:R-:W-:Y:S01]  /*0110*/  ISETP.GE.OR P1, PT, R0, R3.reuse, P0 ;  /* 0x000000030000720c */ /* 0x080fe20000726670 */
[----:B---3--:R-:W-:Y:S01]  /*0120*/  USHF.R.S32.HI UR9, URZ, 0x1f, UR7 ;  /* 0x0000001f3f097899 */ /* 0x008fe20008011407 */
[----:B------:R-:W-:Y:S02]  /*0130*/  SHF.R.S32.HI R54, RZ, 0x4, R4 ;  /* 0x00000004ff367819 */ /* 0x000fe40000011404 */
[----:B------:R-:W-:Y:S02]  /*0140*/  IADD3 R5, -R5, R0, RZ ;  /* 0x0000000005057210 */ /* 0x000fe40007ffe1ff */
[----:B------:R-:W-:Y:S02]  /*0150*/  ISETP.GE.AND P3, PT, R54, R3, PT ;  /* 0x000000033600720c */ /* 0x000fe40003f66270 */
[----:B------:R-:W-:-:S02]  /*0160*/  MOV R4, 0x7f800000 ;  /* 0x7f80000000047802 */ /* 0x000fc40000000f00 */
[----:B------:R-:W-:-:S03]  /*0170*/  SHF.L.U32 R22, R5, 0x3, RZ ;  /* 0x0000000305167819 */ /* 0x000fc600000006ff */
[----:B------:R-:W-:Y:S06]  /*0180*/  @P1 BRA `(.L_x_465) ;  /* 0x0000000000481947 */ /* 0x000fec0003800000 */
[----:B------:R-:W2:Y:S01]  /*0190*/  LDC.64 R12, c[0x0][0x290] ;  /* 0x0000a400ff0c7b82 */ /* 0x000ea20000000a00 */
[----:B------:R-:W-:Y:S01]  /*01a0*/  IMAD R11, R2, 0x50, RZ ;  /* 0x00000050020b7824 */ /* 0x000fe200078e02ff */
[----:B------:R-:W-:Y:S01]  /*01b0*/  SHF.R.S32.HI R4, RZ, 0x1f, R0 ;  /* 0x0000001fff047819 */ /* 0x000fe20000011400 */
[----:B------:R-:W-:-:S03]  /*01c0*/  ULDC.64 UR10, c[0x0][0x288] ;  /* 0x0000a200000a7ab9 */ /* 0x000fc60000000a00 */
[C---:B------:R-:W-:Y:S02]  /*01d0*/  IADD3 R10, P1, R11.reuse, R0, RZ ;  /* 0x000000000b0a7210 */ /* 0x040fe40007f3e0ff */
[----:B------:R-:W3:Y:S02]  /*01e0*/  LDC.64 R14, c[0x0][0x298] ;  /* 0x0000a600ff0e7b82 */ /* 0x000ee40000000a00 */
[----:B------:R-:W-:Y:S01]  /*01f0*/  LEA.HI.X.SX32 R11, R11, R4, 0x1, P1 ;  /* 0x000000040b0b7211 */ /* 0x000fe200008f0eff */
[C---:B--2---:R-:W-:Y:S02]  /*0200*/  IMAD R6, R12.reuse, UR8, RZ ;  /* 0x000000080c067c24 */ /* 0x044fe4000f8e02ff */
[----:B------:R-:W-:-:S04]  /*0210*/  IMAD.WIDE.U32 R10, R12, UR6, R10 ;  /* 0x000000060c0a7c25 */ /* 0x000fc8000f8e000a */
[----:B------:R-:W-:Y:S02]  /*0220*/  IMAD R13, R13, UR6, R6 ;  /* 0x000000060d0d7c24 */ /* 0x000fe4000f8e0206 */
[----:B---3--:R-:W-:-:S03]  /*0230*/  IMAD R4, R14, UR9, RZ ;  /* 0x000000090e047c24 */ /* 0x008fc6000f8e02ff */
[----:B------:R-:W-:Y:S01]  /*0240*/  IADD3 R11, R11, R13, RZ ;  /* 0x0000000d0b0b7210 */ /* 0x000fe20007ffe0ff */
[----:B------:R-:W-:Y:S02]  /*0250*/  IMAD R13, R15, UR7, R4 ;  /* 0x000000070f0d7c24 */ /* 0x000fe4000f8e0204 */
[----:B------:R-:W-:-:S05]  /*0260*/  IMAD.WIDE.U32 R10, R14, UR7, R10 ;  /* 0x000000070e0a7c25 */ /* 0x000fca000f8e000a */
[----:B------:R-:W-:Y:S02]  /*0270*/  IADD3 R11, R11, R13, RZ ;  /* 0x0000000d0b0b7210 */ /* 0x000fe40007ffe0ff */
[----:B------:R-:W-:-:S04]  /*0280*/  LEA R12, P1, R10, UR10, 0x2 ;  /* 0x0000000a0a0c7c11 */ /* 0x000fc8000f8210ff */
[----:B------:R-:W-:-:S05]  /*0290*/  LEA.HI.X R13, R10, UR11, R11, 0x2, P1 ;  /* 0x0000000b0a0d7c11 */ /* 0x000fca00088f140b */
[----:B------:R2:W5:Y:S04]  /*02a0*/  LDG.E R4, desc[UR4][R12.64] ;  /* 0x000000040c047981 */ /* 0x000568000c1e1900 */
.L_x_465:
[----:B------:R-:W-:Y:S05]  /*02b0*/  BSYNC B0 ;  /* 0x0000000000007941 */ /* 0x000fea0003800000 */
.L_x_464:
[----:B------:R-:W-:Y:S01]  /*02c0*/  ULDC UR10, c[0x0][0x21c] ;  /* 0x00008700000a7ab9 */ /* 0x000fe20000000800 */
[----:B------:R-:W3:Y:S01]  /*02d0*/  LDC.64 R18, c[0x0][0x258] ;  /* 0x00009600ff127b82 */ /* 0x000ee20000000a00 */
[----:B------:R-:W-:Y:S01]  /*02e0*/  ISETP.LT.AND P2, PT, R22, UR10, !P3 ;  /* 0x0000000a16007c0c */ /* 0x000fe2000df41270 */
[----:B----4-:R-:W-:Y:S01]  /*02f0*/  IMAD R6, R16, UR8, RZ ;  /* 0x0000000810067c24 */ /* 0x010fe2000f8e02ff */
[----:B------:R-:W-:Y:S02]  /*0300*/  SHF.R.S32.HI R23, RZ, 0x1f, R22 ;  /* 0x0000001fff177819 */ /* 0x000fe40000011416 */
[----:B------:R-:W-:Y:S01]  /*0310*/  SHF.R.S32.HI R55, RZ, 0x1f, R54 ;  /* 0x0000001fff377819 */ /* 0x000fe20000011436 */
[----:B------:R-:W-:Y:S01]  /*0320*/  IMAD R11, R17, UR6, R6 ;  /* 0x00000006110b7c24 */ /* 0x000fe2000f8e0206 */
[----:B------:R-:W-:Y:S01]  /*0330*/  ISETP.GE.AND P1, PT, R22, UR10, PT ;  /* 0x0000000a16007c0c */ /* 0x000fe2000bf26270 */
[----:B--2---:R-:W-:-:S04]  /*0340*/  IMAD.WIDE.U32 R12, R16, UR6, R22 ;  /* 0x00000006100c7c25 */ /* 0x004fc8000f8e0016 */
[----:B0-----:R-:W-:Y:S01]  /*0350*/  IMAD R6, R20, UR9, RZ ;  /* 0x0000000914067c24 */ /* 0x001fe2000f8e02ff */
[----:B------:R-:W-:Y:S01]  /*0360*/  IADD3 R13, R13, R11, RZ ;  /* 0x0000000b0d0d7210 */ /* 0x000fe20007ffe0ff */
[----:B------:R-:W0:Y:S01]  /*0370*/  @P2 LDC.64 R14, c[0x0][0x228] ;  /* 0x00008a00ff0e2b82 */ /* 0x000e220000000a00 */
[----:B-1----:R-:W-:Y:S02]  /*0380*/  IMAD R16, R8, UR8, RZ ;  /* 0x0000000808107c24 */ /* 0x002fe4000f8e02ff */
[----:B------:R-:W-:Y:S01]  /*0390*/  IMAD R17, R21, UR7, R6 ;  /* 0x0000000715117c24 */ /* 0x000fe2000f8e0206 */
[----:B------:R-:W-:Y:S01]  /*03a0*/  IADD3 R6, R54, 0x10, RZ ;  /* 0x0000001036067810 */ /* 0x000fe20007ffe0ff */
[----:B------:R-:W-:-:S03]  /*03b0*/  IMAD.WIDE.U32 R20, R20, UR7, R12 ;  /* 0x0000000714147c25 */ /* 0x000fc6000f8e000c */
[----:B------:R-:W1:Y:S01]  /*03c0*/  @P2 LDC.64 R10, c[0x0][0x248] ;  /* 0x00009200ff0a2b82 */ /* 0x000e620000000a00 */
[----:B------:R-:W-:Y:S01]  /*03d0*/  IMAD R13, R9, UR6, R16 ;  /* 0x00000006090d7c24 */ /* 0x000fe2000f8e0210 */
[----:B------:R-:W-:Y:S01]  /*03e0*/  ISETP.LT.AND P4, PT, R6, R3, !P1 ;  /* 0x000000030600720c */ /* 0x000fe20004f81270 */
[----:B------:R-:W-:-:S04]  /*03f0*/  IMAD.WIDE.U32 R8, R8, UR6, R22 ;  /* 0x0000000608087c25 */ /* 0x000fc8000f8e0016 */
[----:B---3--:R-:W-:Y:S01]  /*0400*/  IMAD R16, R18, UR9, RZ ;  /* 0x0000000912107c24 */ /* 0x008fe2000f8e02ff */
[----:B------:R-:W2:Y:S01]  /*0410*/  @P2 LDC.64 R30, c[0x0][0x210] ;  /* 0x00008400ff1e2b82 */ /* 0x000ea20000000a00 */
[----:B------:R-:W-:Y:S01]  /*0420*/  IADD3 R9, R9, R13, RZ ;  /* 0x0000000d09097210 */ /* 0x000fe20007ffe0ff */
[----:B------:R-:W-:-:S04]  /*0430*/  IMAD.WIDE R48, R2, 0x50, R54 ;  /* 0x0000005002307825 */ /* 0x000fc800078e0236 */
[----:B------:R-:W-:Y:S02]  /*0440*/  IMAD R19, R19, UR7, R16 ;  /* 0x0000000713137c24 */ /* 0x000fe4000f8e0210 */
[----:B------:R-:W3:Y:S01]  /*0450*/  @P2 LDC.64 R12, c[0x0][0x240] ;  /* 0x00009000ff0c2b82 */ /* 0x000ee20000000a00 */
[----:B------:R-:W-:Y:S01]  /*0460*/  IMAD.WIDE.U32 R40, R18, UR7, R8 ;  /* 0x0000000712287c25 */ /* 0x000fe2000f8e0008 */
[----:B------:R-:W-:Y:S02]  /*0470*/  IADD3 R9, R21, R17, RZ ;  /* 0x0000001115097210 */ /* 0x000fe40007ffe0ff */
[----:B------:R-:W-:Y:S01]  /*0480*/  @P2 MOV R8, R20 ;  /* 0x0000001400082202 */ /* 0x000fe20000000f00 */
[----:B0-----:R-:W-:Y:S01]  /*0490*/  @P2 IMAD R16, R49, R14, RZ ;  /* 0x0000000e31102224 */ /* 0x001fe200078e02ff */
[----:B------:R-:W-:Y:S02]  /*04a0*/  IADD3 R41, R41, R19, RZ ;  /* 0x0000001329297210 */ /* 0x000fe40007ffe0ff */
[----:B------:R-:W0:Y:S01]  /*04b0*/  @P4 LDC.64 R24, c[0x0][0x228] ;  /* 0x00008a00ff184b82 */ /* 0x000e220000000a00 */
[----:B------:R-:W-:-:S02]  /*04c0*/  @P2 IMAD R17, R48, R15, R16 ;  /* 0x0000000f30112224 */ /* 0x000fc400078e0210 */
[----:B------:R-:W-:Y:S01]  /*04d0*/  @P2 IMAD.WIDE.U32 R14, R48, R14, R8 ;  /* 0x0000000e300e2225 */ /* 0x000fe200078e0008 */
[----:B------:R-:W-:-:S03]  /*04e0*/  IADD3 R8, R54, 0x20, RZ ;  /* 0x0000002036087810 */ /* 0x000fc60007ffe0ff */
[----:B-1----:R-:W-:Y:S01]  /*04f0*/  @P2 IMAD R16, R49, R10, RZ ;  /* 0x0000000a31102224 */ /* 0x002fe200078e02ff */
[----:B------:R-:W-:Y:S01]  /*0500*/  @P2 IADD3 R15, R15, R17, RZ ;  /* 0x000000110f0f2210 */ /* 0x000fe20007ffe0ff */
[----:B------:R-:W1:Y:S01]  /*0510*/  @P4 LDC.64 R28, c[0x0][0x248] ;  /* 0x00009200ff1c4b82 */ /* 0x000e620000000a00 */
[----:B--2---:R-:W-:Y:S01]  /*0520*/  @P2 LEA R30, P5, R14, R30, 0x1 ;  /* 0x0000001e0e1e2211 */ /* 0x004fe200078a08ff */
[C---:B------:R-:W-:Y:S01]  /*0530*/  @P2 IMAD R19, R48.reuse, R11, R16 ;  /* 0x0000000b30132224 */ /* 0x040fe200078e0210 */
[----:B------:R-:W-:Y:S01]  /*0540*/  CS2R R16, SRZ ;  /* 0x0000000000107805 */ /* 0x000fe2000001ff00 */
[----:B------:R-:W-:Y:S01]  /*0550*/  @P2 IMAD.WIDE.U32 R10, R48, R10, R40 ;  /* 0x0000000a300a2225 */ /* 0x000fe200078e0028 */
[----:B------:R-:W-:Y:S02]  /*0560*/  @P2 LEA.HI.X R31, R14, R31, R15, 0x1, P5 ;  /* 0x0000001f0e1f2211 */ /* 0x000fe400028f0c0f */
[----:B------:R-:W-:Y:S02]  /*0570*/  CS2R R14, SRZ ;  /* 0x00000000000e7805 */ /* 0x000fe4000001ff00 */
[----:B------:R-:W-:Y:S01]  /*0580*/  ISETP.LT.AND P5, PT, R8, R3, !P1 ;  /* 0x000000030800720c */ /* 0x000fe20004fa1270 */
[----:B------:R-:W2:Y:S01]  /*0590*/  @P4 LDC.64 R32, c[0x0][0x210] ;  /* 0x00008400ff204b82 */ /* 0x000ea20000000a00 */
[----:B------:R-:W-:-:S02]  /*05a0*/  @P2 IADD3 R11, R11, R19, RZ ;  /* 0x000000130b0b2210 */ /* 0x000fc40007ffe0ff */
[----:B------:R-:W-:Y:S02]  /*05b0*/  CS2R R18, SRZ ;  /* 0x0000000000127805 */ /* 0x000fe4000001ff00 */
[----:B---3--:R-:W-:-:S04]  /*05c0*/  @P2 LEA R36, P6, R10, R12, 0x1 ;  /* 0x0000000c0a242211 */ /* 0x008fc800078c08ff */
[----:B------:R-:W-:Y:S02]  /*05d0*/  @P2 LEA.HI.X R37, R10, R13, R11, 0x1, P6 ;  /* 0x0000000d0a252211 */ /* 0x000fe400030f0c0b */
[----:B------:R-:W-:Y:S02]  /*05e0*/  CS2R R12, SRZ ;  /* 0x00000000000c7805 */ /* 0x000fe4000001ff00 */
[C---:B------:R-:W-:Y:S01]  /*05f0*/  @P4 IADD3 R23, P6, R48.reuse, 0x10, RZ ;  /* 0x0000001030174810 */ /* 0x040fe20007fde0ff */
[----:B------:R-:W3:Y:S01]  /*0600*/  @P4 LDC.64 R34, c[0x0][0x240] ;  /* 0x00009000ff224b82 */ /* 0x000ee20000000a00 */
[----:B------:R-:W4:Y:S02]  /*0610*/  @P2 LDG.E.128 R16, desc[UR4][R36.64] ;  /* 0x0000000424102981 */ /* 0x000f24000c1e1d00 */
[----:B------:R-:W-:Y:S02]  /*0620*/  @P4 IADD3.X R11, RZ, R49, RZ, P6, !PT ;  /* 0x00000031ff0b4210 */ /* 0x000fe400037fe4ff */
[----:B------:R1:W4:Y:S03]  /*0630*/  @P2 LDG.E.128 R12, desc[UR4][R30.64] ;  /* 0x000000041e0c2981 */ /* 0x000326000c1e1d00 */
[----:B------:R-:W2:Y:S01]  /*0640*/  @P5 LDC.64 R26, c[0x0][0x228] ;  /* 0x00008a00ff1a5b82 */ /* 0x000ea20000000a00 */
[----:B------:R-:W-:Y:S01]  /*0650*/  @P4 IADD3 R45, P2, R48, 0x10, RZ ;  /* 0x00000010302d4810 */ /* 0x000fe20007f5e0ff */
[----:B0-----:R-:W-:-:S03]  /*0660*/  @P4 IMAD R10, R11, R24, RZ ;  /* 0x000000180b0a4224 */ /* 0x001fc600078e02ff */
[----:B------:R-:W-:Y:S01]  /*0670*/  @P4 IADD3.X R21, RZ, R49, RZ, P2, !PT ;  /* 0x00000031ff154210 */ /* 0x000fe200017fe4ff */
[----:B------:R-:W-:Y:S01]  /*0680*/  @P4 IMAD R43, R23, R25, R10 ;  /* 0x00000019172b4224 */ /* 0x000fe200078e020a */
[----:B------:R-:W-:Y:S01]  /*0690*/  IADD3 R10, R54, 0x40, RZ ;  /* 0x00000040360a7810 */ /* 0x000fe20007ffe0ff */
[----:B------:R-:W0:Y:S02]  /*06a0*/  @P5 LDC.64 R64, c[0x0][0x210] ;  /* 0x00008400ff405b82 */ /* 0x000e240000000a00 */
[----:B-1----:R-:W-:Y:S01]  /*06b0*/  @P4 IMAD R30, R21, R28, RZ ;  /* 0x0000001c151e4224 */ /* 0x002fe200078e02ff */
[----:B------:R-:W-:Y:S02]  /*06c0*/  @P4 MOV R21, R9 ;  /* 0x0000000900154202 */ /* 0x000fe40000000f00 */
[----:B------:R-:W-:Y:S02]  /*06d0*/  @P5 IADD3 R39, P6, R48, 0x20, RZ ;  /* 0x0000002030275810 */ /* 0x000fe40007fde0ff */
[----:B------:R-:W-:Y:S01]  /*06e0*/  ISETP.GE.AND P2, PT, R10, R3, PT ;  /* 0x000000030a00720c */ /* 0x000fe20003f46270 */
[----:B------:R-:W-:Y:S01]  /*06f0*/  @P4 IMAD.WIDE.U32 R24, R23, R24, R20 ;  /* 0x0000001817184225 */ /* 0x000fe200078e0014 */
[----:B------:R-:W-:Y:S01]  /*0700*/  IADD3 R52, R54, 0x30, RZ ;  /* 0x0000003036347810 */ /* 0x000fe20007ffe0ff */
[----:B------:R-:W1:Y:S01]  /*0710*/  @P5 LDC.64 R50, c[0x0][0x240] ;  /* 0x00009000ff325b82 */ /* 0x000e620000000a00 */
[----:B------:R-:W-:-:S02]  /*0720*/  @P5 IADD3.X R11, RZ, R49, RZ, P6, !PT ;  /* 0x00000031ff0b5210 */ /* 0x000fc400037fe4ff */
[----:B------:R-:W-:Y:S02]  /*0730*/  ISETP.GE.OR P2, PT, R22, UR10, P2 ;  /* 0x0000000a16007c0c */ /* 0x000fe40009746670 */
[----:B------:R-:W-:Y:S02]  /*0740*/  @P4 MOV R22, R40 ;  /* 0x0000002800164202 */ /* 0x000fe40000000f00 */
[----:B------:R-:W-:Y:S01]  /*0750*/  @P4 MOV R23, R41 ;  /* 0x0000002900174202 */ /* 0x000fe20000000f00 */
[----:B------:R-:W-:Y:S01]  /*0760*/  @P4 IMAD R29, R45, R29, R30 ;  /* 0x0000001d2d1d4224 */ /* 0x000fe200078e021e */
[----:B------:R-:W-:Y:S01]  /*0770*/  ISETP.LT.AND P1, PT, R52, R3, !P1 ;  /* 0x000000033400720c */ /* 0x000fe20004f21270 */
[----:B--2---:R-:W-:Y:S01]  /*0780*/  @P5 IMAD R30, R11, R26, RZ ;  /* 0x0000001a0b1e5224 */ /* 0x004fe200078e02ff */
[----:B------:R-:W-:Y:S01]  /*0790*/  @P4 IADD3 R11, R25, R43, RZ ;  /* 0x0000002b190b4210 */ /* 0x000fe20007ffe0ff */
[----:B------:R-:W-:Y:S01]  /*07a0*/  @P4 IMAD.WIDE.U32 R22, R45, R28, R22 ;  /* 0x0000001c2d164225 */ /* 0x000fe200078e0016 */
[----:B------:R-:W-:-:S02]  /*07b0*/  @P4 LEA R32, P6, R24, R32, 0x1 ;  /* 0x0000002018204211 */ /* 0x000fc400078c08ff */
[----:B------:R-:W-:Y:S01]  /*07c0*/  @P5 MOV R21, R9 ;  /* 0x0000000900155202 */ /* 0x000fe20000000f00 */
[----:B------:R-:W-:Y:S01]  /*07d0*/  @P5 IMAD R25, R39, R27, R30 ;  /* 0x0000001b27195224 */ /* 0x000fe200078e021e */
[----:B------:R-:W-:Y:S01]  /*07e0*/  @P4 LEA.HI.X R33, R24, R33, R11, 0x1, P6 ;  /* 0x0000002118214211 */ /* 0x000fe200030f0c0b */
[----:B------:R-:W2:Y:S01]  /*07f0*/  @!P2 LDC.64 R66, c[0x0][0x228] ;  /* 0x00008a00ff42ab82 */ /* 0x000ea20000000a00 */
[----:B------:R-:W-:Y:S01]  /*0800*/  @P4 IADD3 R11, R23, R29, RZ ;  /* 0x0000001d170b4210 */ /* 0x000fe20007ffe0ff */
[----:B------:R-:W-:Y:S01]  /*0810*/  @P5 IMAD.WIDE.U32 R26, R39, R26, R20 ;  /* 0x0000001a271a5225 */ /* 0x000fe200078e0014 */
[----:B---3--:R-:W-:-:S05]  /*0820*/  @P4 LEA R34, P6, R22, R34, 0x1 ;  /* 0x0000002216224211 */ /* 0x008fca00078c08ff */
[----:B------:R-:W3:Y:S01]  /*0830*/  @P5 LDC.64 R28, c[0x0][0x248] ;  /* 0x00009200ff1c5b82 */ /* 0x000ee20000000a00 */
[----:B------:R-:W-:Y:S02]  /*0840*/  @P4 LEA.HI.X R35, R22, R35, R11, 0x1, P6 ;  /* 0x0000002316234211 */ /* 0x000fe400030f0c0b */
[----:B------:R-:W-:Y:S02]  /*0850*/  @P5 IADD3 R11, R27, R25, RZ ;  /* 0x000000191b0b5210 */ /* 0x000fe40007ffe0ff */
[----:B0-----:R-:W-:-:S03]  /*0860*/  @P5 LEA R64, P6, R26, R64, 0x1 ;  /* 0x000000401a405211 */ /* 0x001fc600078c08ff */
[----:B------:R-:W0:Y:S01]  /*0870*/  @P1 LDC.64 R38, c[0x0][0x228] ;  /* 0x00008a00ff261b82 */ /* 0x000e220000000a00 */
[----:B------:R-:W-:Y:S02]  /*0880*/  @P5 LEA.HI.X R65, R26, R65, R11, 0x1, P6 ;  /* 0x000000411a415211 */ /* 0x000fe400030f0c0b */
[----:B------:R-:W-:-:S04]  /*0890*/  @P5 IADD3 R31, P6, R48, 0x20, RZ ;  /* 0x00000020301f5810 */ /* 0x000fc80007fde0ff */
[----:B------:R-:W-:Y:S01]  /*08a0*/  @P5 IADD3.X R11, RZ, R49, RZ, P6, !PT ;  /* 0x00000031ff0b5210 */ /* 0x000fe200037fe4ff */
[----:B------:R-:W1:Y:S01]  /*08b0*/  @P1 LDC.64 R36, c[0x0][0x248] ;  /* 0x00009200ff241b82 */ /* 0x000e620000000a00 */
[----:B------:R-:W-:-:S04]  /*08c0*/  @P1 IADD3 R27, P6, R48, 0x30, RZ ;  /* 0x00000030301b1810 */ /* 0x000fc80007fde0ff */
[----:B------:R-:W-:Y:S02]  /*08d0*/  @P1 IADD3.X R23, RZ, R49, RZ, P6, !PT ;  /* 0x00000031ff171210 */ /* 0x000fe400037fe4ff */
[----:B------:R-:W-:Y:S01]  /*08e0*/  @!P2 IADD3 R25, P6, R48, 0x40, RZ ;  /* 0x000000403019a810 */ /* 0x000fe20007fde0ff */
[----:B---3--:R-:W-:Y:S01]  /*08f0*/  @P5 IMAD R22, R11, R28, RZ ;  /* 0x0000001c0b165224 */ /* 0x008fe200078e02ff */
[----:B------:R-:W-:Y:S01]  /*0900*/  @P1 MOV R21, R9 ;  /* 0x0000000900151202 */ /* 0x000fe20000000f00 */
[----:B------:R-:W3:Y:S01]  /*0910*/  @!P2 LDC.64 R56, c[0x0][0x210] ;  /* 0x00008400ff38ab82 */ /* 0x000ee20000000a00 */
[----:B------:R-:W-:Y:S02]  /*0920*/  @!P2 IADD3.X R11, RZ, R49, RZ, P6, !PT ;  /* 0x00000031ff0ba210 */ /* 0x000fe400037fe4ff */
[----:B------:R-:W-:Y:S01]  /*0930*/  @!P2 MOV R47, R9 ;  /* 0x00000009002fa202 */ /* 0x000fe20000000f00 */
[----:B------:R-:W-:Y:S01]  /*0940*/  @P5 IMAD R9, R31, R29, R22 ;  /* 0x0000001d1f095224 */ /* 0x000fe200078e0216 */
[----:B------:R-:W-:Y:S01]  /*0950*/  @!P2 MOV R46, R20 ;  /* 0x00000014002ea202 */ /* 0x000fe20000000f00 */
[----:B0-----:R-:W-:Y:S01]  /*0960*/  @P1 IMAD R24, R23, R38, RZ ;  /* 0x0000002617181224 */ /* 0x001fe200078e02ff */
[----:B------:R-:W-:Y:S01]  /*0970*/  @P5 MOV R22, R40 ;  /* 0x0000002800165202 */ /* 0x000fe20000000f00 */
[----:B--2---:R-:W-:Y:S01]  /*0980*/  @!P2 IMAD R26, R11, R66, RZ ;  /* 0x000000420b1aa224 */ /* 0x004fe200078e02ff */
[----:B------:R-:W-:Y:S01]  /*0990*/  @P5 MOV R23, R41 ;  /* 0x0000002900175202 */ /* 0x000fe20000000f00 */
[C---:B------:R-:W-:Y:S01]  /*09a0*/  @P1 IMAD R11, R27.reuse, R39, R24 ;  /* 0x000000271b0b1224 */ /* 0x040fe200078e0218 */
[----:B------:R-:W0:Y:S01]  /*09b0*/  @!P2 LDC.64 R42, c[0x0][0x248] ;  /* 0x00009200ff2aab82 */ /* 0x000e220000000a00 */
[----:B------:R-:W-:Y:S01]  /*09c0*/  @P1 IMAD.WIDE.U32 R38, R27, R38, R20 ;  /* 0x000000261b261225 */ /* 0x000fe200078e0014 */
[----:B------:R-:W-:-:S03]  /*09d0*/  CS2R R20, SRZ ;  /* 0x0000000000147805 */ /* 0x000fc6000001ff00 */
[----:B------:R-:W-:Y:S01]  /*09e0*/  @P5 IMAD.WIDE.U32 R28, R31, R28, R22 ;  /* 0x0000001c1f1c5225 */ /* 0x000fe200078e0016 */
[----:B------:R-:W-:Y:S02]  /*09f0*/  CS2R R22, SRZ ;  /* 0x0000000000167805 */ /* 0x000fe4000001ff00 */
[----:B------:R-:W2:Y:S01]  /*0a00*/  @P1 LDC.64 R58, c[0x0][0x210] ;  /* 0x00008400ff3a1b82 */ /* 0x000ea20000000a00 */
[C---:B------:R-:W-:Y:S01]  /*0a10*/  @!P2 IMAD R67, R25.reuse, R67, R26 ;  /* 0x000000431943a224 */ /* 0x040fe200078e021a */
[----:B------:R-:W-:Y:S01]  /*0a20*/  CS2R R26, SRZ ;  /* 0x00000000001a7805 */ /* 0x000fe2000001ff00 */
[----:B------:R-:W-:Y:S01]  /*0a30*/  @!P2 IMAD.WIDE.U32 R46, R25, R66, R46 ;  /* 0x00000042192ea225 */ /* 0x000fe200078e002e */
[----:B------:R-:W-:Y:S02]  /*0a40*/  CS2R R24, SRZ ;  /* 0x0000000000187805 */ /* 0x000fe4000001ff00 */
[----:B------:R-:W-:Y:S01]  /*0a50*/  @P5 IADD3 R9, R29, R9, RZ ;  /* 0x000000091d095210 */ /* 0x000fe20007ffe0ff */
[----:B------:R3:W4:Y:S01]  /*0a60*/  @P4 LDG.E.128 R20, desc[UR4][R32.64] ;  /* 0x0000000420144981 */ /* 0x000722000c1e1d00 */
[----:B-1----:R-:W-:Y:S01]  /*0a70*/  @P5 LEA R50, P6, R28, R50, 0x1 ;  /* 0x000000321c325211 */ /* 0x002fe200078c08ff */
[----:B------:R-:W1:Y:S02]  /*0a80*/  @P1 LDC.64 R60, c[0x0][0x240] ;  /* 0x00009000ff3c1b82 */ /* 0x000e640000000a00 */
[----:B------:R3:W4:Y:S01]  /*0a90*/  @P4 LDG.E.128 R24, desc[UR4][R34.64] ;  /* 0x0000000422184981 */ /* 0x000722000c1e1d00 */
[----:B------:R-:W-:-:S02]  /*0aa0*/  @P1 IADD3 R63, P4, R48, 0x30, RZ ;  /* 0x00000030303f1810 */ /* 0x000fc40007f9e0ff */
[----:B------:R-:W-:Y:S02]  /*0ab0*/  @P5 LEA.HI.X R51, R28, R51, R9, 0x1, P6 ;  /* 0x000000331c335211 */ /* 0x000fe400030f0c09 */
[----:B------:R-:W-:Y:S02]  /*0ac0*/  @P1 IADD3.X R9, RZ, R49, RZ, P4, !PT ;  /* 0x00000031ff091210 */ /* 0x000fe400027fe4ff */
[----:B------:R-:W-:Y:S02]  /*0ad0*/  CS2R R28, SRZ ;  /* 0x00000000001c7805 */ /* 0x000fe4000001ff00 */
[----:B------:R-:W-:Y:S02]  /*0ae0*/  CS2R R30, SRZ ;  /* 0x00000000001e7805 */ /* 0x000fe4000001ff00 */
[----:B---3--:R-:W-:Y:S01]  /*0af0*/  CS2R R32, SRZ ;  /* 0x0000000000207805 */ /* 0x008fe2000001ff00 */
[----:B------:R-:W-:Y:S01]  /*0b00*/  @P1 IMAD R44, R9, R36, RZ ;  /* 0x00000024092c1224 */ /* 0x000fe200078e02ff */
[----:B------:R-:W-:-:S02]  /*0b10*/  CS2R R34, SRZ ;  /* 0x0000000000227805 */ /* 0x000fc4000001ff00 */
[----:B------:R-:W3:Y:S01]  /*0b20*/  @P5 LDG.E.128 R28, desc[UR4][R64.64] ;  /* 0x00000004401c5981 */ /* 0x000ee2000c1e1d00 */
[----:B------:R-:W-:Y:S02]  /*0b30*/  @P1 IMAD R53, R63, R37, R44 ;  /* 0x000000253f351224 */ /* 0x000fe400078e022c */
[----:B------:R-:W1:Y:S01]  /*0b40*/  @!P2 LDC.64 R44, c[0x0][0x240] ;  /* 0x00009000ff2cab82 */ /* 0x000e620000000a00 */
[----:B------:R1:W3:Y:S01]  /*0b50*/  @P5 LDG.E.128 R32, desc[UR4][R50.64] ;  /* 0x0000000432205981 */ /* 0x0002e2000c1e1d00 */
[----:B------:R-:W-:Y:S02]  /*0b60*/  @!P2 IADD3 R9, P5, R48, 0x40, RZ ;  /* 0x000000403009a810 */ /* 0x000fe40007fbe0ff */
[----:B------:R-:W-:Y:S02]  /*0b70*/  @!P2 IADD3 R67, R47, R67, RZ ;  /* 0x000000432f43a210 */ /* 0x000fe40007ffe0ff */
[----:B------:R-:W-:Y:S02]  /*0b80*/  @!P2 LEA R56, P4, R46, R56, 0x1 ;  /* 0x000000382e38a211 */ /* 0x000fe400078808ff */
[----:B------:R-:W-:-:S02]  /*0b90*/  @!P2 IADD3.X R49, RZ, R49, RZ, P5, !PT ;  /* 0x00000031ff31a210 */ /* 0x000fc40002ffe4ff */
[----:B------:R-:W-:Y:S01]  /*0ba0*/  @!P2 LEA.HI.X R57, R46, R57, R67, 0x1, P4 ;  /* 0x000000392e39a211 */ /* 0x000fe200020f0c43 */
[----:B------:R-:W-:-:S04]  /*0bb0*/  @P1 IMAD.WIDE.U32 R36, R63, R36, R40 ;  /* 0x000000243f241225 */ /* 0x000fc800078e0028 */
[----:B0-----:R-:W-:Y:S01]  /*0bc0*/  @!P2 IMAD R46, R49, R42, RZ ;  /* 0x0000002a312ea224 */ /* 0x001fe200078e02ff */
[----:B------:R-:W-:Y:S02]  /*0bd0*/  @P1 IADD3 R11, R39, R11, RZ ;  /* 0x0000000b270b1210 */ /* 0x000fe40007ffe0ff */
[----:B--2---:R-:W-:Y:S01]  /*0be0*/  @P1 LEA R58, P4, R38, R58, 0x1 ;  /* 0x0000003a263a1211 */ /* 0x004fe200078808ff */
[C---:B------:R-:W-:Y:S02]  /*0bf0*/  @!P2 IMAD R43, R9.reuse, R43, R46 ;  /* 0x0000002b092ba224 */ /* 0x040fe400078e022e */
[----:B------:R-:W-:Y:S01]  /*0c00*/  @!P2 IMAD.WIDE.U32 R46, R9, R42, R40 ;  /* 0x0000002a092ea225 */ /* 0x000fe200078e0028 */
[----:B------:R-:W-:Y:S02]  /*0c10*/  @P1 IADD3 R53, R37, R53, RZ ;  /* 0x0000003525351210 */ /* 0x000fe40007ffe0ff */
[----:B-1----:R-:W-:Y:S02]  /*0c20*/  @P1 LEA R60, P5, R36, R60, 0x1 ;  /* 0x0000003c243c1211 */ /* 0x002fe400078a08ff */
[----:B------:R-:W-:-:S02]  /*0c30*/  @P1 LEA.HI.X R59, R38, R59, R11, 0x1, P4 ;  /* 0x0000003b263b1211 */ /* 0x000fc400020f0c0b */
[----:B------:R-:W-:Y:S02]  /*0c40*/  @!P2 IADD3 R9, R47, R43, RZ ;  /* 0x0000002b2f09a210 */ /* 0x000fe40007ffe0ff */
[----:B------:R-:W-:Y:S02]  /*0c50*/  @!P2 LEA R62, P4, R46, R44, 0x1 ;  /* 0x0000002c2e3ea211 */ /* 0x000fe400078808ff */
[----:B------:R-:W-:Y:S02]  /*0c60*/  CS2R R38, SRZ ;  /* 0x0000000000267805 */ /* 0x000fe4000001ff00 */
[----:B------:R-:W-:Y:S02]  /*0c70*/  @P1 LEA.HI.X R61, R36, R61, R53, 0x1, P5 ;  /* 0x0000003d243d1211 */ /* 0x000fe400028f0c35 */
[----:B------:R-:W-:Y:S02]  /*0c80*/  CS2R R36, SRZ ;  /* 0x0000000000247805 */ /* 0x000fe4000001ff00 */
[----:B------:R-:W-:-:S02]  /*0c90*/  CS2R R40, SRZ ;  /* 0x0000000000287805 */ /* 0x000fc4000001ff00 */
[----:B------:R-:W-:Y:S02]  /*0ca0*/  CS2R R42, SRZ ;  /* 0x00000000002a7805 */ /* 0x000fe4000001ff00 */
[----:B------:R-:W-:Y:S02]  /*0cb0*/  @!P2 LEA.HI.X R63, R46, R45, R9, 0x1, P4 ;  /* 0x0000002d2e3fa211 */ /* 0x000fe400020f0c09 */
[----:B------:R-:W-:Y:S02]  /*0cc0*/  CS2R R44, SRZ ;  /* 0x00000000002c7805 */ /* 0x000fe4000001ff00 */
[----:B------:R-:W-:Y:S02]  /*0cd0*/  CS2R R46, SRZ ;  /* 0x00000000002e7805 */ /* 0x000fe4000001ff00 */
[----:B------:R-:W-:Y:S02]  /*0ce0*/  CS2R R48, SRZ ;  /* 0x0000000000307805 */ /* 0x000fe4000001ff00 */
[----:B------:R-:W-:Y:S01]  /*0cf0*/  CS2R R50, SRZ ;  /* 0x0000000000327805 */ /* 0x000fe2000001ff00 */
[----:B------:R4:W2:Y:S04]  /*0d00*/  @P1 LDG.E.128 R36, desc[UR4][R58.64] ;  /* 0x000000043a241981 */ /* 0x0008a8000c1e1d00 */
[----:B------:R-:W2:Y:S04]  /*0d10*/  @P1 LDG.E.128 R40, desc[UR4][R60.64] ;  /* 0x000000043c281981 */ /* 0x000ea8000c1e1d00 */
[----:B------:R0:W2:Y:S04]  /*0d20*/  @!P2 LDG.E.128 R44, desc[UR4][R56.64] ;  /* 0x00000004382ca981 */ /* 0x0000a8000c1e1d00 */
[----:B------:R-:W2:Y:S01]  /*0d30*/  @!P2 LDG.E.128 R48, desc[UR4][R62.64] ;  /* 0x000000043e30a981 */ /* 0x000ea2000c1e1d00 */
[----:B----4-:R-:W-:-:S02]  /*0d40*/  HADD2.F32 R58, -RZ, R16.H1_H1 ;  /* 0x30000010ff3a7230 */ /* 0x010fc40000004100 */
[--C-:B------:R-:W-:Y:S02]  /*0d50*/  HADD2.F32 R9, -RZ, R12.reuse.H1_H1 ;  /* 0x3000000cff097230 */ /* 0x100fe40000004100 */
[----:B------:R-:W-:Y:S02]  /*0d60*/  HADD2.F32 R12, -RZ, R12.H0_H0 ;  /* 0x2000000cff0c7230 */ /* 0x000fe40000004100 */
[----:B------:R-:W-:Y:S02]  /*0d70*/  HADD2.F32 R11, -RZ, R16.H0_H0 ;  /* 0x20000010ff0b7230 */ /* 0x000fe40000004100 */
[----:B------:R-:W-:Y:S01]  /*0d80*/  FMUL.FTZ R53, R9, R58 ;  /* 0x0000003a09357220 */ /* 0x000fe20000410000 */
[----:B------:R-:W-:Y:S02]  /*0d90*/  HADD2.F32 R9, -RZ, R13.H0_H0 ;  /* 0x2000000dff097230 */ /* 0x000fe40000004100 */
[----:B------:R-:W-:Y:S02]  /*0da0*/  HADD2.F32 R16, -RZ, R17.H0_H0 ;  /* 0x20000011ff107230 */ /* 0x000fe40000004100 */
[----:B------:R-:W-:Y:S01]  /*0db0*/  FFMA.FTZ R58, R12, R11, R53 ;  /* 0x0000000b0c3a7223 */ /* 0x000fe20000010035 */
[----:B------:R-:W-:-:S02]  /*0dc0*/  HADD2.F32 R13, -RZ, R13.H1_H1 ;  /* 0x3000000dff0d7230 */ /* 0x000fc40000004100 */
[----:B------:R-:W-:Y:S02]  /*0dd0*/  HADD2.F32 R12, -RZ, R17.H1_H1 ;  /* 0x30000011ff0c7230 */ /* 0x000fe40000004100 */
[----:B------:R-:W-:Y:S01]  /*0de0*/  FFMA.FTZ R58, R9, R16, R58 ;  /* 0x00000010093a7223 */ /* 0x000fe2000001003a */
[----:B------:R-:W-:Y:S02]  /*0df0*/  HADD2.F32 R9, -RZ, R14.H0_H0 ;  /* 0x2000000eff097230 */ /* 0x000fe40000004100 */
[----:B------:R-:W-:Y:S02]  /*0e00*/  HADD2.F32 R16, -RZ, R18.H0_H0 ;  /* 0x20000012ff107230 */ /* 0x000fe40000004100 */
[----:B------:R-:W-:Y:S01]  /*0e10*/  FFMA.FTZ R12, R13, R12, R58 ;  /* 0x0000000c0d0c7223 */ /* 0x000fe2000001003a */
[----:B------:R-:W-:Y:S02]  /*0e20*/  HADD2.F32 R14, -RZ, R14.H1_H1 ;  /* 0x3000000eff0e7230 */ /* 0x000fe40000004100 */
[----:B------:R-:W-:-:S02]  /*0e30*/  HADD2.F32 R11, -RZ, R18.H1_H1 ;  /* 0x30000012ff0b7230 */ /* 0x000fc40000004100 */
[----:B------:R-:W-:Y:S01]  /*0e40*/  FFMA.FTZ R13, R9, R16, R12 ;  /* 0x00000010090d7223 */ /* 0x000fe2000001000c */
[----:B------:R-:W-:Y:S02]  /*0e50*/  HADD2.F32 R9, -RZ, R15.H0_H0 ;  /* 0x2000000fff097230 */ /* 0x000fe40000004100 */
[----:B------:R-:W-:Y:S02]  /*0e60*/  HADD2.F32 R12, -RZ, R19.H0_H0 ;  /* 0x20000013ff0c7230 */ /* 0x000fe40000004100 */
[----:B------:R-:W-:Y:S01]  /*0e70*/  FFMA.FTZ R16, R14, R11, R13 ;  /* 0x0000000b0e107223 */ /* 0x000fe2000001000d */
[----:B------:R-:W-:Y:S02]  /*0e80*/  HADD2.F32 R15, -RZ, R15.H1_H1 ;  /* 0x3000000fff0f7230 */ /* 0x000fe40000004100 */
[----:B------:R-:W-:Y:S02]  /*0e90*/  HADD2.F32 R14, -RZ, R19.H1_H1 ;  /* 0x30000013ff0e7230 */ /* 0x000fe40000004100 */
[----:B------:R-:W-:-:S04]  /*0ea0*/  FFMA.FTZ R12, R9, R12, R16 ;  /* 0x0000000c090c7223 */ /* 0x000fc80000010010 */
[----:B------:R-:W-:Y:S01]  /*0eb0*/  FFMA.FTZ R9, R15, R14, R12 ;  /* 0x0000000e0f097223 */ /* 0x000fe2000001000c */
[--C-:B------:R-:W-:Y:S02]  /*0ec0*/  HADD2.F32 R18, -RZ, R20.reuse.H0_H0 ;  /* 0x20000014ff127230 */ /* 0x100fe40000004100 */
[----:B------:R-:W-:Y:S02]  /*0ed0*/  HADD2.F32 R20, -RZ, R20.H1_H1 ;  /* 0x30000014ff147230 */ /* 0x000fe40000004100 */
[--C-:B0-----:R-:W-:Y:S02]  /*0ee0*/  HADD2.F32 R57, -RZ, R24.reuse.H1_H1 ;  /* 0x30000018ff397230 */ /* 0x101fe40000004100 */
[----:B------:R-:W-:Y:S02]  /*0ef0*/  HADD2.F32 R53, -RZ, R24.H0_H0 ;  /* 0x20000018ff357230 */ /* 0x000fe40000004100 */
[--C-:B------:R-:W-:Y:S02]  /*0f00*/  HADD2.F32 R56, -RZ, R25.reuse.H0_H0 ;  /* 0x20000019ff387230 */ /* 0x100fe40000004100 */
[----:B------:R-:W-:Y:S01]  /*0f10*/  FMUL.FTZ R57, R20, R57 ;  /* 0x0000003914397220 */ /* 0x000fe20000410000 */
[----:B------:R-:W-:-:S02]  /*0f20*/  HADD2.F32 R58, -RZ, R25.H1_H1 ;  /* 0x30000019ff3a7230 */ /* 0x000fc40000004100 */
[--C-:B------:R-:W-:Y:S02]  /*0f30*/  HADD2.F32 R14, -RZ, R27.reuse.H0_H0 ;  /* 0x2000001bff0e7230 */ /* 0x100fe40000004100 */
[----:B---3--:R-:W-:Y:S02]  /*0f40*/  HADD2.F32 R19, -RZ, R28.H1_H1 ;  /* 0x3000001cff137230 */ /* 0x008fe40000004100 */
[----:B------:R-:W-:Y:S02]  /*0f50*/  HADD2.F32 R24, -RZ, R32.H1_H1 ;  /* 0x30000020ff187230 */ /* 0x000fe40000004100 */
[----:B------:R-:W-:Y:S02]  /*0f60*/  HADD2.F32 R12, -RZ, R27.H1_H1 ;  /* 0x3000001bff0c7230 */ /* 0x000fe40000004100 */
[----:B------:R-:W-:Y:S02]  /*0f70*/  HADD2.F32 R28, -RZ, R28.H0_H0 ;  /* 0x2000001cff1c7230 */ /* 0x000fe40000004100 */
[----:B------:R-:W-:Y:S01]  /*0f80*/  FMUL.FTZ R27, R19, R24 ;  /* 0x00000018131b7220 */ /* 0x000fe20000410000 */
[----:B------:R-:W-:-:S02]  /*0f90*/  HADD2.F32 R25, -RZ, R32.H0_H0 ;  /* 0x20000020ff197230 */ /* 0x000fc40000004100 */
[----:B------:R-:W-:Y:S01]  /*0fa0*/  FFMA.FTZ R20, R18, R53, R57 ;  /* 0x0000003512147223 */ /* 0x000fe20000010039 */
[----:B------:R-:W-:Y:S02]  /*0fb0*/  HADD2.F32 R17, -RZ, R21.H0_H0 ;  /* 0x20000015ff117230 */ /* 0x000fe40000004100 */
[----:B------:R-:W-:Y:S02]  /*0fc0*/  HADD2.F32 R18, -RZ, R29.H0_H0 ;  /* 0x2000001dff127230 */ /* 0x000fe40000004100 */
[----:B------:R-:W-:Y:S01]  /*0fd0*/  FFMA.FTZ R25, R28, R25, R27 ;  /* 0x000000191c197223 */ /* 0x000fe2000001001b */
[----:B------:R-:W-:Y:S02]  /*0fe0*/  HADD2.F32 R19, -RZ, R33.H0_H0 ;  /* 0x20000021ff137230 */ /* 0x000fe40000004100 */
[----:B------:R-:W-:Y:S01]  /*0ff0*/  FFMA.FTZ R56, R17, R56, R20 ;  /* 0x0000003811387223 */ /* 0x000fe20000010014 */
[----:B------:R-:W-:Y:S02]  /*1000*/  HADD2.F32 R21, -RZ, R21.H1_H1 ;  /* 0x30000015ff157230 */ /* 0x000fe40000004100 */
[----:B------:R-:W-:-:S02]  /*1010*/  HADD2.F32 R29, -RZ, R29.H1_H1 ;  /* 0x3000001dff1d7230 */ /* 0x000fc40000004100 */
[----:B------:R-:W-:Y:S01]  /*1020*/  FFMA.FTZ R24, R18, R19, R25 ;  /* 0x0000001312187223 */ /* 0x000fe20000010019 */
[----:B------:R-:W-:Y:S02]  /*1030*/  HADD2.F32 R20, -RZ, R33.H1_H1 ;  /* 0x30000021ff147230 */ /* 0x000fe40000004100 */
[----:B------:R-:W-:Y:S01]  /*1040*/  FFMA.FTZ R56, R21, R58, R56 ;  /* 0x0000003a15387223 */ /* 0x000fe20000010038 */
[----:B------:R-:W-:Y:S02]  /*1050*/  HADD2.F32 R13, -RZ, R22.H0_H0 ;  /* 0x20000016ff0d7230 */ /* 0x000fe40000004100 */
[----:B------:R-:W-:Y:S02]  /*1060*/  HADD2.F32 R16, -RZ, R26.H0_H0 ;  /* 0x2000001aff107230 */ /* 0x000fe40000004100 */
[----:B------:R-:W-:Y:S01]  /*1070*/  FFMA.FTZ R20, R29, R20, R24 ;  /* 0x000000141d147223 */ /* 0x000fe20000010018 */
[----:B------:R-:W-:Y:S02]  /*1080*/  HADD2.F32 R17, -RZ, R30.H0_H0 ;  /* 0x2000001eff117230 */ /* 0x000fe40000004100 */
[----:B------:R-:W-:-:S02]  /*1090*/  HADD2.F32 R18, -RZ, R34.H0_H0 ;  /* 0x20000022ff127230 */ /* 0x000fc40000004100 */
[----:B------:R-:W-:Y:S01]  /*10a0*/  FFMA.FTZ R19, R13, R16, R56 ;  /* 0x000000100d137223 */ /* 0x000fe20000010038 */
[----:B------:R-:W-:Y:S02]  /*10b0*/  HADD2.F32 R22, -RZ, R22.H1_H1 ;  /* 0x30000016ff167230 */ /* 0x000fe40000004100 */
[----:B------:R-:W-:Y:S02]  /*10c0*/  HADD2.F32 R15, -RZ, R26.H1_H1 ;  /* 0x3000001aff0f7230 */ /* 0x000fe40000004100 */
[----:B------:R-:W-:Y:S01]  /*10d0*/  FFMA.FTZ R17, R17, R18, R20 ;  /* 0x0000001211117223 */ /* 0x000fe20000010014 */
[----:B------:R-:W-:Y:S02]  /*10e0*/  HADD2.F32 R30, -RZ, R30.H1_H1 ;  /* 0x3000001eff1e7230 */ /* 0x000fe40000004100 */
[----:B------:R-:W-:Y:S02]  /*10f0*/  HADD2.F32 R13, -RZ, R34.H1_H1 ;  /* 0x30000022ff0d7230 */ /* 0x000fe40000004100 */
[----:B------:R-:W-:Y:S01]  /*1100*/  FFMA.FTZ R22, R22, R15, R19 ;  /* 0x0000000f16167223 */ /* 0x000fe20000010013 */
[----:B------:R-:W-:-:S02]  /*1110*/  HADD2.F32 R18, -RZ, R31.H0_H0 ;  /* 0x2000001fff127230 */ /* 0x000fc40000004100 */
[----:B------:R-:W-:Y:S02]  /*1120*/  HADD2.F32 R15, -RZ, R35.H0_H0 ;  /* 0x20000023ff0f7230 */ /* 0x000fe40000004100 */
[----:B------:R-:W-:-:S04]  /*1130*/  FFMA.FTZ R13, R30, R13, R17 ;  /* 0x0000000d1e0d7223 */ /* 0x000fc80000010011 */
[----:B------:R-:W-:Y:S01]  /*1140*/  FFMA.FTZ R18, R18, R15, R13 ;  /* 0x0000000f12127223 */ /* 0x000fe2000001000d */
[--C-:B--2---:R-:W-:Y:S02]  /*1150*/  HADD2.F32 R13, -RZ, R36.reuse.H0_H0 ;  /* 0x20000024ff0d7230 */ /* 0x104fe40000004100 */
[----:B------:R-:W-:Y:S02]  /*1160*/  HADD2.F32 R36, -RZ, R36.H1_H1 ;  /* 0x30000024ff247230 */ /* 0x000fe40000004100 */
[----:B------:R-:W-:Y:S02]  /*1170*/  HADD2.F32 R21, -RZ, R40.H1_H1 ;  /* 0x30000028ff157230 */ /* 0x000fe40000004100 */
[----:B------:R-:W-:Y:S02]  /*1180*/  HADD2.F32 R15, -RZ, R44.H1_H1 ;  /* 0x3000002cff0f7230 */ /* 0x000fe40000004100 */
[----:B------:R-:W-:Y:S02]  /*1190*/  HADD2.F32 R26, -RZ, R48.H1_H1 ;  /* 0x30000030ff1a7230 */ /* 0x000fe40000004100 */
[----:B------:R-:W-:Y:S01]  /*11a0*/  FMUL.FTZ R36, R36, R21 ;  /* 0x0000001524247220 */ /* 0x000fe20000410000 */
[----:B------:R-:W-:-:S02]  /*11b0*/  HADD2.F32 R24, -RZ, R40.H0_H0 ;  /* 0x20000028ff187230 */ /* 0x000fc40000004100 */
[----:B------:R-:W-:Y:S02]  /*11c0*/  HADD2.F32 R44, -RZ, R44.H0_H0 ;  /* 0x2000002cff2c7230 */ /* 0x000fe40000004100 */
[----:B------:R-:W-:Y:S01]  /*11d0*/  FMUL.FTZ R15, R15, R26 ;  /* 0x0000001a0f0f7220 */ /* 0x000fe20000410000 */
[----:B------:R-:W-:Y:S02]  /*11e0*/  HADD2.F32 R21, -RZ, R48.H0_H0 ;  /* 0x20000030ff157230 */ /* 0x000fe40000004100 */
[----:B------:R-:W-:Y:S01]  /*11f0*/  FFMA.FTZ R36, R13, R24, R36 ;  /* 0x000000180d247223 */ /* 0x000fe20000010024 */
[----:B------:R-:W-:Y:S02]  /*1200*/  HADD2.F32 R17, -RZ, R37.H0_H0 ;  /* 0x20000025ff117230 */ /* 0x000fe40000004100 */
[----:B------:R-:W-:Y:S02]  /*1210*/  HADD2.F32 R28, -RZ, R41.H0_H0 ;  /* 0x20000029ff1c7230 */ /* 0x000fe40000004100 */
[----:B------:R-:W-:Y:S01]  /*1220*/  FFMA.FTZ R44, R44, R21, R15 ;  /* 0x000000152c2c7223 */ /* 0x000fe2000001000f */
[----:B------:R-:W-:-:S02]  /*1230*/  HADD2.F32 R13, -RZ, R45.H0_H0 ;  /* 0x2000002dff0d7230 */ /* 0x000fc40000004100 */
[----:B------:R-:W-:Y:S02]  /*1240*/  HADD2.F32 R24, -RZ, R49.H0_H0 ;  /* 0x20000031ff187230 */ /* 0x000fe40000004100 */
[----:B------:R-:W-:Y:S01]  /*1250*/  FFMA.FTZ R28, R17, R28, R36 ;  /* 0x0000001c111c7223 */ /* 0x000fe20000010024 */
[----:B------:R-:W-:Y:S02]  /*1260*/  HADD2.F32 R37, -RZ, R37.H1_H1 ;  /* 0x30000025ff257230 */ /* 0x000fe40000004100 */
[----:B------:R-:W-:Y:S02]  /*1270*/  HADD2.F32 R30, -RZ, R41.H1_H1 ;  /* 0x30000029ff1e7230 */ /* 0x000fe40000004100 */
[----:B------:R-:W-:Y:S01]  /*1280*/  FFMA.FTZ R44, R13, R24, R44 ;  /* 0x000000180d2c7223 */ /* 0x000fe2000001002c */
[----:B------:R-:W-:Y:S02]  /*1290*/  HADD2.F32 R45, -RZ, R45.H1_H1 ;  /* 0x3000002dff2d7230 */ /* 0x000fe40000004100 */
[----:B------:R-:W-:-:S02]  /*12a0*/  HADD2.F32 R26, -RZ, R49.H1_H1 ;  /* 0x30000031ff1a7230 */ /* 0x000fc40000004100 */
[----:B------:R-:W-:Y:S01]  /*12b0*/  FFMA.FTZ R28, R37, R30, R28 ;  /* 0x0000001e251c7223 */ /* 0x000fe2000001001c */
[----:B------:R-:W-:Y:S02]  /*12c0*/  HADD2.F32 R19, -RZ, R38.H0_H0 ;  /* 0x20000026ff137230 */ /* 0x000fe40000004100 */
[----:B------:R-:W-:Y:S02]  /*12d0*/  HADD2.F32 R32, -RZ, R42.H0_H0 ;  /* 0x2000002aff207230 */ /* 0x000fe40000004100 */
[----:B------:R-:W-:Y:S01]  /*12e0*/  FFMA.FTZ R26, R45, R26, R44 ;  /* 0x0000001a2d1a7223 */ /* 0x000fe2000001002c */
[----:B------:R-:W-:Y:S02]  /*12f0*/  HADD2.F32 R11, -RZ, R23.H0_H0 ;  /* 0x20000017ff0b7230 */ /* 0x000fe40000004100 */
[----:B------:R-:W-:Y:S02]  /*1300*/  HADD2.F32 R13, -RZ, R46.H0_H0 ;  /* 0x2000002eff0d7230 */ /* 0x000fe40000004100 */
[----:B------:R-:W-:-:S02]  /*1310*/  HADD2.F32 R24, -RZ, R50.H0_H0 ;  /* 0x20000032ff187230 */ /* 0x000fc40000004100 */
[----:B------:R-:W-:Y:S01]  /*1320*/  FFMA.FTZ R19, R19, R32, R28 ;  /* 0x0000002013137223 */ /* 0x000fe2000001001c */
[----:B------:R-:W-:Y:S02]  /*1330*/  HADD2.F32 R38, -RZ, R38.H1_H1 ;  /* 0x30000026ff267230 */ /* 0x000fe40000004100 */
[----:B------:R-:W-:Y:S02]  /*1340*/  HADD2.F32 R25, -RZ, R42.H1_H1 ;  /* 0x3000002aff197230 */ /* 0x000fe40000004100 */
[----:B------:R-:W-:Y:S01]  /*1350*/  FFMA.FTZ R14, R11, R14, R22 ;  /* 0x0000000e0b0e7223 */ /* 0x000fe20000010016 */
[----:B------:R-:W-:Y:S02]  /*1360*/  HADD2.F32 R46, -RZ, R46.H1_H1 ;  /* 0x3000002eff2e7230 */ /* 0x000fe40000004100 */
[----:B------:R-:W-:Y:S01]  /*1370*/  FFMA.FTZ R17, R13, R24, R26 ;  /* 0x000000180d117223 */ /* 0x000fe2000001001a */
[----:B------:R-:W-:Y:S02]  /*1380*/  HADD2.F32 R15, -RZ, R50.H1_H1 ;  /* 0x30000032ff0f7230 */ /* 0x000fe40000004100 */
[----:B------:R-:W-:Y:S01]  /*1390*/  FFMA.FTZ R38, R38, R25, R19 ;  /* 0x0000001926267223 */ /* 0x000fe20000010013 */
[----:B------:R-:W-:-:S02]  /*13a0*/  HADD2.F32 R23, -RZ, R23.H1_H1 ;  /* 0x30000017ff177230 */ /* 0x000fc40000004100 */
[----:B------:R-:W-:Y:S02]  /*13b0*/  HADD2.F32 R31, -RZ, R31.H1_H1 ;  /* 0x3000001fff1f7230 */ /* 0x000fe40000004100 */
[----:B------:R-:W-:Y:S02]  /*13c0*/  HADD2.F32 R16, -RZ, R35.H1_H1 ;  /* 0x30000023ff107230 */ /* 0x000fe40000004100 */
[----:B------:R-:W-:Y:S02]  /*13d0*/  HADD2.F32 R11, -RZ, R39.H0_H0 ;  /* 0x20000027ff0b7230 */ /* 0x000fe40000004100 */
[----:B------:R-:W-:Y:S02]  /*13e0*/  HADD2.F32 R22, -RZ, R43.H0_H0 ;  /* 0x2000002bff167230 */ /* 0x000fe40000004100 */
[----:B------:R-:W-:Y:S01]  /*13f0*/  FFMA.FTZ R46, R46, R15, R17 ;  /* 0x0000000f2e2e7223 */ /* 0x000fe20000010011 */
[----:B------:R-:W-:Y:S02]  /*1400*/  HADD2.F32 R13, -RZ, R47.H0_H0 ;  /* 0x2000002fff0d7230 */ /* 0x000fe40000004100 */
[----:B------:R-:W-:-:S02]  /*1410*/  HADD2.F32 R24, -RZ, R51.H0_H0 ;  /* 0x20000033ff187230 */ /* 0x000fc40000004100 */
[----:B------:R-:W-:Y:S01]  /*1420*/  FFMA.FTZ R38, R11, R22, R38 ;  /* 0x000000160b267223 */ /* 0x000fe20000010026 */
[----:B------:R-:W-:Y:S02]  /*1430*/  HADD2.F32 R39, -RZ, R39.H1_H1 ;  /* 0x30000027ff277230 */ /* 0x000fe40000004100 */
[----:B------:R-:W-:Y:S01]  /*1440*/  FFMA.FTZ R14, R23, R12, R14 ;  /* 0x0000000c170e7223 */ /* 0x000fe2000001000e */
[----:B------:R-:W-:Y:S02]  /*1450*/  HADD2.F32 R20, -RZ, R43.H1_H1 ;  /* 0x3000002bff147230 */ /* 0x000fe40000004100 */
[----:B------:R-:W-:Y:S01]  /*1460*/  FFMA.FTZ R18, R31, R16, R18 ;  /* 0x000000101f127223 */ /* 0x000fe20000010012 */
[----:B------:R-:W-:Y:S02]  /*1470*/  HADD2.F32 R47, -RZ, R47.H1_H1 ;  /* 0x3000002fff2f7230 */ /* 0x000fe40000004100 */
[----:B------:R-:W-:Y:S01]  /*1480*/  FFMA.FTZ R24, R13, R24, R46 ;  /* 0x000000180d187223 */ /* 0x000fe2000001002e */
[----:B------:R-:W-:-:S02]  /*1490*/  HADD2.F32 R22, -RZ, R51.H1_H1 ;  /* 0x30000033ff167230 */ /* 0x000fc40000004100 */
[----:B------:R-:W-:Y:S01]  /*14a0*/  FFMA.FTZ R20, R39, R20, R38 ;  /* 0x0000001427147223 */ /* 0x000fe20000010026 */
[----:B------:R-:W0:Y:S02]  /*14b0*/  SHFL.BFLY PT, R12, R9, 0x8, 0x1f ;  /* 0x0d001f00090c7f89 */ /* 0x000e2400000e0000 */
[----:B------:R-:W-:Y:S02]  /*14c0*/  FFMA.FTZ R22, R47, R22, R24 ;  /* 0x000000162f167223 */ /* 0x000fe40000010018 */
[----:B------:R-:W1:Y:S04]  /*14d0*/  SHFL.BFLY PT, R11, R14, 0x8, 0x1f ;  /* 0x0d001f000e0b7f89 */ /* 0x000e6800000e0000 */
[----:B------:R-:W2:Y:S04]  /*14e0*/  SHFL.BFLY PT, R15, R18, 0x8, 0x1f ;  /* 0x0d001f00120f7f89 */ /* 0x000ea800000e0000 */
[----:B------:R-:W3:Y:S04]  /*14f0*/  SHFL.BFLY PT, R17, R20, 0x8, 0x1f ;  /* 0x0d001f0014117f89 */ /* 0x000ee800000e0000 */
[----:B------:R-:W4:Y:S01]  /*1500*/  SHFL.BFLY PT, R21, R22, 0x8, 0x1f ;  /* 0x0d001f0016157f89 */ /* 0x000f2200000e0000 */
[----:B0-----:R-:W-:Y:S01]  /*1510*/  FADD.FTZ R12, R9, R12 ;  /* 0x0000000c090c7221 */ /* 0x001fe20000010000 */
[----:B-1----:R-:W-:Y:S01]  /*1520*/  FADD.FTZ R13, R14, R11 ;  /* 0x0000000b0e0d7221 */ /* 0x002fe20000010000 */
[----:B--2---:R-:W-:-:S03]  /*1530*/  FADD.FTZ R15, R18, R15 ;  /* 0x0000000f120f7221 */ /* 0x004fc60000010000 */
[----:B------:R-:W0:Y:S01]  /*1540*/  SHFL.BFLY PT, R11, R12, 0x4, 0x1f ;  /* 0x0c801f000c0b7f89 */ /* 0x000e2200000e0000 */
[----:B---3--:R-:W-:-:S03]  /*1550*/  FADD.FTZ R19, R20, R17 ;  /* 0x0000001114137221 */ /* 0x008fc60000010000 */
[----:B------:R-:W1:Y:S01]  /*1560*/  SHFL.BFLY PT, R16, R13, 0x4, 0x1f ;  /* 0x0c801f000d107f89 */ /* 0x000e6200000e0000 */
[----:B----4-:R-:W-:-:S03]  /*1570*/  FADD.FTZ R23, R22, R21 ;  /* 0x0000001516177221 */ /* 0x010fc60000010000 */
[----:B------:R-:W2:Y:S04]  /*1580*/  SHFL.BFLY PT, R14, R15, 0x4, 0x1f ;  /* 0x0c801f000f0e7f89 */ /* 0x000ea800000e0000 */
[----:B------:R-:W3:Y:S04]  /*1590*/  SHFL.BFLY PT, R18, R19, 0x4, 0x1f ;  /* 0x0c801f0013127f89 */ /* 0x000ee800000e0000 */
[----:B------:R-:W4:Y:S01]  /*15a0*/  SHFL.BFLY PT, R24, R23, 0x4, 0x1f ;  /* 0x0c801f0017187f89 */ /* 0x000f2200000e0000 */
[----:B0-----:R-:W-:Y:S01]  /*15b0*/  FADD.FTZ R11, R12, R11 ;  /* 0x0000000b0c0b7221 */ /* 0x001fe20000010000 */
[----:B-1----:R-:W-:-:S02]  /*15c0*/  FADD.FTZ R16, R13, R16 ;  /* 0x000000100d107221 */ /* 0x002fc40000010000 */
[----:B------:R-:W0:Y:S01]  /*15d0*/  LDC.64 R12, c[0x0][0x2d0] ;  /* 0x0000b400ff0c7b82 */ /* 0x000e220000000a00 */
[----:B--2---:R-:W-:Y:S02]  /*15e0*/  FADD.FTZ R17, R15, R14 ;  /* 0x0000000e0f117221 */ /* 0x004fe40000010000 */
[----:B------:R-:W1:Y:S01]  /*15f0*/  SHFL.BFLY PT, R9, R16, 0x2, 0x1f ;  /* 0x0c401f0010097f89 */ /* 0x000e6200000e0000 */
[----:B---3--:R-:W-:-:S03]  /*1600*/  FADD.FTZ R20, R19, R18 ;  /* 0x0000001213147221 */ /* 0x008fc60000010000 */
[----:B------:R-:W2:Y:S01]  /*1610*/  SHFL.BFLY PT, R14, R11, 0x2, 0x1f ;  /* 0x0c401f000b0e7f89 */ /* 0x000ea200000e0000 */
[----:B----4-:R-:W-:-:S03]  /*1620*/  FADD.FTZ R24, R23, R24 ;  /* 0x0000001817187221 */ /* 0x010fc60000010000 */
[----:B------:R-:W3:Y:S01]  /*1630*/  SHFL.BFLY PT, R18, R17, 0x2, 0x1f ;  /* 0x0c401f0011127f89 */ /* 0x000ee200000e0000 */
[----:B------:R-:W-:-:S03]  /*1640*/  IADD3 R23, R7, 0x4f, RZ ;  /* 0x0000004f07177810 */ /* 0x000fc60007ffe0ff */
[----:B------:R-:W4:Y:S04]  /*1650*/  SHFL.BFLY PT, R21, R20, 0x2, 0x1f ;  /* 0x0c401f0014157f89 */ /* 0x000f2800000e0000 */
[----:B------:R-:W0:Y:S01]  /*1660*/  SHFL.BFLY PT, R19, R24, 0x2, 0x1f ;  /* 0x0c401f0018137f89 */ /* 0x000e2200000e0000 */
[----:B------:R-:W-:-:S05]  /*1670*/  IMAD.HI R7, R23, 0x66666667, RZ ;  /* 0x6666666717077827 */ /* 0x000fca00078e02ff */
[----:B------:R-:W-:Y:S01]  /*1680*/  SHF.R.U32.HI R22, RZ, 0x1f, R7 ;  /* 0x0000001fff167819 */ /* 0x000fe20000011607 */
[----:B-1----:R-:W-:-:S03]  /*1690*/  FADD.FTZ R9, R16, R9 ;  /* 0x0000000910097221 */ /* 0x002fc60000010000 */
[----:B------:R-:W-:Y:S01]  /*16a0*/  LEA.HI.SX32 R28, R7, R22, 0x1b ;  /* 0x00000016071c7211 */ /* 0x000fe200078fdaff */
[----:B--2---:R-:W-:Y:S01]  /*16b0*/  FADD.FTZ R7, R11, R14 ;  /* 0x0000000e0b077221 */ /* 0x004fe20000010000 */
[----:B------:R-:W-:Y:S01]  /*16c0*/  SHF.L.U32 R16, R0, 0x2, RZ ;  /* 0x0000000200107819 */ /* 0x000fe200000006ff */
[----:B------:R-:W1:Y:S01]  /*16d0*/  LDC.64 R14, c[0x0][0x2d8] ;  /* 0x0000b600ff0e7b82 */ /* 0x000e620000000a00 */
[----:B---3--:R-:W-:Y:S01]  /*16e0*/  FADD.FTZ R11, R17, R18 ;  /* 0x00000012110b7221 */ /* 0x008fe20000010000 */
[----:B------:R-:W-:Y:S01]  /*16f0*/  IMAD R17, R2, 0x2800, RZ ;  /* 0x0000280002117824 */ /* 0x000fe200078e02ff */
[----:B------:R-:W-:Y:S01]  /*1700*/  SHF.R.S32.HI R26, RZ, 0x1f, R16 ;  /* 0x0000001fff1a7819 */ /* 0x000fe20000011410 */
[----:B----4-:R-:W-:-:S03]  /*1710*/  FADD.FTZ R21, R20, R21 ;  /* 0x0000001514157221 */ /* 0x010fc60000010000 */
[C---:B------:R-:W-:Y:S01]  /*1720*/  IADD3 R16, P1, R17.reuse, R16, RZ ;  /* 0x0000001011107210 */ /* 0x040fe20007f3e0ff */
[----:B0-----:R-:W-:Y:S01]  /*1730*/  FADD.FTZ R19, R24, R19 ;  /* 0x0000001318137221 */ /* 0x001fe20000010000 */
[----:B------:R-:W0:Y:S02]  /*1740*/  SHFL.BFLY PT, R18, R7, 0x1, 0x1f ;  /* 0x0c201f0007127f89 */ /* 0x000e2400000e0000 */
[----:B------:R-:W-:Y:S02]  /*1750*/  LEA.HI.X.SX32 R17, R17, R26, 0x1, P1 ;  /* 0x0000001a11117211 */ /* 0x000fe400008f0eff */
[----:B------:R-:W2:Y:S04]  /*1760*/  SHFL.BFLY PT, R20, R9, 0x1, 0x1f ;  /* 0x0c201f0009147f89 */ /* 0x000ea800000e0000 */
[----:B------:R-:W3:Y:S04]  /*1770*/  SHFL.BFLY PT, R22, R11, 0x1, 0x1f ;  /* 0x0c201f000b167f89 */ /* 0x000ee800000e0000 */
[----:B------:R-:W4:Y:S04]  /*1780*/  SHFL.BFLY PT, R24, R21, 0x1, 0x1f ;  /* 0x0c201f0015187f89 */ /* 0x000f2800000e0000 */
[----:B------:R-:W4:Y:S01]  /*1790*/  SHFL.BFLY PT, R26, R19, 0x1, 0x1f ;  /* 0x0c201f00131a7f89 */ /* 0x000f2200000e0000 */
[----:B------:R-:W-:Y:S01]  /*17a0*/  IMAD R30, R12, UR8, RZ ;  /* 0x000000080c1e7c24 */ /* 0x000fe2000f8e02ff */
[----:B------:R-:W-:-:S03]  /*17b0*/  ISETP.NE.AND P1, PT, R5, RZ, PT ;  /* 0x000000ff0500720c */ /* 0x000fc60003f25270 */
[----:B------:R-:W-:Y:S02]  /*17c0*/  IMAD R25, R13, UR6, R30 ;  /* 0x000000060d197c24 */ /* 0x000fe4000f8e021e */
[----:B------:R-:W-:-:S04]  /*17d0*/  IMAD.WIDE.U32 R12, R12, UR6, R16 ;  /* 0x000000060c0c7c25 */ /* 0x000fc8000f8e0010 */
[--C-:B------:R-:W-:Y:S01]  /*17e0*/  IMAD R28, R28, 0x50, -R23.reuse ;  /* 0x000000501c1c7824 */ /* 0x100fe200078e0a17 */
[----:B------:R-:W-:Y:S01]  /*17f0*/  IADD3 R13, R13, R25, RZ ;  /* 0x000000190d0d7210 */ /* 0x000fe20007ffe0ff */
[----:B------:R-:W-:Y:S02]  /*1800*/  IMAD R23, R2, -0x50, R23 ;  /* 0xffffffb002177824 */ /* 0x000fe400078e0217 */
[C---:B-1----:R-:W-:Y:S02]  /*1810*/  IMAD R16, R14.reuse, UR9, RZ ;  /* 0x000000090e107c24 */ /* 0x042fe4000f8e02ff */
[----:B------:R-:W-:Y:S01]  /*1820*/  IMAD.WIDE.U32 R12, R14, UR7, R12 ;  /* 0x000000070e0c7c25 */ /* 0x000fe2000f8e000c */
[----:B------:R-:W-:Y:S01]  /*1830*/  IADD3 R23, R23, R28, RZ ;  /* 0x0000001c17177210 */ /* 0x000fe20007ffe0ff */
[----:B------:R-:W-:Y:S02]  /*1840*/  BSSY B0, `(.L_x_466) ;  /* 0x0000028000007945 */ /* 0x000fe40003800000 */
[----:B------:R-:W-:Y:S01]  /*1850*/  IMAD R5, R15, UR7, R16 ;  /* 0x000000070f057c24 */ /* 0x000fe2000f8e0210 */
[----:B------:R-:W-:Y:S01]  /*1860*/  ISETP.GE.OR P0, PT, R0, R23, P0 ;  /* 0x000000170000720c */ /* 0x000fe20000706670 */
[----:B0-----:R-:W-:Y:S01]  /*1870*/  FADD.FTZ R17, R7, R18 ;  /* 0x0000001207117221 */ /* 0x001fe20000010000 */
[----:B--2---:R-:W-:Y:S01]  /*1880*/  FADD.FTZ R23, R9, R20 ;  /* 0x0000001409177221 */ /* 0x004fe20000010000 */
[----:B---3--:R-:W-:Y:S01]  /*1890*/  FADD.FTZ R22, R11, R22 ;  /* 0x000000160b167221 */ /* 0x008fe20000010000 */
[----:B----4-:R-:W-:Y:S01]  /*18a0*/  FADD.FTZ R24, R21, R24 ;  /* 0x0000001815187221 */ /* 0x010fe20000010000 */
[----:B------:R-:W-:Y:S01]  /*18b0*/  IADD3 R5, R13, R5, RZ ;  /* 0x000000050d057210 */ /* 0x000fe20007ffe0ff */
[----:B------:R-:W-:Y:S01]  /*18c0*/  FADD.FTZ R26, R19, R26 ;  /* 0x0000001a131a7221 */ /* 0x000fe20000010000 */
[----:B------:R-:W-:Y:S06]  /*18d0*/  @P1 BRA `(.L_x_467) ;  /* 0x0000000000781947 */ /* 0x000fec0003800000 */
[----:B------:R-:W0:Y:S01]  /*18e0*/  LDC.64 R18, c[0x0][0x278] ;  /* 0x00009e00ff127b82 */ /* 0x000e220000000a00 */
[----:B------:R-:W-:Y:S01]  /*18f0*/  IMAD R14, R2, 0x50, RZ ;  /* 0x00000050020e7824 */ /* 0x000fe200078e02ff */
[----:B------:R-:W-:Y:S01]  /*1900*/  ULDC.64 UR10, c[0x0][0x260] ;  /* 0x00009800000a7ab9 */ /* 0x000fe20000000a00 */
[-C--:B------:R-:W-:Y:S02]  /*1910*/  ISETP.GE.AND P1, PT, R10, R3.reuse, PT ;  /* 0x000000030a00720c */ /* 0x080fe40003f26270 */
[-C--:B------:R-:W-:Y:S02]  /*1920*/  ISETP.GE.AND P5, PT, R6, R3.reuse, PT ;  /* 0x000000030600720c */ /* 0x080fe40003fa6270 */
[----:B------:R-:W-:Y:S01]  /*1930*/  SHF.R.S32.HI R15, RZ, 0x1f, R14 ;  /* 0x0000001fff0f7819 */ /* 0x000fe2000001140e */
[----:B------:R-:W1:Y:S01]  /*1940*/  LDC.64 R20, c[0x0][0x280] ;  /* 0x0000a000ff147b82 */ /* 0x000e620000000a00 */
[----:B------:R-:W-:Y:S01]  /*1950*/  ISETP.GE.AND P4, PT, R8, R3, PT ;  /* 0x000000030800720c */ /* 0x000fe20003f86270 */
[----:B0-----:R-:W-:-:S02]  /*1960*/  IMAD R16, R18, UR8, RZ ;  /* 0x0000000812107c24 */ /* 0x001fc4000f8e02ff */
[----:B------:R-:W-:-:S04]  /*1970*/  IMAD.WIDE.U32 R14, R18, UR6, R14 ;  /* 0x00000006120e7c25 */ /* 0x000fc8000f8e000e */
[----:B------:R-:W-:Y:S02]  /*1980*/  IMAD R7, R19, UR6, R16 ;  /* 0x0000000613077c24 */ /* 0x000fe4000f8e0210 */
[----:B-1----:R-:W-:-:S03]  /*1990*/  IMAD R16, R20, UR9, RZ ;  /* 0x0000000914107c24 */ /* 0x002fc6000f8e02ff */
[----:B------:R-:W-:Y:S01]  /*19a0*/  IADD3 R15, R15, R7, RZ ;  /* 0x000000070f0f7210 */ /* 0x000fe20007ffe0ff */
[----:B------:R-:W-:Y:S02]  /*19b0*/  IMAD R9, R21, UR7, R16 ;  /* 0x0000000715097c24 */ /* 0x000fe4000f8e0210 */
[----:B------:R-:W-:-:S03]  /*19c0*/  IMAD.WIDE.U32 R14, R20, UR7, R14 ;  /* 0x00000007140e7c25 */ /* 0x000fc6000f8e000e */
[----:B------:R-:W-:-:S04]  /*19d0*/  IADD3 R7, P2, R54, R14, RZ ;  /* 0x0000000e36077210 */ /* 0x000fc80007f5e0ff */
[----:B------:R-:W-:Y:S02]  /*19e0*/  IADD3.X R14, R55, R15, R9, P2, !PT ;  /* 0x0000000f370e7210 */ /* 0x000fe400017fe409 */
[C---:B------:R-:W-:Y:S02]  /*19f0*/  LEA R10, P6, R7.reuse, UR10, 0x2 ;  /* 0x0000000a070a7c11 */ /* 0x040fe4000f8c10ff */
[----:B------:R-:W-:Y:S02]  /*1a00*/  ISETP.GE.AND P2, PT, R52, R3, PT ;  /* 0x000000033400720c */ /* 0x000fe40003f46270 */
[----:B------:R-:W-:Y:S02]  /*1a10*/  LEA.HI.X R11, R7, UR11, R14, 0x2, P6 ;  /* 0x0000000b070b7c11 */ /* 0x000fe4000b0f140e */
[----:B------:R-:W-:Y:S02]  /*1a20*/  FSEL R3, R17, RZ, !P3 ;  /* 0x000000ff11037208 */ /* 0x000fe40005800000 */
[----:B------:R-:W-:-:S02]  /*1a30*/  FSEL R7, R23, RZ, !P5 ;  /* 0x000000ff17077208 */ /* 0x000fc40006800000 */
[----:B------:R-:W-:Y:S01]  /*1a40*/  FSEL R9, R22, RZ, !P4 ;  /* 0x000000ff16097208 */ /* 0x000fe20006000000 */
[----:B------:R0:W-:Y:S01]  /*1a50*/  STG.E desc[UR4][R10.64], R3 ;  /* 0x000000030a007986 */ /* 0x0001e2000c101904 */
[----:B------:R-:W-:Y:S02]  /*1a60*/  FSEL R15, R24, RZ, !P2 ;  /* 0x000000ff180f7208 */ /* 0x000fe40005000000 */
[----:B------:R-:W-:Y:S01]  /*1a70*/  FSEL R17, R26, RZ, !P1 ;  /* 0x000000ff1a117208 */ /* 0x000fe20004800000 */
[----:B------:R0:W-:Y:S04]  /*1a80*/  STG.E desc[UR4][R10.64+0x40], R7 ;  /* 0x000040070a007986 */ /* 0x0001e8000c101904 */
[----:B------:R0:W-:Y:S04]  /*1a90*/  STG.E desc[UR4][R10.64+0x80], R9 ;  /* 0x000080090a007986 */ /* 0x0001e8000c101904 */
[----:B------:R0:W-:Y:S04]  /*1aa0*/  STG.E desc[UR4][R10.64+0xc0], R15 ;  /* 0x0000c00f0a007986 */ /* 0x0001e8000c101904 */
[----:B------:R0:W-:Y:S02]  /*1ab0*/  STG.E desc[UR4][R10.64+0x100], R17 ;  /* 0x000100110a007986 */ /* 0x0001e4000c101904 */
.L_x_467:
[----:B------:R-:W-:Y:S05]  /*1ac0*/  BSYNC B0 ;  /* 0x0000000000007941 */ /* 0x000fea0003800000 */
.L_x_466:
[----:B------:R-:W-:Y:S04]  /*1ad0*/  BSSY B0, `(.L_x_468) ;  /* 0x0000017000007945 */ /* 0x000fe80003800000 */
[----:B------:R-:W-:Y:S05]  /*1ae0*/  @P0 BRA `(.L_x_469) ;  /* 0x0000000000540947 */ /* 0x000fea0003800000 */
[----:B0-----:R-:W0:Y:S01]  /*1af0*/  LDC.64 R10, c[0x0][0x2a8] ;  /* 0x0000aa00ff0a7b82 */ /* 0x001e220000000a00 */
[----:B------:R-:W-:Y:S01]  /*1b00*/  IMAD R3, R2, 0x50, RZ ;  /* 0x0000005002037824 */ /* 0x000fe200078e02ff */
[----:B------:R-:W-:Y:S01]  /*1b10*/  SHF.R.S32.HI R16, RZ, 0x1f, R0 ;  /* 0x0000001fff107819 */ /* 0x000fe20000011400 */
[----:B------:R-:W-:-:S03]  /*1b20*/  ULDC.64 UR10, c[0x0][0x2a0] ;  /* 0x0000a800000a7ab9 */ /* 0x000fc60000000a00 */
[C---:B------:R-:W-:Y:S02]  /*1b30*/  IADD3 R6, P0, R3.reuse, R0, RZ ;  /* 0x0000000003067210 */ /* 0x040fe40007f1e0ff */
[----:B------:R-:W1:Y:S02]  /*1b40*/  LDC.64 R14, c[0x0][0x2b0] ;  /* 0x0000ac00ff0e7b82 */ /* 0x000e640000000a00 */
[----:B------:R-:W-:Y:S02]  /*1b50*/  LEA.HI.X.SX32 R7, R3, R16, 0x1, P0 ;  /* 0x0000001003077211 */ /* 0x000fe400000f0eff */
[----:B-----5:R-:W-:Y:S01]  /*1b60*/  FSETP.NEU.FTZ.AND P0, PT, R4, -INF , PT ;  /* 0xff8000000400780b */ /* 0x020fe20003f1d000 */
[C---:B0-----:R-:W-:Y:S02]  /*1b70*/  IMAD R8, R10.reuse, UR8, RZ ;  /* 0x000000080a087c24 */ /* 0x041fe4000f8e02ff */
[----:B------:R-:W-:-:S04]  /*1b80*/  IMAD.WIDE.U32 R6, R10, UR6, R6 ;  /* 0x000000060a067c25 */ /* 0x000fc8000f8e0006 */
[----:B------:R-:W-:Y:S02]  /*1b90*/  IMAD R3, R11, UR6, R8 ;  /* 0x000000060b037c24 */ /* 0x000fe4000f8e0208 */
[----:B-1----:R-:W-:-:S03]  /*1ba0*/  IMAD R8, R14, UR9, RZ ;  /* 0x000000090e087c24 */ /* 0x002fc6000f8e02ff */
[----:B------:R-:W-:Y:S01]  /*1bb0*/  IADD3 R7, R7, R3, RZ ;  /* 0x0000000307077210 */ /* 0x000fe20007ffe0ff */
[----:B------:R-:W-:Y:S02]  /*1bc0*/  IMAD R9, R15, UR7, R8 ;  /* 0x000000070f097c24 */ /* 0x000fe4000f8e0208 */
[----:B------:R-:W-:Y:S01]  /*1bd0*/  FMUL.FTZ R3, R4, 1.4426950216293334961 ;  /* 0x3fb8aa3b04037820 */ /* 0x000fe20000410000 */
[----:B------:R-:W-:-:S04]  /*1be0*/  IMAD.WIDE.U32 R6, R14, UR7, R6 ;  /* 0x000000070e067c25 */ /* 0x000fc8000f8e0006 */
[----:B------:R-:W-:Y:S02]  /*1bf0*/  FSEL R3, R3, RZ, P0 ;  /* 0x000000ff03037208 */ /* 0x000fe40000000000 */
[----:B------:R-:W-:Y:S02]  /*1c00*/  IADD3 R7, R7, R9, RZ ;  /* 0x0000000907077210 */ /* 0x000fe40007ffe0ff */
[----:B------:R-:W-:-:S04]  /*1c10*/  LEA R8, P1, R6, UR10, 0x2 ;  /* 0x0000000a06087c11 */ /* 0x000fc8000f8210ff */
[----:B------:R-:W-:-:S05]  /*1c20*/  LEA.HI.X R9, R6, UR11, R7, 0x2, P1 ;  /* 0x0000000b06097c11 */ /* 0x000fca00088f1407 */
[----:B------:R1:W-:Y:S04]  /*1c30*/  STG.E desc[UR4][R8.64], R3 ;  /* 0x0000000308007986 */ /* 0x0003e8000c101904 */
.L_x_469:
[----:B------:R-:W-:Y:S05]  /*1c40*/  BSYNC B0 ;  /* 0x0000000000007941 */ /* 0x000fea0003800000 */
.L_x_468:
[----:B------:R-:W-:Y:S01]  /*1c50*/  ULDC.64 UR12, c[0x0][0x2e8] ;  /* 0x0000ba00000c7ab9 */ /* 0x000fe20000000a00 */
[----:B------:R-:W-:Y:S01]  /*1c60*/  ULDC.64 UR10, c[0x0][0x2b8] ;  /* 0x0000ae00000a7ab9 */ /* 0x000fe20000000a00 */
[----:B------:R-:W-:Y:S02]  /*1c70*/  ISETP.NE.U32.AND P0, PT, RZ, UR12, PT ;  /* 0x0000000cff007c0c */ /* 0x000fe4000bf05070 */
[C---:B-----5:R-:W-:Y:S02]  /*1c80*/  LEA R4, P1, R12.reuse, UR10, 0x2 ;  /* 0x0000000a0c047c11 */ /* 0x060fe4000f8210ff */
[----:B------:R-:W-:Y:S02]  /*1c90*/  ISETP.NE.AND.EX P0, PT, RZ, UR13, PT, P0 ;  /* 0x0000000dff007c0c */ /* 0x000fe4000bf05300 */
[----:B------:R-:W-:Y:S02]  /*1ca0*/  LEA.HI.X R5, R12, UR11, R5, 0x2, P1 ;  /* 0x0000000b0c057c11 */ /* 0x000fe400088f1405 */
[----:B------:R-:W-:-:S03]  /*1cb0*/  ISETP.NE.OR P0, PT, R0, RZ, !P0 ;  /* 0x000000ff0000720c */ /* 0x000fc60004705670 */
[----:B------:R2:W-:Y:S04]  /*1cc0*/  STG.E.128 desc[UR4][R4.64], RZ ;  /* 0x000000ff04007986 */ /* 0x0005e8000c101d04 */
        /* <DEDUP_REMOVED lines=8> */
[----:B------:R2:W-:Y:S01]  /*1d50*/  STG.E.128 desc[UR4][R4.64+0x9000], RZ ;  /* 0x009000ff04007986 */ /* 0x0005e2000c101d04 */
[----:B------:R-:W-:Y:S05]  /*1d60*/  @P0 EXIT ;  /* 0x000000000000094d */ /* 0x000fea0003800000 */
[----:B01----:R-:W0:Y:S08]  /*1d70*/  LDC R3, c[0x0][0x2e0] ;  /* 0x0000b800ff037b82 */ /* 0x003e300000000800 */
[----:B------:R-:W1:Y:S08]  /*1d80*/  LDC R7, c[0x0][0x220] ;  /* 0x00008800ff077b82 */ /* 0x000e700000000800 */
[----:B--2---:R-:W2:Y:S01]  /*1d90*/  LDC.64 R4, c[0x0][0x2e8] ;  /* 0x0000ba00ff047b82 */ /* 0x004ea20000000a00 */
[----:B0-----:R-:W-:-:S04]  /*1da0*/  IMAD R2, R2, R3, UR7 ;  /* 0x0000000702027e24 */ /* 0x001fc8000f8e0203 */
[----:B-1----:R-:W-:-:S04]  /*1db0*/  IMAD R3, R2, R7, UR6 ;  /* 0x0000000602037e24 */ /* 0x002fc8000f8e0207 */
[----:B--2---:R-:W-:-:S05]  /*1dc0*/  IMAD.WIDE R2, R3, 0x4, R4 ;  /* 0x0000000403027825 */ /* 0x004fca00078e0204 */
[----:B------:R-:W-:Y:S01]  /*1dd0*/  STG.E desc[UR4][R2.64], RZ ;  /* 0x000000ff02007986 */ /* 0x000fe2000c101904 */
[----:B------:R-:W-:Y:S05]  /*1de0*/  EXIT ;  /* 0x000000000000794d */ /* 0x000fea0003800000 */
.L_x_470:
        /* <DEDUP_REMOVED lines=9> */
.L_x_3686:


//--------------------- .text._ZN7cutlass13device_kernelIN5flash11enable_sm90INS1_16FlashAttnBwdSm90INS1_25CollectiveMainloopBwdSm90ILi2ELi2ELi2EN4cute5tupleIJNS5_1CILi1EEES8_S8_EEENS6_IJNS7_ILi80EEENS7_ILi128EEESB_EEENS_6half_tEfNS_4arch4Sm90ELb0ELb0ELb0ELb1ELb0ELb1ELb0ELb1ELi2ELi1ELi2ELi1ELb0EEENS1_21CollectiveEpilogueBwdISC_SD_SF_Li256ELb1ELb0ELi1EEENS1_19SingleTileSchedulerILb1ELb0ELb0ELi128EEEEEEEEEvNT_6ParamsE --------------------------
	.section	.text._ZN7cutlass13device_kernelIN5flash11enable_sm90INS1_16FlashAttnBwdSm90INS1_25CollectiveMainloopBwdSm90ILi2ELi2ELi2EN4cute5tupleIJNS5_1CILi1EEES8_S8_EEENS6_IJNS7_ILi80EEENS7_ILi128EEESB_EEENS_6half_tEfNS_4arch4Sm90ELb0ELb0ELb0ELb1ELb0ELb1ELb0ELb1ELi2ELi1ELi2ELi1ELb0EEENS1_21CollectiveEpilogueBwdISC_SD_SF_Li256ELb1ELb0ELi1EEENS1_19SingleTileSchedulerILb1ELb0ELb0ELi128EEEEEEEEEvNT_6ParamsE,"ax",@progbits
	.align	128
.text._ZN7cutlass13device_kernelIN5flash11enable_sm90INS1_16FlashAttnBwdSm90INS1_25CollectiveMainloopBwdSm90ILi2ELi2ELi2EN4cute5tupleIJNS5_1CILi1EEES8_S8_EEENS6_IJNS7_ILi80EEENS7_ILi128EEESB_EEENS_6half_tEfNS_4arch4Sm90ELb0ELb0ELb0ELb1ELb0ELb1ELb0ELb1ELi2ELi1ELi2ELi1ELb0EEENS1_21CollectiveEpilogueBwdISC_SD_SF_Li256ELb1ELb0ELi1EEENS1_19SingleTileSchedulerILb1ELb0ELb0ELi128EEEEEEEEEvNT_6ParamsE:
        .type           _ZN7cutlass13device_kernelIN5flash11enable_sm90INS1_16FlashAttnBwdSm90INS1_25CollectiveMainloopBwdSm90ILi2ELi2ELi2EN4cute5tupleIJNS5_1CILi1EEES8_S8_EEENS6_IJNS7_ILi80EEENS7_ILi128EEESB_EEENS_6half_tEfNS_4arch4Sm90ELb0ELb0ELb0ELb1ELb0ELb1ELb0ELb1ELi2ELi1ELi2ELi1ELb0EEENS1_21CollectiveEpilogueBwdISC_SD_SF_Li256ELb1ELb0ELi1EEENS1_19SingleTileSchedulerILb1ELb0ELb0ELi128EEEEEEEEEvNT_6ParamsE,@function
        .size           _ZN7cutlass13device_kernelIN5flash11enable_sm90INS1_16FlashAttnBwdSm90INS1_25CollectiveMainloopBwdSm90ILi2ELi2ELi2EN4cute5tupleIJNS5_1CILi1EEES8_S8_EEENS6_IJNS7_ILi80EEENS7_ILi128EEESB_EEENS_6half_tEfNS_4arch4Sm90ELb0ELb0ELb0ELb1ELb0ELb1ELb0ELb1ELi2ELi1ELi2ELi1ELb0EEENS1_21CollectiveEpilogueBwdISC_SD_SF_Li256ELb1ELb0ELi1EEENS1_19SingleTileSchedulerILb1ELb0ELb0ELi128EEEEEEEEEvNT_6ParamsE,(.L_x_3687 - _ZN7cutlass13device_kernelIN5flash11enable_sm90INS1_16FlashAttnBwdSm90INS1_25CollectiveMainloopBwdSm90ILi2ELi2ELi2EN4cute5tupleIJNS5_1CILi1EEES8_S8_EEENS6_IJNS7_ILi80EEENS7_ILi128EEESB_EEENS_6half_tEfNS_4arch4Sm90ELb0ELb0ELb0ELb1ELb0ELb1ELb0ELb1ELi2ELi1ELi2ELi1ELb0EEENS1_21CollectiveEpilogueBwdISC_SD_SF_Li256ELb1ELb0ELi1EEENS1_19SingleTileSchedulerILb1ELb0ELb0ELi128EEEEEEEEEvNT_6ParamsE)
        .other          _ZN7cutlass13device_kernelIN5flash11enable_sm90INS1_16FlashAttnBwdSm90INS1_25CollectiveMainloopBwdSm90ILi2ELi2ELi2EN4cute5tupleIJNS5_1CILi1EEES8_S8_EEENS6_IJNS7_ILi80EEENS7_ILi128EEESB_EEENS_6half_tEfNS_4arch4Sm90ELb0ELb0ELb0ELb1ELb0ELb1ELb0ELb1ELi2ELi1ELi2ELi1ELb0EEENS1_21CollectiveEpilogueBwdISC_SD_SF_Li256ELb1ELb0ELi1EEENS1_19SingleTileSchedulerILb1ELb0ELb0ELi128EEEEEEEEEvNT_6ParamsE,@"STO_CUDA_ENTRY STV_DEFAULT"
_ZN7cutlass13device_kernelIN5flash11enable_sm90INS1_16FlashAttnBwdSm90INS1_25CollectiveMainloopBwdSm90ILi2ELi2ELi2EN4cute5tupleIJNS5_1CILi1EEES8_S8_EEENS6_IJNS7_ILi80EEENS7_ILi128EEESB_EEENS_6half_tEfNS_4arch4Sm90ELb0ELb0ELb0ELb1ELb0ELb1ELb0ELb1ELi2ELi1ELi2ELi1ELb0EEENS1_21CollectiveEpilogueBwdISC_SD_SF_Li256ELb1ELb0ELi1EEENS1_19SingleTileSchedulerILb1ELb0ELb0ELi128EEEEEEEEEvNT_6ParamsE:
        /* <DEDUP_REMOVED lines=23> */
.L_x_472:
[----:B------:R-:W-:Y:S05]  /*0170*/  BSYNC B0 ;  /* 0x0000000000007941 */ /* 0x000fea0003800000 */
.L_x_471:
        /* <DEDUP_REMOVED lines=34> */
.L_x_473:
        /* <DEDUP_REMOVED lines=22> */
.L_x_474:
        /* <DEDUP_REMOVED lines=9> */
.L_x_477:
[----:B------:R-:W-:-:S08]  /*0590*/  NOP ;  /* 0x0000000000007918 */ /* 0x000fd00000000000 */
[----:B------:R-:W1:Y:S02]  /*05a0*/  USETMAXREG.TRY_ALLOC.CTAPOOL UP0, 0xf0 ;  /* 0x000000f0000079c8 */ /* 0x000e640008000600 */
[----:B-1----:R-:W-:-:S13]  /*05b0*/  PLOP3.LUT P0, PT, PT, PT, UP0, 0x80, 0x0 ;  /* 0x000000000000781c */ /* 0x002fda0003f0f008 */
[----:B------:R-:W-:Y:S05]  /*05c0*/  @!P0 BRA `(.L_x_477) ;  /* 0xfffffffc00f08947 */ /* 0x000fea000383ffff */
[----:B------:R-:W-:Y:S01]  /*05d0*/  LOP3.LUT R0, R0, 0x3, RZ, 0xc0, !PT ;  /* 0x0000000300007812 */ /* 0x000fe200078ec0ff */
[----:B---3--:R-:W1:Y:S01]  /*05e0*/  S2R R2, SR_TID.X ;  /* 0x0000000000027919 */ /* 0x008e620000002100 */
[----:B------:R-:W-:Y:S01]  /*05f0*/  ULDC.64 UR4, c[0x0][0x8d8] ;  /* 0x0002360000047ab9 */ /* 0x000fe20000000a00 */
[----:B------:R-:W2:Y:S03]  /*0600*/  S2R R7, SR_CTAID.Z ;  /* 0x0000000000077919 */ /* 0x000ea60000002700 */
[----:B------:R-:W3:Y:S02]  /*0610*/  SHFL.IDX PT, R0, R0, RZ, 0x1f ;  /* 0x00001fff00007589 */ /* 0x000ee400000e0000 */
[----:B---3--:R-:W-:Y:S02]  /*0620*/  ISETP.NE.AND P0, PT, R0, RZ, PT ;  /* 0x000000ff0000720c */ /* 0x008fe40003f05270 */
[----:B-1----:R-:W-:-:S11]  /*0630*/  SHF.R.U32.HI R2, RZ, 0x7, R2 ;  /* 0x00000007ff027819 */ /* 0x002fd60000011602 */
[----:B------:R-:W-:-:S05]  /*0640*/  @!P0 VIADD R2, R2, 0x9 ;  /* 0x0000000902028836 */ /* 0x000fca0000000000 */
[----:B------:R1:W-:Y:S06]  /*0650*/  @!P0 BAR.ARV R2, 0xa0 ;  /* 0x000280020000851d */ /* 0x0003ec0000002000 */
[----:B------:R-:W-:-:S04]  /*0660*/  ISETP.NE.U32.AND P0, PT, RZ, UR4, PT ;  /* 0x00000004ff007c0c */ /* 0x000fc8000bf05070 */
[----:B------:R-:W-:-:S13]  /*0670*/  ISETP.NE.AND.EX P0, PT, RZ, UR5, PT, P0 ;  /* 0x00000005ff007c0c */ /* 0x000fda000bf05300 */
[----:B-12---:R-:W-:Y:S05]  /*0680*/  @!P0 BRA `(.L_x_478) ;  /* 0x0000000000108947 */ /* 0x006fea0003800000 */
[----:B------:R-:W1:Y:S02]  /*0690*/  LDC.64 R2, c[0x0][0x8d8] ;  /* 0x00023600ff027b82 */ /* 0x000e640000000a00 */
[----:B-1----:R-:W-:-:S05]  /*06a0*/  IMAD.WIDE R2, R7, 0x4, R2 ;  /* 0x0000000407027825 */ /* 0x002fca00078e0202 */
[----:B------:R1:W5:Y:S01]  /*06b0*/  LDG.E R0, desc[UR38][R2.64] ;  /* 0x0000002602007981 */ /* 0x000362000c1e1900 */
[----:B------:R-:W-:Y:S05]  /*06c0*/  BRA `(.L_x_479) ;  /* 0x00000000002c7947 */ /* 0x000fea0003800000 */
.L_x_478:
[----:B------:R-:W-:Y:S02]  /*06d0*/  ULDC.64 UR4, c[0x0][0x8d0] ;  /* 0x0002340000047ab9 */ /* 0x000fe40000000a00 */
[----:B------:R-:W-:-:S04]  /*06e0*/  ISETP.NE.U32.AND P0, PT, RZ, UR4, PT ;  /* 0x00000004ff007c0c */ /* 0x000fc8000bf05070 */
[----:B------:R-:W-:-:S13]  /*06f0*/  ISETP.NE.AND.EX P0, PT, RZ, UR5, PT, P0 ;  /* 0x00000005ff007c0c */ /* 0x000fda000bf05300 */
[----:B------:R-:W-:Y:S05]  /*0700*/  @!P0 BRA `(.L_x_480) ;  /* 0x0000000000188947 */ /* 0x000fea0003800000 */
[----:B------:R-:W1:Y:S02]  /*0710*/  LDC.64 R2, c[0x0][0x8d0] ;  /* 0x00023400ff027b82 */ /* 0x000e640000000a00 */
[----:B-1----:R-:W-:-:S05]  /*0720*/  IMAD.WIDE R2, R7, 0x4, R2 ;  /* 0x0000000407027825 */ /* 0x002fca00078e0202 */
[----:B------:R-:W2:Y:S04]  /*0730*/  LDG.E R0, desc[UR38][R2.64] ;  /* 0x0000002602007981 */ /* 0x000ea8000c1e1900 */
[----:B------:R-:W2:Y:S02]  /*0740*/  LDG.E R5, desc[UR38][R2.64+0x4] ;  /* 0x0000042602057981 */ /* 0x000ea4000c1e1900 */
[----:B--2---:R-:W-:Y:S01]  /*0750*/  IMAD.IADD R0, R5, 0x1, -R0 ;  /* 0x0000000105007824 */ /* 0x004fe200078e0a00 */
[----:B------:R-:W-:Y:S06]  /*0760*/  BRA `(.L_x_479) ;  /* 0x0000000000047947 */ /* 0x000fec0003800000 */
.L_x_480:
[----:B------:R-:W2:Y:S02]  /*0770*/  LDC R0, c[0x0][0x8bc] ;  /* 0x00022f00ff007b82 */ /* 0x000ea40000000800 */
.L_x_479:
[----:B------:R-:W3:Y:S02]  /*0780*/  S2R R17, SR_CTAID.X ;  /* 0x0000000000117919 */ /* 0x000ee40000002500 */
[----:B---3--:R-:W-:-:S05]  /*0790*/  IMAD.SHL.U32 R17, R17, 0x80, RZ ;  /* 0x0000008011117824 */ /* 0x008fca00078e00ff */
[----:B--2--5:R-:W-:-:S04]  /*07a0*/  ISETP.GE.AND P0, PT, R17, R0, PT ;  /* 0x000000001100720c */ /* 0x024fc80003f06270 */
[----:B------:R-:W-:-:S04]  /*07b0*/  SEL R4, R7, 0xffffffff, !P0 ;  /* 0xffffffff07047807 */ /* 0x000fc80004000000 */
[----:B------:R-:W-:Y:S01]  /*07c0*/  ISETP.GE.AND P0, PT, R4, RZ, PT ;  /* 0x000000ff0400720c */ /* 0x000fe20003f06270 */
[----:B------:R2:W-:-:S12]  /*07d0*/  STL [R1+0x1c], R4 ;  /* 0x00001c0401007387 */ /* 0x0005d80000100800 */
[----:B--2---:R-:W-:Y:S05]  /*07e0*/  @!P0 BRA `(.L_x_481) ;  /* 0x000000c800a48947 */ /* 0x004fea0003800000 */
[----:B------:R-:W-:Y:S02]  /*07f0*/  ULDC.64 UR4, c[0x0][0x780] ;  /* 0x0001e00000047ab9 */ /* 0x000fe40000000a00 */
[----:B------:R-:W-:Y:S01]  /*0800*/  ISETP.NE.U32.AND P0, PT, RZ, UR4, PT ;  /* 0x00000004ff007c0c */ /* 0x000fe2000bf05070 */
[----:B------:R-:W-:Y:S02]  /*0810*/  ULDC UR4, c[0x0][0x290] ;  /* 0x0000a40000047ab9 */ /* 0x000fe40000000800 */
[----:B------:R-:W-:Y:S01]  /*0820*/  IMAD.U32 R16, RZ, RZ, UR4 ;  /* 0x00000004ff107e24 */ /* 0x000fe2000f8e00ff */
[----:B------:R-:W-:-:S13]  /*0830*/  ISETP.NE.AND.EX P0, PT, RZ, UR5, PT, P0 ;  /* 0x00000005ff007c0c */ /* 0x000fda000bf05300 */
[----:B------:R-:W-:Y:S05]  /*0840*/  @!P0 BRA `(.L_x_482) ;  /* 0x0000000000108947 */ /* 0x000fea0003800000 */
[----:B-1----:R-:W1:Y:S02]  /*0850*/  LDC.64 R2, c[0x0][0x780] ;  /* 0x0001e000ff027b82 */ /* 0x002e640000000a00 */
[----:B-1----:R-:W-:-:S05]  /*0860*/  IMAD.WIDE R2, R4, 0x4, R2 ;  /* 0x0000000404027825 */ /* 0x002fca00078e0202 */
[----:B------:R1:W5:Y:S01]  /*0870*/  LDG.E R18, desc[UR38][R2.64] ;  /* 0x0000002602127981 */ /* 0x000362000c1e1900 */
[----:B------:R-:W-:Y:S05]  /*0880*/  BRA `(.L_x_483) ;  /* 0x0000000000287947 */ /* 0x000fea0003800000 */
.L_x_482:
[----:B------:R-:W-:Y:S01]  /*0890*/  ULDC.64 UR4, c[0x0][0x770] ;  /* 0x0001dc0000047ab9 */ /* 0x000fe20000000a00 */
[----:B------:R-:W2:Y:S01]  /*08a0*/  LDC R18, c[0x0][0x280] ;  /* 0x0000a000ff127b82 */ /* 0x000ea20000000800 */
[----:B------:R-:W-:-:S04]  /*08b0*/  ISETP.NE.U32.AND P0, PT, RZ, UR4, PT ;  /* 0x00000004ff007c0c */ /* 0x000fc8000bf05070 */
[----:B------:R-:W-:-:S13]  /*08c0*/  ISETP.NE.AND.EX P0, PT, RZ, UR5, PT, P0 ;  /* 0x00000005ff007c0c */ /* 0x000fda000bf05300 */
[----:B------:R-:W-:Y:S05]  /*08d0*/  @!P0 BRA `(.L_x_483) ;  /* 0x0000000000148947 */ /* 0x000fea0003800000 */
[----:B-1----:R-:W1:Y:S02]  /*08e0*/  LDC.64 R2, c[0x0][0x770] ;  /* 0x0001dc00ff027b82 */ /* 0x002e640000000a00 */
[----:B-1----:R-:W-:-:S05]  /*08f0*/  IMAD.WIDE R2, R4, 0x4, R2 ;  /* 0x0000000404027825 */ /* 0x002fca00078e0202 */
[----:B--2---:R-:W2:Y:S04]  /*0900*/  LDG.E R18, desc[UR38][R2.64] ;  /* 0x0000002602127981 */ /* 0x004ea8000c1e1900 */
[----:B------:R-:W2:Y:S02]  /*0910*/  LDG.E R5, desc[UR38][R2.64+0x4] ;  /* 0x0000042602057981 */ /* 0x000ea4000c1e1900 */
[----:B--2---:R-:W-:-:S07]  /*0920*/  IMAD.IADD R18, R5, 0x1, -R18 ;  /* 0x0000000105127824 */ /* 0x004fce00078e0a12 */
.L_x_483:
[----:B------:R-:W-:Y:S02]  /*0930*/  ULDC.64 UR4, c[0x0][0x788] ;  /* 0x0001e20000047ab9 */ /* 0x000fe40000000a00 */
[----:B------:R-:W-:-:S04]  /*0940*/  ISETP.NE.U32.AND P0, PT, RZ, UR4, PT ;  /* 0x00000004ff007c0c */ /* 0x000fc8000bf05070 */
[----:B------:R-:W-:-:S13]  /*0950*/  ISETP.NE.AND.EX P0, PT, RZ, UR5, PT, P0 ;  /* 0x00000005ff007c0c */ /* 0x000fda000bf05300 */
[----:B------:R-:W-:Y:S05]  /*0960*/  @!P0 BRA `(.L_x_484) ;  /* 0x0000000000108947 */ /* 0x000fea0003800000 */
[----:B-1----:R-:W1:Y:S02]  /*0970*/  LDC.64 R2, c[0x0][0x788] ;  /* 0x0001e200ff027b82 */ /* 0x002e640000000a00 */
[----:B-1----:R-:W-:-:S05]  /*0980*/  IMAD.WIDE R2, R4, 0x4, R2 ;  /* 0x0000000404027825 */ /* 0x002fca00078e0202 */
[----:B------:R1:W5:Y:S01]  /*0990*/  LDG.E R16, desc[UR38][R2.64] ;  /* 0x0000002602107981 */ /* 0x000362000c1e1900 */
[----:B------:R-:W-:Y:S05]  /*09a0*/  BRA `(.L_x_485) ;  /* 0x0000000000247947 */ /* 0x000fea0003800000 */
.L_x_484:
[----:B------:R-:W-:Y:S02]  /*09b0*/  ULDC.64 UR4, c[0x0][0x778] ;  /* 0x0001de0000047ab9 */ /* 0x000fe40000000a00 */
[----:B------:R-:W-:-:S04]  /*09c0*/  ISETP.NE.U32.AND P0, PT, RZ, UR4, PT ;  /* 0x00000004ff007c0c */ /* 0x000fc8000bf05070 */
[----:B------:R-:W-:-:S13]  /*09d0*/  ISETP.NE.AND.EX P0, PT, RZ, UR5, PT, P0 ;  /* 0x00000005ff007c0c */ /* 0x000fda000bf05300 */
[----:B------:R-:W-:Y:S05]  /*09e0*/  @!P0 BRA `(.L_x_485) ;  /* 0x0000000000148947 */ /* 0x000fea0003800000 */
[----:B-1----:R-:W1:Y:S02]  /*09f0*/  LDC.64 R2, c[0x0][0x778] ;  /* 0x0001de00ff027b82 */ /* 0x002e640000000a00 */
[----:B-1----:R-:W-:-:S05]  /*0a00*/  IMAD.WIDE R2, R4, 0x4, R2 ;  /* 0x0000000404027825 */ /* 0x002fca00078e0202 */
[----:B------:R-:W3:Y:S04]  /*0a10*/  LDG.E R16, desc[UR38][R2.64] ;  /* 0x0000002602107981 */ /* 0x000ee8000c1e1900 */
[----:B------:R-:W3:Y:S02]  /*0a20*/  LDG.E R5, desc[UR38][R2.64+0x4] ;  /* 0x0000042602057981 */ /* 0x000ee4000c1e1900 */
[----:B---3--:R-:W-:-:S07]  /*0a30*/  IMAD.IADD R16, R5, 0x1, -R16 ;  /* 0x0000000105107824 */ /* 0x008fce00078e0a10 */
.L_x_485:
[----:B--2--5:R-:W-:Y:S02]  /*0a40*/  ISETP.GE.AND P1, PT, R18, 0x1, PT ;  /* 0x000000011200780c */ /* 0x024fe40003f26270 */
[----:B------:R-:W-:Y:S02]  /*0a50*/  CS2R R86, SRZ ;  /* 0x0000000000567805 */ /* 0x000fe4000001ff00 */
[----:B------:R-:W-:Y:S02]  /*0a60*/  PLOP3.LUT P0, PT, PT, PT, PT, 0x80, 0x0 ;  /* 0x000000000000781c */ /* 0x000fe40003f0f070 */
        /* <DEDUP_REMOVED lines=22> */
[----:B------:R-:W-:Y:S01]  /*0bd0*/  CS2R R40, SRZ ;  /* 0x0000000000287805 */ /* 0x000fe2000001ff00 */
[----:B------:R-:W-:Y:S01]  /*0be0*/  IMAD.MOV.U32 R14, RZ, RZ, RZ ;  /* 0x000000ffff0e7224 */ /* 0x000fe200078e00ff */
[----:B------:R-:W-:Y:S02]  /*0bf0*/  CS2R R10, SRZ ;  /* 0x00000000000a7805 */ /* 0x000fe4000001ff00 */
[----:B------:R-:W-:Y:S01]  /*0c00*/  CS2R R36, SRZ ;  /* 0x0000000000247805 */ /* 0x000fe2000001ff00 */
[----:B------:R-:W-:Y:S01]  /*0c10*/  IMAD.MOV.U32 R12, RZ, RZ, RZ ;  /* 0x000000ffff0c7224 */ /* 0x000fe200078e00ff */
[----:B------:R-:W-:Y:S02]  /*0c20*/  CS2R R8, SRZ ;  /* 0x0000000000087805 */ /* 0x000fe4000001ff00 */
[----:B------:R-:W-:-:S02]  /*0c30*/  CS2R R32, SRZ ;  /* 0x0000000000207805 */ /* 0x000fc4000001ff00 */
[----:B------:R-:W-:Y:S01]  /*0c40*/  CS2R R6, SRZ ;  /* 0x0000000000067805 */ /* 0x000fe2000001ff00 */
[----:B------:R-:W-:Y:S01]  /*0c50*/  IMAD.MOV.U32 R29, RZ, RZ, RZ ;  /* 0x000000ffff1d7224 */ /* 0x000fe200078e00ff */
[----:B------:R-:W-:Y:S01]  /*0c60*/  CS2R R4, SRZ ;  /* 0x0000000000047805 */ /* 0x000fe2000001ff00 */
[----:B------:R-:W-:Y:S01]  /*0c70*/  IMAD.MOV.U32 R25, RZ, RZ, RZ ;  /* 0x000000ffff197224 */ /* 0x000fe200078e00ff */
        /* <DEDUP_REMOVED lines=31> */
[----:B------:R-:W-:Y:S01]  /*0e70*/  CS2R R88, SRZ ;  /* 0x0000000000587805 */ /* 0x000fe2000001ff00 */
[----:B------:R-:W-:Y:S06]  /*0e80*/  @!P1 BRA `(.L_x_486) ;  /* 0x0000005c00349947 */ /* 0x000fec0003800000 */
[----:B------:R-:W-:Y:S01]  /*0e90*/  MOV R0, RZ ;  /* 0x000000ff00007202 */ /* 0x000fe20000000f00 */
[----:B------:R-:W-:-:S03]  /*0ea0*/  ULDC UR36, c[0x0][0x744] ;  /* 0x0001d10000247ab9 */ /* 0x000fc60000000800 */
[----:B------:R-:W-:-:S13]  /*0eb0*/  LOP3.LUT P0, RZ, R0, 0x3ff, RZ, 0xc0, !PT ;  /* 0x000003ff00ff7812 */ /* 0x000fda000780c0ff */
[----:B------:R-:W-:Y:S05]  /*0ec0*/  @!P0 BRA `(.L_x_487) ;  /* 0x00000000007c8947 */ /* 0x000fea0003800000 */
[----:B-1----:R-:W-:Y:S01]  /*0ed0*/  MOV R2, 0x0 ;  /* 0x0000000000027802 */ /* 0x002fe20000000f00 */
        /* <DEDUP_REMOVED lines=15> */
.L_x_488:
        /* <DEDUP_REMOVED lines=15> */
.L_x_487:
[----:B-1----:R-:W1:Y:S01]  /*10c0*/  S2R R3, SR_CgaCtaId ;  /* 0x0000000000037919 */ /* 0x002e620000008800 */
        /* <DEDUP_REMOVED lines=22> */
.L_x_490:
        /* <DEDUP_REMOVED lines=15> */
.L_x_489:
        /* <DEDUP_REMOVED lines=8> */
.L_x_626:
[----:B------:R-:W-:Y:S01]  /*13a0*/  SHF.L.U32 R12, RZ, 0x1f, RZ ;  /* 0x0000001fff0c7819 */ /* 0x000fe200000006ff */
[----:B------:R-:W-:Y:S01]  /*13b0*/  VIADD R18, R18, 0x4f ;  /* 0x0000004f12127836 */ /* 0x000fe20000000000 */
[----:B------:R-:W-:Y:S01]  /*13c0*/  LOP3.LUT R5, R2, 0xffffff80, RZ, 0xc0, !PT ;  /* 0xffffff8002057812 */ /* 0x000fe200078ec0ff */
[----:B------:R-:W-:Y:S01]  /*13d0*/  IMAD.IADD R16, R16, 0x1, -R17 ;  /* 0x0000000110107824 */ /* 0x000fe200078e0a11 */
[----:B------:R-:W3:Y:S01]  /*13e0*/  SYNCS.PHASECHK.TRANS64.TRYWAIT P0, [R19+URZ+0x38800], R12 ;  /* 0x0388000c130075a7 */ /* 0x000ee2000800017f */
[CC--:B------:R-:W-:Y:S01]  /*13f0*/  LEA.HI R2, R3.reuse, R0.reuse, RZ, 0x5 ;  /* 0x0000000003027211 */ /* 0x0c0fe200078f28ff */
[----:B------:R-:W-:Y:S01]  /*1400*/  IMAD.HI R18, R18, 0x66666667, RZ ;  /* 0x6666666712127827 */ /* 0x000fe200078e02ff */
[CC--:B------:R-:W-:Y:S02]  /*1410*/  LEA.HI R8, R3.reuse, R0.reuse, RZ, 0x3 ;  /* 0x0000000003087211 */ /* 0x0c0fe400078f18ff */
[----:B------:R-:W-:Y:S01]  /*1420*/  LEA.HI R10, R3, R0, RZ, 0x4 ;  /* 0x00000000030a7211 */ /* 0x000fe200078f20ff */
[C---:B------:R-:W-:Y:S01]  /*1430*/  IMAD.SHL.U32 R3, R0.reuse, 0x40, RZ ;  /* 0x0000004000037824 */ /* 0x040fe200078e00ff */
[----:B------:R-:W-:Y:S01]  /*1440*/  SHF.R.S32.HI R6, RZ, 0x5, R2 ;  /* 0x00000005ff067819 */ /* 0x000fe20000011402 */
[----:B------:R-:W-:Y:S01]  /*1450*/  IMAD.IADD R5, R0, 0x1, -R5 ;  /* 0x0000000100057824 */ /* 0x000fe200078e0a05 */
[----:B--2---:R-:W-:-:S02]  /*1460*/  LEA.HI R2, R14, R14, RZ, 0x1 ;  /* 0x0000000e0e027211 */ /* 0x004fc400078f08ff */
[----:B------:R-:W-:Y:S01]  /*1470*/  LOP3.LUT R4, R3, 0x1c0, RZ, 0xc0, !PT ;  /* 0x000001c003047812 */ /* 0x000fe200078ec0ff */
[----:B------:R-:W-:Y:S01]  /*1480*/  IMAD.SHL.U32 R9, R6, 0x10, RZ ;  /* 0x0000001006097824 */ /* 0x000fe200078e00ff */
[----:B------:R-:W-:Y:S02]  /*1490*/  LOP3.LUT R3, R2, 0xfffffffe, RZ, 0xc0, !PT ;  /* 0xfffffffe02037812 */ /* 0x000fe400078ec0ff */
[----:B------:R-:W-:Y:S02]  /*14a0*/  SHF.R.U32.HI R7, RZ, 0x1f, R18 ;  /* 0x0000001fff077819 */ /* 0x000fe40000011612 */
[----:B------:R-:W-:Y:S01]  /*14b0*/  SHF.R.S32.HI R0, RZ, 0x1f, R5 ;  /* 0x0000001fff007819 */ /* 0x000fe20000011405 */
[----:B------:R-:W-:Y:S01]  /*14c0*/  IMAD.IADD R2, R14, 0x1, -R3 ;  /* 0x000000010e027824 */ /* 0x000fe200078e0a03 */
[----:B------:R-:W-:Y:S02]  /*14d0*/  LEA.HI.SX32 R3, R18, R7, 0x1b ;  /* 0x0000000712037211 */ /* 0x000fe400078fdaff */
[----:B------:R-:W-:-:S02]  /*14e0*/  SHF.R.S32.HI R11, RZ, 0x4, R10 ;  /* 0x00000004ff0b7819 */ /* 0x000fc4000001140a */
[----:B------:R2:W-:Y:S01]  /*14f0*/  STL [R1+0x4], R2 ;  /* 0x0000040201007387 */ /* 0x0005e20000100800 */
[----:B------:R-:W-:Y:S02]  /*1500*/  LOP3.LUT R9, R4, 0x30, R9, 0xf8, !PT ;  /* 0x0000003004097812 */ /* 0x000fe400078ef809 */
[----:B------:R-:W-:Y:S01]  /*1510*/  LEA.HI R10, R10, R11, RZ, 0x1 ;  /* 0x0000000b0a0a7211 */ /* 0x000fe200078f08ff */
[----:B------:R4:W-:Y:S01]  /*1520*/  STL [R1+0x10], R3 ;  /* 0x0000100301007387 */ /* 0x0009e20000100800 */
[----:B------:R-:W-:Y:S02]  /*1530*/  LEA.HI R6, R13, R13, RZ, 0x1 ;  /* 0x0000000d0d067211 */ /* 0x000fe400078f08ff */
[----:B------:R-:W-:Y:S02]  /*1540*/  LOP3.LUT R10, R10, 0x7ffffe, RZ, 0xc0, !PT ;  /* 0x007ffffe0a0a7812 */ /* 0x000fe400078ec0ff */
[----:B------:R-:W-:Y:S02]  /*1550*/  LOP3.LUT R9, R9, 0x8, R8, 0xf8, !PT ;  /* 0x0000000809097812 */ /* 0x000fe400078ef808 */
[CC--:B--2---:R-:W-:Y:S01]  /*1560*/  LEA.HI R2, R0.reuse, R5.reuse, RZ, 0x5 ;  /* 0x0000000500027211 */ /* 0x0c4fe200078f28ff */
[----:B------:R-:W-:Y:S01]  /*1570*/  IMAD.IADD R11, R11, 0x1, -R10 ;  /* 0x000000010b0b7824 */ /* 0x000fe200078e0a0a */
[----:B------:R-:W-:-:S02]  /*1580*/  LEA.HI R0, R0, R5, RZ, 0x2 ;  /* 0x0000000500007211 */ /* 0x000fc400078f10ff */
[----:B------:R-:W-:Y:S02]  /*1590*/  SHF.R.S32.HI R7, RZ, 0x5, R2 ;  /* 0x00000005ff077819 */ /* 0x000fe40000011402 */
[--C-:B----4-:R-:W-:Y:S02]  /*15a0*/  SHF.R.S32.HI R3, RZ, 0x2, R0.reuse ;  /* 0x00000002ff037819 */ /* 0x110fe40000011400 */
[----:B------:R-:W-:Y:S01]  /*15b0*/  SHF.R.S32.HI R2, RZ, 0x1f, R0 ;  /* 0x0000001fff027819 */ /* 0x000fe20000011400 */
[----:B------:R-:W-:Y:S01]  /*15c0*/  IMAD R7, R7, -0x10, R16 ;  /* 0xfffffff007077824 */ /* 0x000fe200078e0210 */
[----:B------:R-:W-:Y:S02]  /*15d0*/  SHF.R.U32.HI R8, RZ, 0x3, R4 ;  /* 0x00000003ff087819 */ /* 0x000fe40000011604 */
[----:B------:R-:W-:Y:S02]  /*15e0*/  LEA.HI R2, R2, R3, RZ, 0x3 ;  /* 0x0000000302027211 */ /* 0x000fe400078f18ff */
[----:B------:R-:W-:-:S02]  /*15f0*/  LOP3.LUT R6, R6, 0xfffffffe, RZ, 0xc0, !PT ;  /* 0xfffffffe06067812 */ /* 0x000fc400078ec0ff */
[----:B------:R-:W-:Y:S01]  /*1600*/  LOP3.LUT R4, R2, 0xfffffff8, RZ, 0xc0, !PT ;  /* 0xfffffff802047812 */ /* 0x000fe200078ec0ff */
[----:B------:R-:W-:Y:S01]  /*1610*/  IMAD R2, R13, 0x1400, RZ ;  /* 0x000014000d027824 */ /* 0x000fe200078e02ff */
[----:B------:R-:W-:Y:S01]  /*1620*/  LOP3.LUT R8, R9, R8, RZ, 0x3c, !PT ;  /* 0x0000000809087212 */ /* 0x000fe200078e3cff */
[----:B------:R-:W-:Y:S01]  /*1630*/  IMAD.IADD R6, R13, 0x1, -R6 ;  /* 0x000000010d067824 */ /* 0x000fe200078e0a06 */
[----:B------:R-:W-:Y:S01]  /*1640*/  IADD3 R7, R7, R4, -R3 ;  /* 0x0000000407077210 */ /* 0x000fe20007ffe803 */
[----:B------:R-:W-:Y:S01]  /*1650*/  IMAD R11, R11, 0x200, R2 ;  /* 0x000002000b0b7824 */ /* 0x000fe200078e0202 */
[----:B------:R-:W-:Y:S01]  /*1660*/  LOP3.LUT R0, R0, 0x7ffffffc, RZ, 0xc0, !PT ;  /* 0x7ffffffc00007812 */ /* 0x000fe200078ec0ff */
[----:B---3--:R-:W-:Y:S06]  /*1670*/  @P0 BRA `(.L_x_492) ;  /* 0x0000000000080947 */ /* 0x008fec0003800000 */
[----:B------:R-:W2:Y:S02]  /*1680*/  SYNCS.PHASECHK.TRANS64.TRYWAIT P0, [R19+URZ+0x38800], R12 ;  /* 0x0388000c130075a7 */ /* 0x000ea4000800017f */
[----:B--2---:R-:W-:Y:S05]  /*1690*/  @!P0 BRA `(.L_x_493) ;  /* 0x000000bc001c8947 */ /* 0x004fea0003800000 */
.L_x_492:
[----:B--2---:R-:W2:Y:S01]  /*16a0*/  LDL.LU R3, [R1+0x8] ;  /* 0x0000080001037983 */ /* 0x004ea20000300800 */
[C---:B------:R-:W-:Y:S01]  /*16b0*/  IMAD.IADD R0, R5.reuse, 0x1, -R0 ;  /* 0x0000000105007824 */ /* 0x040fe200078e0a00 */
[----:B------:R-:W-:Y:S01]  /*16c0*/  CS2R R234, SRZ ;  /* 0x0000000000ea7805 */ /* 0x000fe2000001ff00 */
[----:B------:R-:W-:Y:S01]  /*16d0*/  IMAD R2, R5, 0x4, R2 ;  /* 0x0000000405027824 */ /* 0x000fe200078e0202 */
[----:B------:R-:W3:Y:S01]  /*16e0*/  S2R R9, SR_CgaCtaId ;  /* 0x0000000000097919 */ /* 0x000ee20000008800 */
[----:B------:R-:W-:Y:S01]  /*16f0*/  IMAD.IADD R5, R8, 0x1, R11 ;  /* 0x0000000108057824 */ /* 0x000fe200078e020b */
[----:B------:R-:W-:Y:S01]  /*1700*/  CS2R R86, SRZ ;  /* 0x0000000000567805 */ /* 0x000fe2000001ff00 */
[----:B------:R-:W-:Y:S01]  /*1710*/  IMAD R4, R6, -0x40, R7 ;  /* 0xffffffc006047824 */ /* 0x000fe200078e0207 */
[----:B------:R2:W-:Y:S01]  /*1720*/  STL [R1+0x18], R0 ;  /* 0x0000180001007387 */ /* 0x0005e20000100800 */
[----:B------:R-:W-:Y:S02]  /*1730*/  CS2R R84, SRZ ;  /* 0x0000000000547805 */ /* 0x000fe4000001ff00 */
[----:B------:R-:W-:-:S02]  /*1740*/  CS2R R82, SRZ ;  /* 0x0000000000527805 */ /* 0x000fc4000001ff00 */
[----:B------:R-:W-:Y:S01]  /*1750*/  CS2R R80, SRZ ;  /* 0x0000000000507805 */ /* 0x000fe2000001ff00 */
[----:B------:R-:W-:Y:S01]  /*1760*/  STL [R1+0x14], R5 ;  /* 0x0000140501007387 */ /* 0x000fe20000100800 */
        /* <DEDUP_REMOVED lines=60> */
[----:B--2---:R-:W-:Y:S02]  /*1b30*/  LOP3.LUT R0, R3, 0x1, RZ, 0xfc, !PT ;  /* 0x0000000103007812 */ /* 0x004fe400078efcff */
[----:B------:R-:W-:-:S03]  /*1b40*/  MOV R3, 0x400 ;  /* 0x0000040000037802 */ /* 0x000fc60000000f00 */
[----:B------:R2:W-:Y:S01]  /*1b50*/  STL [R1], R0 ;  /* 0x0000000001007387 */ /* 0x0005e20000100800 */
[----:B---3--:R-:W-:-:S05]  /*1b60*/  LEA R3, R9, R3, 0x18 ;  /* 0x0000000309037211 */ /* 0x008fca00078ec0ff */
[----:B------:R-:W-:Y:S02]  /*1b70*/  IMAD R2, R2, 0x4, R3 ;  /* 0x0000000402027824 */ /* 0x000fe400078e0203 */
[----:B--2---:R-:W-:-:S07]  /*1b80*/  IMAD.MOV.U32 R0, RZ, RZ, RZ ;  /* 0x000000ffff007224 */ /* 0x004fce00078e00ff */
.L_x_504:
[----:B------:R-:W2:Y:S02]  /*1b90*/  LDL R3, [R1] ;  /* 0x0000000001037983 */ /* 0x000ea40000100800 */
[----:B--2---:R-:W-:-:S13]  /*1ba0*/  ISETP.NE.AND P0, PT, R3, 0x3, PT ;  /* 0x000000030300780c */ /* 0x004fda0003f05270 */
[----:B------:R-:W-:Y:S05]  /*1bb0*/  @!P0 BRA `(.L_x_494) ;  /* 0x0000000000048947 */ /* 0x000fea0003800000 */
[----:B------:R-:W-:Y:S01]  /*1bc0*/  BPT.TRAP 0x1 ;  /* 0x000000040000795c */ /* 0x000fe20000300000 */
.L_x_494:
        /* <DEDUP_REMOVED lines=8> */
.L_x_495:
[----:B---3--:R-:W-:Y:S05]  /*1c50*/  @P1 BRA `(.L_x_496) ;  /* 0x0000000000081947 */ /* 0x008fea0003800000 */
[----:B------:R-:W3:Y:S02]  /*1c60*/  SYNCS.PHASECHK.TRANS64.TRYWAIT P1, [R3+URZ+0x38810], R154 ;  /* 0x0388109a030075a7 */ /* 0x000ee4000802017f */
[----:B---3--:R-:W-:Y:S05]  /*1c70*/  @!P1 BRA `(.L_x_497) ;  /* 0x000000b400c49947 */ /* 0x008fea0003800000 */
.L_x_496:
        /* <DEDUP_REMOVED lines=286> */
.L_x_498:
[----:B------:R1:W1:Y:S01]  /*2e60*/  SYNCS.PHASECHK.TRANS64.TRYWAIT P1, [R3+URZ+0x38830], R154 ;  /* 0x0388309a030075a7 */ /* 0x000262000802017f */
[----:B------:R-:W-:Y:S05]  /*2e70*/  @!P0 BRA `(.L_x_499) ;  /* 0x0000000000048947 */ /* 0x000fea0003800000 */
[----:B------:R-:W-:Y:S01]  /*2e80*/  BPT.TRAP 0x1 ;  /* 0x000000040000795c */ /* 0x000fe20000300000 */
.L_x_499:
[----:B------:R-:W-:-:S05]  /*2e90*/  VIADD R152, R152, 0x24000 ;  /* 0x0002400098987836 */ /* 0x000fca0000000000 */
[----:B------:R-:W-:-:S04]  /*2ea0*/  SHF.R.U32.HI R152, RZ, 0x4, R152 ;  /* 0x00000004ff987819 */ /* 0x000fc80000011698 */
[----:B------:R-:W-:-:S04]  /*2eb0*/  LOP3.LUT R236, R152, 0x3fff, RZ, 0xc0, !PT ;  /* 0x00003fff98ec7812 */ /* 0x000fc800078ec0ff */
[----:B------:R-:W-:Y:S01]  /*2ec0*/  LOP3.LUT R153, R236, 0x10000, RZ, 0xfc, !PT ;  /* 0x00010000ec997812 */ /* 0x000fe200078efcff */
[----:B-1----:R-:W-:Y:S06]  /*2ed0*/  @P1 BRA `(.L_x_500) ;  /* 0x0000000000081947 */ /* 0x002fec0003800000 */
[----:B------:R-:W1:Y:S02]  /*2ee0*/  SYNCS.PHASECHK.TRANS64.TRYWAIT P1, [R3+URZ+0x38830], R154 ;  /* 0x0388309a030075a7 */ /* 0x000e64000802017f */
[----:B-1----:R-:W-:Y:S05]  /*2ef0*/  @!P1 BRA `(.L_x_501) ;  /* 0x000000a400389947 */ /* 0x002fea0003800000 */
.L_x_500:
[----:B------:R-:W-:Y:S01]  /*2f00*/  UIADD3 UR4, UR4, 0x8000, URZ ;  /* 0x0000800004047890 */ /* 0x000fe2000fffe03f */
[----:B------:R-:W-:Y:S01]  /*2f10*/  IMAD R153, R0, 0x500, R153 ;  /* 0x0000050000997824 */ /* 0x000fe200078e0299 */
[----:B------:R-:W-:Y:S01]  /*2f20*/  WARPGROUP.ARRIVE ;  /* 0x00000000000079c5 */ /* 0x000fe20000000000 */
[----:B------:R-:W-:Y:S01]  /*2f30*/  UMOV UR11, 0x40000040 ;  /* 0x40000040000b7882 */ /* 0x000fe20000000000 */
[----:B------:R-:W-:Y:S01]  /*2f40*/  USHF.R.U32.HI UR5, URZ, 0x4, UR4 ;  /* 0x000000043f057899 */ /* 0x000fe20008011604 */
[C---:B------:R-:W-:Y:S01]  /*2f50*/  ISETP.GT.AND P2, PT, R4.reuse, RZ, PT ;  /* 0x000000ff0400720c */ /* 0x040fe20003f44270 */
[----:B------:R-:W-:Y:S01]  /*2f60*/  UMOV UR9, 0x40000040 ;  /* 0x4000004000097882 */ /* 0x000fe20000000000 */
[----:B------:R-:W-:Y:S01]  /*2f70*/  R2UR UR4, R153 ;  /* 0x00000000990472ca */ /* 0x000fe200000e0000 */
[----:B------:R-:W-:Y:S01]  /*2f80*/  ULOP3.LUT UR5, UR5, 0x3fff, URZ, 0xc0, !UPT ;  /* 0x00003fff05057892 */ /* 0x000fe2000f8ec03f */
[----:B------:R-:W-:Y:S01]  /*2f90*/  ISETP.GT.AND P1, PT, R4, 0x8, PT ;  /* 0x000000080400780c */ /* 0x000fe20003f24270 */
[----:B------:R-:W-:Y:S01]  /*2fa0*/  UMOV UR15, 0x40000040 ;  /* 0x40000040000f7882 */ /* 0x000fe20000000000 */
[----:B------:R-:W-:Y:S01]  /*2fb0*/  UMOV UR13, UR9 ;  /* 0x00000009000d7c82 */ /* 0x000fe20008000000 */
[----:B------:R-:W-:Y:S01]  /*2fc0*/  ULOP3.LUT UR6, UR5, 0x10000, URZ, 0xfc, !UPT ;  /* 0x0001000005067892 */ /* 0x000fe2000f8efc3f */
[----:B------:R-:W-:Y:S01]  /*2fd0*/  FSEL R224, R224, -INF , P2 ;  /* 0xff800000e0e07808 */ /* 0x000fe20001000000 */
        /* <DEDUP_REMOVED lines=11> */
[----:B------:R-:W-:Y:S01]  /*3090*/  FSEL R226, R226, -INF , P1 ;  /* 0xff800000e2e27808 */ /* 0x000fe20000800000 */
[----:B------:R-:W-:Y:S01]  /*30a0*/  UMOV UR16, UR8 ;  /* 0x0000000800107c82 */ /* 0x000fe20008000000 */
[----:B------:R-:W-:Y:S01]  /*30b0*/  UIADD3 UR22, UR4, 0x180, URZ ;  /* 0x0000018004167890 */ /* 0x000fe2000fffe03f */
[--C-:B----4-:R-:W-:Y:S01]  /*30c0*/  FFMA.FTZ R224, R224, UR36, -R6.reuse ;  /* 0x00000024e0e07c23 */ /* 0x110fe20008010806 */
[----:B------:R-:W-:Y:S01]  /*30d0*/  UMOV UR20, UR8 ;  /* 0x0000000800147c82 */ /* 0x000fe20008000000 */
[----:B------:R-:W-:Y:S01]  /*30e0*/  UIADD3 UR26, UR4, 0x200, URZ ;  /* 0x00000200041a7890 */ /* 0x000fe2000fffe03f */
[----:B------:R-:W-:Y:S01]  /*30f0*/  FFMA.FTZ R226, R226, UR36, -R6 ;  /* 0x00000024e2e27c23 */ /* 0x000fe20008010806 */
[----:B------:R-:W-:Y:S01]  /*3100*/  UMOV UR24, UR8 ;  /* 0x0000000800187c82 */ /* 0x000fe20008000000 */
[----:B------:R-:W-:Y:S01]  /*3110*/  UMOV UR25, UR9 ;  /* 0x0000000900197c82 */ /* 0x000fe20008000000 */
[----:B------:R-:W-:Y:S01]  /*3120*/  UIADD3 UR10, UR4, 0x2, URZ ;  /* 0x00000002040a7890 */ /* 0x000fe2000fffe03f */
[----:B------:R-:W-:Y:S01]  /*3130*/  FSEL R6, R225, -INF , P2 ;  /* 0xff800000e1067808 */ /* 0x000fe20001000000 */
[----:B------:R-:W-:Y:S01]  /*3140*/  UIADD3 UR5, UR6, 0x2, URZ ;  /* 0x0000000206057890 */ /* 0x000fe2000fffe03f */
[----:B------:R-:W-:Y:S01]  /*3150*/  FSEL R228, R228, -INF , P2 ;  /* 0xff800000e4e47808 */ /* 0x000fe20001000000 */
[----:B------:R-:W-:Y:S01]  /*3160*/  UMOV UR11, 0x40000040 ;  /* 0x40000040000b7882 */ /* 0x000fe20000000000 */
[----:B------:R-:W-:Y:S01]  /*3170*/  UMOV UR9, 0x40000040 ;  /* 0x4000004000097882 */ /* 0x000fe20000000000 */
[----:B------:R-:W-:Y:S01]  /*3180*/  UIADD3 UR7, UR4, 0x182, URZ ;  /* 0x0000018204077890 */ /* 0x000fe2000fffe03f */
[----:B------:R-:W-:Y:S01]  /*3190*/  FSEL R227, R227, -INF , P1 ;  /* 0xff800000e3e37808 */ /* 0x000fe20000800000 */
[--C-:B------:R-:W-:Y:S01]  /*31a0*/  FFMA.FTZ R6, R6, UR36, -R7.reuse ;  /* 0x0000002406067c23 */ /* 0x100fe20008010807 */
[----:B------:R-:W-:Y:S01]  /*31b0*/  UMOV UR8, UR5 ;  /* 0x0000000500087c82 */ /* 0x000fe20008000000 */
[----:B------:R-:W-:Y:S01]  /*31c0*/  UIADD3 UR5, UR4, 0x102, URZ ;  /* 0x0000010204057890 */ /* 0x000fe2000fffe03f */
[----:B--2---:R-:W-:Y:S01]  /*31d0*/  FFMA.FTZ R228, R228, UR36, -R8 ;  /* 0x00000024e4e47c23 */ /* 0x004fe20008010808 */
[----:B------:R-:W-:Y:S01]  /*31e0*/  FFMA.FTZ R225, R227, UR36, -R7 ;  /* 0x00000024e3e17c23 */ /* 0x000fe20008010807 */
[----:B------:R-:W-:Y:S01]  /*31f0*/  FSEL R216, R216, -INF , P2 ;  /* 0xff800000d8d87808 */ /* 0x000fe20001000000 */
[----:B------:R-:W-:Y:S01]  /*3200*/  MUFU.EX2 R7, R6 ;  /* 0x0000000600077308 */ /* 0x000fe20000000800 */
[----:B------:R-:W-:-:S02]  /*3210*/  FSEL R230, R230, -INF , P1 ;  /* 0xff800000e6e67808 */ /* 0x000fc40000800000 */
[----:B------:R-:W-:Y:S01]  /*3220*/  FSEL R229, R229, -INF , P2 ;  /* 0xff800000e5e57808 */ /* 0x000fe20001000000 */
[----:B------:R-:W-:Y:S01]  /*3230*/  FFMA.FTZ R216, R216, UR36, -R10 ;  /* 0x00000024d8d87c23 */ /* 0x000fe2000801080a */
[----:B------:R-:W-:Y:S02]  /*3240*/  WARPGROUP.DEPBAR.LE gsb0, 0x0 ;  /* 0x00008000000079c5 */ /* 0x000fe40000010000 */
[----:B------:R-:W-:Y:S01]  /*3250*/  WARPGROUP.ARRIVE ;  /* 0x00000000000079c5 */ /* 0x000fe20000000000 */
[----:B------:R-:W1:Y:S01]  /*3260*/  MUFU.EX2 R6, R228 ;  /* 0x000000e400067308 */ /* 0x000e620000000800 */
[----:B------:R-:W-:Y:S01]  /*3270*/  FSEL R227, R231, -INF , P1 ;  /* 0xff800000e7e37808 */ /* 0x000fe20000800000 */
[----:B------:R-:W-:Y:S01]  /*3280*/  FFMA.FTZ R8, R230, UR36, -R8 ;  /* 0x00000024e6087c23 */ /* 0x000fe20008010808 */
[----:B------:R-:W-:Y:S01]  /*3290*/  FSEL R218, R218, -INF , P1 ;  /* 0xff800000dada7808 */ /* 0x000fe20000800000 */
[----:B------:R-:W-:Y:S01]  /*32a0*/  FFMA.FTZ R229, R229, UR36, -R9 ;  /* 0x00000024e5e57c23 */ /* 0x000fe20008010809 */
[----:B------:R-:W-:Y:S01]  /*32b0*/  HGMMA.64x16x16.F32 R176, gdesc[UR12], RZ, !UPT, gsb0 ;  /* 0x002000000cb079f0 */ /* 0x000fe2000c0008ff */
[----:B------:R-:W-:-:S02]  /*32c0*/  UIADD3 UR12, UR4, 0x202, URZ ;  /* 0x00000202040c7890 */ /* 0x000fc4000fffe03f */
[----:B------:R2:W-:Y:S01]  /*32d0*/  MUFU.EX2 R228, R216 ;  /* 0x000000d800e47308 */ /* 0x0005e20000000800 */
[----:B------:R-:W-:Y:S01]  /*32e0*/  FFMA.FTZ R227, R227, UR36, -R9 ;  /* 0x00000024e3e37c23 */ /* 0x000fe20008010809 */
[----:B------:R-:W-:Y:S01]  /*32f0*/  FFMA.FTZ R10, R218, UR36, -R10 ;  /* 0x00000024da0a7c23 */ /* 0x000fe2000801080a */
[----:B------:R-:W-:Y:S02]  /*3300*/  FSEL R222, R222, -INF , P1 ;  /* 0xff800000dede7808 */ /* 0x000fe40000800000 */
[----:B------:R-:W-:Y:S02]  /*3310*/  FSEL R212, R212, -INF , P2 ;  /* 0xff800000d4d47808 */ /* 0x000fe40001000000 */
[----:B------:R-:W-:Y:S01]  /*3320*/  FSEL R211, R211, -INF , P1 ;  /* 0xff800000d3d37808 */ /* 0x000fe20000800000 */
[----:B------:R-:W-:Y:S01]  /*3330*/  MUFU.EX2 R224, R224 ;  /* 0x000000e000e07308 */ /* 0x000fe20000000800 */
[----:B-1----:R1:W-:Y:S07]  /*3340*/  STL [R1+0x8], R6 ;  /* 0x0000080601007387 */ /* 0x0023ee0000100800 */
[----:B------:R-:W-:Y:S01]  /*3350*/  MUFU.EX2 R229, R229 ;  /* 0x000000e500e57308 */ /* 0x000fe20000000800 */
[----:B------:R-:W-:-:S02]  /*3360*/  WARPGROUP.DEPBAR.LE gsb0, 0x0 ;  /* 0x00008000000079c5 */ /* 0x000fc40000010000 */
[----:B------:R-:W-:Y:S01]  /*3370*/  WARPGROUP.ARRIVE ;  /* 0x00000000000079c5 */ /* 0x000fe20000000000 */
[----:B--2---:R-:W-:Y:S01]  /*3380*/  FSEL R216, R217, -INF , P2 ;  /* 0xff800000d9d87808 */ /* 0x004fe20001000000 */
[----:B------:R-:W2:Y:S04]  /*3390*/  LDL R230, [R1+0xc] ;  /* 0x00000c0001e67983 */ /* 0x000ea80000100800 */
[----:B------:R-:W-:Y:S01]  /*33a0*/  HGMMA.64x16x16.F32 R168, gdesc[UR16], RZ, !UPT, gsb0 ;  /* 0x0020000010a879f0 */ /* 0x000fe2000c0008ff */
[----:B-1----:R-:W-:Y:S01]  /*33b0*/  FSEL R6, R219, -INF , P1 ;  /* 0xff800000db067808 */ /* 0x002fe20000800000 */
[----:B------:R-:W-:Y:S01]  /*33c0*/  FFMA.FTZ R216, R216, UR36, -R11 ;  /* 0x00000024d8d87c23 */ /* 0x000fe2000801080b */
[----:B------:R-:W-:Y:S02]  /*33d0*/  FSEL R9, R221, -INF , P2 ;  /* 0xff800000dd097808 */ /* 0x000fe40001000000 */
[----:B------:R-:W-:Y:S01]  /*33e0*/  FSEL R218, R214, -INF , P1 ;  /* 0xff800000d6da7808 */ /* 0x000fe20000800000 */
[----:B------:R1:W4:Y:S01]  /*33f0*/  MUFU.EX2 R217, R10 ;  /* 0x0000000a00d97308 */ /* 0x0003220000000800 */
[----:B------:R-:W5:Y:S01]  /*3400*/  LDL.LU R231, [R1+0x8] ;  /* 0x0000080001e77983 */ /* 0x000f620000300800 */
[----:B------:R-:W-:-:S02]  /*3410*/  WARPGROUP.DEPBAR.LE gsb0, 0x0 ;  /* 0x00008000000079c5 */ /* 0x000fc40000010000 */
[----:B------:R-:W-:-:S06]  /*3420*/  WARPGROUP.ARRIVE ;  /* 0x00000000000079c5 */ /* 0x000fcc0000000000 */
[----:B------:R-:W-:Y:S03]  /*3430*/  HGMMA.64x16x16.F32 R160, gdesc[UR20], RZ, !UPT, gsb0 ;  /* 0x0020000014a079f0 */ /* 0x000fe6000c0008ff */
[----:B------:R-:W-:Y:S02]  /*3440*/  WARPGROUP.DEPBAR.LE gsb0, 0x0 ;  /* 0x00008000000079c5 */ /* 0x000fe40000010000 */
[----:B---3--:R-:W-:-:S06]  /*3450*/  WARPGROUP.ARRIVE ;  /* 0x00000000000079c5 */ /* 0x008fcc0000000000 */
[----:B------:R-:W-:Y:S03]  /*3460*/  HGMMA.64x16x16.F32 R152, gdesc[UR24], RZ, !UPT, gsb0 ;  /* 0x00200000189879f0 */ /* 0x000fe6000c0008ff */
        /* <DEDUP_REMOVED lines=189> */
[----:B------:R-:W-:Y:S01]  /*4040*/  FFMA.FTZ R6, R6, UR36, -R11 ;  /* 0x0000002406067c23 */ /* 0x000fe2000801080b */
[----:B------:R3:W-:Y:S01]  /*4050*/  MUFU.EX2 R219, R8 ;  /* 0x0000000800db7308 */ /* 0x0007e20000000800 */
[----:B------:R-:W-:Y:S01]  /*4060*/  FSEL R11, R223, -INF , P1 ;  /* 0xff800000df0b7808 */ /* 0x000fe20000800000 */
[----:B-1----:R-:W-:Y:S01]  /*4070*/  FFMA.FTZ R10, R222, UR36, -R12 ;  /* 0x00000024de0a7c23 */ /* 0x002fe2000801080c */
[----:B------:R-:W-:Y:S01]  /*4080*/  FFMA.FTZ R9, R9, UR36, -R13 ;  /* 0x0000002409097c23 */ /* 0x000fe2000801080d */
[----:B------:R-:W-:Y:S01]  /*4090*/  FFMA.FTZ R214, R212, UR36, -R16 ;  /* 0x00000024d4d67c23 */ /* 0x000fe20008010810 */
[----:B---3--:R-:W-:Y:S01]  /*40a0*/  FSEL R8, R220, -INF , P2 ;  /* 0xff800000dc087808 */ /* 0x008fe20001000000 */
[----:B------:R-:W-:-:S02]  /*40b0*/  WARPGROUP.DEPBAR.LE gsb0, 0x0 ;  /* 0x00008000000079c5 */ /* 0x000fc40000010000 */
[----:B------:R-:W-:Y:S01]  /*40c0*/  WARPGROUP.ARRIVE ;  /* 0x00000000000079c5 */ /* 0x000fe20000000000 */
[----:B------:R-:W-:Y:S01]  /*40d0*/  FFMA.FTZ R11, R11, UR36, -R13 ;  /* 0x000000240b0b7c23 */ /* 0x000fe2000801080d */
[----:B------:R-:W-:Y:S01]  /*40e0*/  FFMA.FTZ R218, R218, UR36, -R16 ;  /* 0x00000024dada7c23 */ /* 0x000fe20008010810 */
[----:B------:R-:W3:Y:S03]  /*40f0*/  LDL R222, [R1+0x14] ;  /* 0x0000140001de7983 */ /* 0x000ee60000100800 */
[----:B------:R-:W-:Y:S01]  /*4100*/  HGMMA.64x16x16.F32 R184, gdesc[UR8], R184, gsb0 ;  /* 0x0020000008b879f0 */ /* 0x000fe200080008b8 */
[----:B------:R-:W-:Y:S01]  /*4110*/  FFMA.FTZ R8, R8, UR36, -R12 ;  /* 0x0000002408087c23 */ /* 0x000fe2000801080c */
[----:B------:R-:W-:Y:S02]  /*4120*/  FSEL R12, R208, -INF , P2 ;  /* 0xff800000d00c7808 */ /* 0x000fe40001000000 */
[----:B------:R-:W-:-:S02]  /*4130*/  FSEL R13, R210, -INF , P1 ;  /* 0xff800000d20d7808 */ /* 0x000fc40000800000 */
[----:B------:R-:W-:Y:S02]  /*4140*/  FSEL R16, R213, -INF , P2 ;  /* 0xff800000d5107808 */ /* 0x000fe40001000000 */
[----:B------:R-:W-:Y:S01]  /*4150*/  FSEL R212, R215, -INF , P1 ;  /* 0xff800000d7d47808 */ /* 0x000fe20000800000 */
[--C-:B------:R-:W-:Y:S01]  /*4160*/  FFMA.FTZ R12, R12, UR36, -R14.reuse ;  /* 0x000000240c0c7c23 */ /* 0x100fe2000801080e */
[----:B------:R-:W-:Y:S01]  /*4170*/  FFMA.FTZ R13, R13, UR36, -R14 ;  /* 0x000000240d0d7c23 */ /* 0x000fe2000801080e */
[----:B------:R-:W-:Y:S01]  /*4180*/  FSEL R14, R209, -INF , P2 ;  /* 0xff800000d10e7808 */ /* 0x000fe20001000000 */
[--C-:B------:R-:W-:Y:S01]  /*4190*/  FFMA.FTZ R215, R16, UR36, -R17.reuse ;  /* 0x0000002410d77c23 */ /* 0x100fe20008010811 */
[----:B------:R-:W-:Y:S01]  /*41a0*/  FFMA.FTZ R212, R212, UR36, -R17 ;  /* 0x00000024d4d47c23 */ /* 0x000fe20008010811 */
[----:B------:R-:W-:Y:S02]  /*41b0*/  FSEL R17, R200, -INF , P2 ;  /* 0xff800000c8117808 */ /* 0x000fe40001000000 */
[----:B------:R-:W-:-:S02]  /*41c0*/  FSEL R209, R202, -INF , P1 ;  /* 0xff800000cad17808 */ /* 0x000fc40000800000 */
[----:B------:R-:W-:Y:S01]  /*41d0*/  FSEL R16, R201, -INF , P2 ;  /* 0xff800000c9107808 */ /* 0x000fe20001000000 */
[--C-:B------:R-:W-:Y:S02]  /*41e0*/  FFMA.FTZ R210, R17, UR36, -R18.reuse ;  /* 0x0000002411d27c23 */ /* 0x100fe40008010812 */
[----:B------:R-:W-:Y:S01]  /*41f0*/  FFMA.FTZ R208, R209, UR36, -R18 ;  /* 0x00000024d1d07c23 */ /* 0x000fe20008010812 */
[----:B------:R-:W-:Y:S01]  /*4200*/  FSEL R18, R203, -INF , P1 ;  /* 0xff800000cb127808 */ /* 0x000fe20000800000 */
[--C-:B------:R-:W-:Y:S01]  /*4210*/  FFMA.FTZ R14, R14, UR36, -R15.reuse ;  /* 0x000000240e0e7c23 */ /* 0x100fe2000801080f */
[----:B------:R-:W-:Y:S01]  /*4220*/  FFMA.FTZ R15, R211, UR36, -R15 ;  /* 0x00000024d30f7c23 */ /* 0x000fe2000801080f */
[--C-:B------:R-:W-:Y:S02]  /*4230*/  FFMA.FTZ R209, R16, UR36, -R19.reuse ;  /* 0x0000002410d17c23 */ /* 0x100fe40008010813 */
[----:B------:R-:W-:Y:S01]  /*4240*/  FFMA.FTZ R211, R18, UR36, -R19 ;  /* 0x0000002412d37c23 */ /* 0x000fe20008010813 */
[----:B------:R-:W-:Y:S01]  /*4250*/  FSEL R19, R204, -INF , P2 ;  /* 0xff800000cc137808 */ /* 0x000fe20001000000 */
[----:B------:R1:W-:Y:S01]  /*4260*/  MUFU.EX2 R16, R214 ;  /* 0x000000d600107308 */ /* 0x0003e20000000800 */
[----:B------:R-:W-:Y:S01]  /*4270*/  UIADD3 UR10, UR4, 0x306, URZ ;  /* 0x00000306040a7890 */ /* 0x000fe2000fffe03f */
[----:B------:R-:W-:-:S02]  /*4280*/  FSEL R204, R193, -INF , P2 ;  /* 0xff800000c1cc7808 */ /* 0x000fc40001000000 */
[----:B-1----:R-:W-:Y:S01]  /*4290*/  FFMA.FTZ R214, R19, UR36, -R20 ;  /* 0x0000002413d67c23 */ /* 0x002fe20008010814 */
[----:B------:R-:W-:Y:S01]  /*42a0*/  FSEL R19, R192, -INF , P2 ;  /* 0xff800000c0137808 */ /* 0x000fe20001000000 */
[----:B------:R-:W-:Y:S01]  /*42b0*/  UMOV UR11, 0x40000040 ;  /* 0x40000040000b7882 */ /* 0x000fe20000000000 */
[----:B------:R-:W-:Y:S02]  /*42c0*/  WARPGROUP.DEPBAR.LE gsb0, 0x0 ;  /* 0x00008000000079c5 */ /* 0x000fe40000010000 */
[----:B------:R-:W1:Y:S04]  /*42d0*/  LDS.64 R200, [R237+0x2e380] ;  /* 0x02e38000edc87984 */ /* 0x000e680000000a00 */
[----:B------:R-:W4:Y:S01]  /*42e0*/  LDS.64 R192, [R237+0x2e3a0] ;  /* 0x02e3a000edc07984 */ /* 0x000f220000000a00 */
        /* <DEDUP_REMOVED lines=8> */
[----:B------:R-:W-:-:S05]  /*4370*/  FSEL R213, R206, -INF , P1 ;  /* 0xff800000ced57808 */ /* 0x000fca0000800000 */
[----:B------:R-:W-:Y:S01]  /*4380*/  FFMA.FTZ R213, R213, UR36, -R20 ;  /* 0x00000024d5d57c23 */ /* 0x000fe20008010814 */
[----:B------:R-:W-:Y:S02]  /*4390*/  FSEL R20, R205, -INF , P2 ;  /* 0xff800000cd147808 */ /* 0x000fe40001000000 */
[----:B------:R-:W-:-:S03]  /*43a0*/  FSEL R203, R194, -INF , P1 ;  /* 0xff800000c2cb7808 */ /* 0x000fc60000800000 */
[----:B------:R-:W-:Y:S02]  /*43b0*/  FFMA.FTZ R194, R20, UR36, -R21 ;  /* 0x0000002414c27c23 */ /* 0x000fe40008010815 */
        /* <DEDUP_REMOVED lines=13> */
[--C-:B------:R-:W-:Y:S01]  /*4490*/  FFMA.FTZ R202, R19, UR36, -R22.reuse ;  /* 0x0000002413ca7c23 */ /* 0x100fe20008010816 */
[----:B------:R-:W-:Y:S01]  /*44a0*/  FFMA.FTZ R203, R203, UR36, -R22 ;  /* 0x00000024cbcb7c23 */ /* 0x000fe20008010816 */
[----:B------:R-:W-:Y:S01]  /*44b0*/  FSEL R22, R195, -INF , P1 ;  /* 0xff800000c3167808 */ /* 0x000fe20000800000 */
[----:B------:R-:W-:Y:S01]  /*44c0*/  FFMA.FTZ R204, R204, UR36, -R23 ;  /* 0x00000024cccc7c23 */ /* 0x000fe20008010817 */
[----:B------:R-:W-:-:S03]  /*44d0*/  FSEL R206, R207, -INF , P1 ;  /* 0xff800000cfce7808 */ /* 0x000fc60000800000 */
[----:B------:R-:W-:Y:S01]  /*44e0*/  FFMA.FTZ R207, R22, UR36, -R23 ;  /* 0x0000002416cf7c23 */ /* 0x000fe20008010817 */
[----:B------:R-:W-:Y:S01]  /*44f0*/  FSEL R23, R196, -INF , P2 ;  /* 0xff800000c4177808 */ /* 0x000fe20001000000 */
[----:B------:R-:W-:Y:S02]  /*4500*/  FFMA.FTZ R206, R206, UR36, -R21 ;  /* 0x00000024cece7c23 */ /* 0x000fe40008010815 */
[----:B------:R4:W-:Y:S02]  /*4510*/  MUFU.EX2 R21, R208 ;  /* 0x000000d000157308 */ /* 0x0009e40000000800 */
[----:B----4-:R-:W-:Y:S01]  /*4520*/  FFMA.FTZ R208, R23, UR36, -R232 ;  /* 0x0000002417d07c23 */ /* 0x010fe200080108e8 */
[----:B------:R-:W-:-:S05]  /*4530*/  LOP3.LUT R23, R236, 0x2800000, RZ, 0xfc, !PT ;  /* 0x02800000ec177812 */ /* 0x000fca00078efcff */
[----:B------:R-:W-:Y:S01]  /*4540*/  IMAD R23, R0, 0x500, R23 ;  /* 0x0000050000177824 */ /* 0x000fe200078e0217 */
[----:B------:R-:W-:Y:S01]  /*4550*/  UIADD3 UR4, UR4, 0x486, URZ ;  /* 0x0000048604047890 */ /* 0x000fe2000fffe03f */
[----:B------:R4:W-:Y:S01]  /*4560*/  MUFU.EX2 R18, R215 ;  /* 0x000000d700127308 */ /* 0x0009e20000000800 */
[----:B------:R-:W-:Y:S02]  /*4570*/  FADD.FTZ R220, R191, -R193 ;  /* 0x800000c1bfdc7221 */ /* 0x000fe40000010000 */
[----:B------:R-:W-:-:S05]  /*4580*/  R2UR UR12, R23 ;  /* 0x00000000170c72ca */ /* 0x000fca00000e0000 */
[----:B------:R2:W-:Y:S01]  /*4590*/  MUFU.EX2 R19, R212 ;  /* 0x000000d400137308 */ /* 0x0005e20000000800 */
[----:B----4-:R-:W-:Y:S01]  /*45a0*/  FADD.FTZ R215, R190, -R192 ;  /* 0x800000c0bed77221 */ /* 0x010fe20000010000 */
[----:B------:R-:W-:-:S06]  /*45b0*/  UMOV UR6, UR4 ;  /* 0x0000000400067c82 */ /* 0x000fcc0008000000 */
[----:B------:R4:W-:Y:S01]  /*45c0*/  MUFU.EX2 R22, R209 ;  /* 0x000000d100167308 */ /* 0x0009e20000000800 */
[----:B--2---:R-:W-:Y:S01]  /*45d0*/  FADD.FTZ R212, R187, -R201 ;  /* 0x800000c9bbd47221 */ /* 0x004fe20000010000 */
[----:B------:R-:W-:-:S06]  /*45e0*/  WARPGROUP.DEPBAR.LE gsb0, 0x0 ;  /* 0x00008000000079c5 */ /* 0x000fcc0000010000 */
[----:B------:R2:W-:Y:S01]  /*45f0*/  MUFU.EX2 R23, R211 ;  /* 0x000000d300177308 */ /* 0x0005e20000000800 */
[----:B----4-:R-:W-:Y:S01]  /*4600*/  FADD.FTZ R209, R186, -R200 ;  /* 0x800000c8bad17221 */ /* 0x010fe20000010000 */
[----:B------:R-:W4:Y:S01]  /*4610*/  LDS.64 R190, [R237+0x2e400] ;  /* 0x02e40000edbe7984 */ /* 0x000f220000000a00 */
[----:B------:R-:W-:Y:S01]  /*4620*/  UMOV UR7, 0x40000040 ;  /* 0x4000004000077882 */ /* 0x000fe20000000000 */
[----:B--2---:R-:W-:Y:S02]  /*4630*/  FADD.FTZ R211, R185, -R201 ;  /* 0x800000c9b9d37221 */ /* 0x004fe40000010000 */
[----:B------:R-:W-:Y:S01]  /*4640*/  LDS.64 R200, [R237+0x2e3e0] ;  /* 0x02e3e000edc87984 */ /* 0x000fe20000000a00 */
[----:B------:R-:W-:Y:S01]  /*4650*/  WARPGROUP.ARRIVE ;  /* 0x00000000000079c5 */ /* 0x000fe20000000000 */
[----:B------:R-:W-:Y:S01]  /*4660*/  UMOV UR4, UR8 ;  /* 0x0000000800047c82 */ /* 0x000fe20008000000 */
[----:B------:R-:W-:-:S04]  /*4670*/  UMOV UR5, UR9 ;  /* 0x0000000900057c82 */ /* 0x000fc80008000000 */
[----:B------:R-:W-:Y:S01]  /*4680*/  HGMMA.64x16x16.F32 R152, gdesc[UR4], R152, gsb0 ;  /* 0x00200000049879f0 */ /* 0x000fe20008000898 */
[----:B------:R-:W-:Y:S01]  /*4690*/  FSEL R195, R198, -INF , P1 ;  /* 0xff800000c6c37808 */ /* 0x000fe20000800000 */
[----:B------:R2:W-:Y:S01]  /*46a0*/  MUFU.EX2 R185, R194 ;  /* 0x000000c200b97308 */ /* 0x0005e20000000800 */
[----:B------:R-:W-:-:S03]  /*46b0*/  FSEL R196, R197, -INF , P2 ;  /* 0xff800000c5c47808 */ /* 0x000fc60001000000 */
[----:B------:R-:W-:Y:S02]  /*46c0*/  FFMA.FTZ R232, R195, UR36, -R232 ;  /* 0x00000024c3e87c23 */ /* 0x000fe400080108e8 */
[----:B------:R-:W-:Y:S01]  /*46d0*/  FFMA.FTZ R205, R196, UR36, -R233 ;  /* 0x00000024c4cd7c23 */ /* 0x000fe200080108e9 */
[----:B------:R-:W-:-:S05]  /*46e0*/  FSEL R198, R199, -INF , P1 ;  /* 0xff800000c7c67808 */ /* 0x000fca0000800000 */
[----:B------:R-:W-:Y:S01]  /*46f0*/  FFMA.FTZ R233, R198, UR36, -R233 ;  /* 0x00000024c6e97c23 */ /* 0x000fe200080108e9 */
[----:B------:R-:W5:Y:S01]  /*4700*/  MUFU.EX2 R6, R6 ;  /* 0x0000000600067308 */ /* 0x000f620000000800 */
[----:B------:R-:W-:Y:S02]  /*4710*/  WARPGROUP.DEPBAR.LE gsb0, 0x0 ;  /* 0x00008000000079c5 */ /* 0x000fe40000010000 */
[----:B------:R-:W4:Y:S04]  /*4720*/  LDS.64 R192, [R237+0x2e420] ;  /* 0x02e42000edc07984 */ /* 0x000f280000000a00 */
[----:B--2---:R-:W2:Y:S04]  /*4730*/  LDS.64 R194, [R237+0x2e460] ;  /* 0x02e46000edc27984 */ /* 0x004ea80000000a00 */
[----:B------:R-:W2:Y:S04]  /*4740*/  LDS.64 R196, [R237+0x2e440] ;  /* 0x02e44000edc47984 */ /* 0x000ea80000000a00 */
[----:B------:R-:W3:Y:S04]  /*4750*/  LDS.64 R198, [R237+0x2e480] ;  /* 0x02e48000edc67984 */ /* 0x000ee80000000a00 */
[----:B------:R-:W3:Y:S01]  /*4760*/  LDS.64 R236, [R237+0x2e4a0] ;  /* 0x02e4a000edec7984 */ /* 0x000ee20000000a00 */
[----:B-1----:R-:W-:Y:S01]  /*4770*/  FADD.FTZ R178, R178, -R188 ;  /* 0x800000bcb2b27221 */ /* 0x002fe20000010000 */
[--C-:B------:R-:W-:Y:S01]  /*4780*/  FADD.FTZ R179, R179, -R189.reuse ;  /* 0x800000bdb3b37221 */ /* 0x100fe20000010000 */
[----:B------:R-:W1:Y:S01]  /*4790*/  MUFU.EX2 R216, R216 ;  /* 0x000000d800d87308 */ /* 0x000e620000000800 */
[----:B------:R-:W-:Y:S01]  /*47a0*/  FMUL.FTZ R211, R7, R211 ;  /* 0x000000d307d37220 */ /* 0x000fe20000410000 */
[----:B------:R-:W-:Y:S01]  /*47b0*/  FMUL.FTZ R178, R217, R178 ;  /* 0x000000b2d9b27220 */ /* 0x000fe20000410000 */
[----:B-----5:R-:W-:Y:S01]  /*47c0*/  FMUL.FTZ R179, R6, R179 ;  /* 0x000000b306b37220 */ /* 0x020fe20000410000 */
[----:B------:R-:W-:Y:S01]  /*47d0*/  FADD.FTZ R177, R177, -R189 ;  /* 0x800000bdb1b17221 */ /* 0x000fe20000010000 */
[----:B----4-:R-:W-:Y:S01]  /*47e0*/  FADD.FTZ R170, R170, -R190 ;  /* 0x800000beaaaa7221 */ /* 0x010fe20000010000 */
[----:B------:R-:W-:-:S02]  /*47f0*/  FADD.FTZ R189, R169, -R191 ;  /* 0x800000bfa9bd7221 */ /* 0x000fc40000010000 */
[----:B------:R4:W-:Y:S01]  /*4800*/  MUFU.EX2 R186, R206 ;  /* 0x000000ce00ba7308 */ /* 0x0009e20000000800 */
[----:B------:R-:W-:-:S07]  /*4810*/  FADD.FTZ R171, R171, -R191 ;  /* 0x800000bfabab7221 */ /* 0x000fce0000010000 */
[----:B------:R-:W5:Y:S01]  /*4820*/  MUFU.EX2 R226, R226 ;  /* 0x000000e200e27308 */ /* 0x000f620000000800 */
[--C-:B------:R-:W-:Y:S01]  /*4830*/  FADD.FTZ R172, R172, -R192.reuse ;  /* 0x800000c0acac7221 */ /* 0x100fe20000010000 */
[----:B------:R-:W-:Y:S01]  /*4840*/  FADD.FTZ R174, R174, -R192 ;  /* 0x800000c0aeae7221 */ /* 0x000fe20000010000 */
[----:B------:R-:W-:Y:S01]  /*4850*/  FMUL.FTZ R192, R224, R210 ;  /* 0x000000d2e0c07220 */ /* 0x000fe20000410000 */
[----:B------:R-:W-:Y:S01]  /*4860*/  F2FP.F16.F32.PACK_AB R224, R7, R224 ;  /* 0x000000e007e0723e */ /* 0x000fe200000000ff */
[--C-:B--2---:R-:W-:Y:S01]  /*4870*/  FADD.FTZ R164, R164, -R194.reuse ;  /* 0x800000c2a4a47221 */ /* 0x104fe20000010000 */
[----:B------:R-:W-:Y:S01]  /*4880*/  FADD.FTZ R166, R166, -R194 ;  /* 0x800000c2a6a67221 */ /* 0x000fe20000010000 */
[----:B------:R-:W-:Y:S01]  /*4890*/  FMUL.FTZ R194, R231, R214 ;  /* 0x000000d6e7c27220 */ /* 0x000fe20000410000 */
[----:B------:R-:W-:Y:S01]  /*48a0*/  FMUL.FTZ R7, R229, R218 ;  /* 0x000000dae5077220 */ /* 0x000fe20000410000 */
[----:B------:R-:W2:Y:S01]  /*48b0*/  MUFU.EX2 R225, R225 ;  /* 0x000000e100e17308 */ /* 0x000ea20000000800 */
[----:B----4-:R-:W-:Y:S01]  /*48c0*/  FADD.FTZ R206, R176, -R188 ;  /* 0x800000bcb0ce7221 */ /* 0x010fe20000010000 */
[----:B------:R-:W-:Y:S01]  /*48d0*/  FADD.FTZ R188, R168, -R190 ;  /* 0x800000bea8bc7221 */ /* 0x000fe20000010000 */
[----:B------:R-:W-:Y:S01]  /*48e0*/  FADD.FTZ R190, R173, -R193 ;  /* 0x800000c1adbe7221 */ /* 0x000fe20000010000 */
[--C-:B------:R-:W-:Y:S01]  /*48f0*/  FADD.FTZ R191, R161, -R197.reuse ;  /* 0x800000c5a1bf7221 */ /* 0x100fe20000010000 */
[----:B------:R-:W-:-:S03]  /*4900*/  FADD.FTZ R163, R163, -R197 ;  /* 0x800000c5a3a37221 */ /* 0x000fc60000010000 */
[----:B------:R-:W4:Y:S01]  /*4910*/  MUFU.EX2 R227, R227 ;  /* 0x000000e300e37308 */ /* 0x000f220000000800 */
[----:B------:R-:W-:Y:S01]  /*4920*/  FADD.FTZ R173, R160, -R196 ;  /* 0x800000c4a0ad7221 */ /* 0x000fe20000010000 */
[----:B------:R-:W-:Y:S02]  /*4930*/  F2FP.F16.F32.PACK_AB R194, R7, R194 ;  /* 0x000000c207c2723e */ /* 0x000fe400000000ff */
[----:B------:R-:W-:-:S04]  /*4940*/  F2FP.F16.F32.PACK_AB R197, R179, R178 ;  /* 0x000000b2b3c5723e */ /* 0x000fc800000000ff */
[----:B------:R-:W4:Y:S01]  /*4950*/  MUFU.EX2 R8, R8 ;  /* 0x0000000800087308 */ /* 0x000f220000000800 */
[----:B------:R-:W-:-:S07]  /*4960*/  FADD.FTZ R162, R162, -R196 ;  /* 0x800000c4a2a27221 */ /* 0x000fce0000010000 */
[----:B------:R-:W4:Y:S08]  /*4970*/  MUFU.EX2 R10, R10 ;  /* 0x0000000a000a7308 */ /* 0x000f300000000800 */
        /* <DEDUP_REMOVED lines=13> */
[----:B------:R4:W4:Y:S08]  /*4a50*/  MUFU.EX2 R7, R205 ;  /* 0x000000cd00077308 */ /* 0x0009300000000800 */
[----:B------:R-:W4:Y:S01]  /*4a60*/  MUFU.EX2 R179, R233 ;  /* 0x000000e900b37308 */ /* 0x000f220000000800 */
        /* <DEDUP_REMOVED lines=8> */
[----:B------:R-:W-:Y:S01]  /*4af0*/  FADD.FTZ R175, R175, -R193 ;  /* 0x800000c1afaf7221 */ /* 0x000fe20000010000 */
[--C-:B------:R-:W-:Y:S01]  /*4b00*/  FADD.FTZ R165, R165, -R195.reuse ;  /* 0x800000c3a5a57221 */ /* 0x100fe20000010000 */
[----:B------:R-:W-:Y:S01]  /*4b10*/  FADD.FTZ R167, R167, -R195 ;  /* 0x800000c3a7a77221 */ /* 0x000fe20000010000 */
[--C-:B---3--:R-:W-:Y:S01]  /*4b20*/  FADD.FTZ R152, R152, -R198.reuse ;  /* 0x800000c698987221 */ /* 0x108fe20000010000 */
[----:B------:R-:W-:Y:S01]  /*4b30*/  FADD.FTZ R154, R154, -R198 ;  /* 0x800000c69a9a7221 */ /* 0x000fe20000010000 */
[--C-:B------:R-:W-:Y:S01]  /*4b40*/  FADD.FTZ R153, R153, -R199.reuse ;  /* 0x800000c799997221 */ /* 0x100fe20000010000 */
[----:B------:R-:W-:Y:S01]  /*4b50*/  FADD.FTZ R155, R155, -R199 ;  /* 0x800000c79b9b7221 */ /* 0x000fe20000010000 */
[--C-:B------:R-:W-:Y:S01]  /*4b60*/  FADD.FTZ R156, R156, -R236.reuse ;  /* 0x800000ec9c9c7221 */ /* 0x100fe20000010000 */
[----:B------:R-:W-:Y:S01]  /*4b70*/  FADD.FTZ R158, R158, -R236 ;  /* 0x800000ec9e9e7221 */ /* 0x000fe20000010000 */
[--C-:B------:R-:W-:Y:S01]  /*4b80*/  FADD.FTZ R157, R157, -R237.reuse ;  /* 0x800000ed9d9d7221 */ /* 0x100fe20000010000 */
[----:B------:R-:W-:Y:S01]  /*4b90*/  FADD.FTZ R159, R159, -R237 ;  /* 0x800000ed9f9f7221 */ /* 0x000fe20000010000 */
[----:B-----5:R-:W-:Y:S01]  /*4ba0*/  FMUL.FTZ R193, R226, R209 ;  /* 0x000000d1e2c17220 */ /* 0x020fe20000410000 */
[----:B--2---:R-:W-:Y:S01]  /*4bb0*/  FMUL.FTZ R212, R225, R212 ;  /* 0x000000d4e1d47220 */ /* 0x004fe20000410000 */
[----:B------:R-:W-:Y:S01]  /*4bc0*/  FMUL.FTZ R195, R219, R215 ;  /* 0x000000d7dbc37220 */ /* 0x000fe20000410000 */
[----:B----4-:R-:W-:Y:S01]  /*4bd0*/  FMUL.FTZ R220, R227, R220 ;  /* 0x000000dce3dc7220 */ /* 0x010fe20000410000 */
[----:B------:R-:W-:Y:S01]  /*4be0*/  F2FP.F16.F32.PACK_AB R205, R163, R162 ;  /* 0x000000a2a3cd723e */ /* 0x000fe200000000ff */
[----:B------:R-:W-:Y:S01]  /*4bf0*/  FMUL.FTZ R180, R8, R180 ;  /* 0x000000b408b47220 */ /* 0x000fe20000410000 */
[----:B------:R-:W-:Y:S01]  /*4c00*/  F2FP.F16.F32.PACK_AB R196, R177, R196 ;  /* 0x000000c4b1c4723e */ /* 0x000fe200000000ff */
        /* <DEDUP_REMOVED lines=52> */
[----:B------:R-:W-:-:S03]  /*4f50*/  F2FP.F16.F32.PACK_AB R227, R227, R219 ;  /* 0x000000dbe3e3723e */ /* 0x000fc600000000ff */
        /* <DEDUP_REMOVED lines=31> */
[----:B------:R-:W-:Y:S01]  /*5150*/  UMOV UR11, 0x40000040 ;  /* 0x40000040000b7882 */ /* 0x000fe20000000000 */
[----:B------:R-:W-:Y:S01]  /*5160*/  UMOV UR10, UR12 ;  /* 0x0000000c000a7c82 */ /* 0x000fe20008000000 */
[----:B------:R-:W-:-:S02]  /*5170*/  WARPGROUP.DEPBAR.LE gsb0, 0x0 ;  /* 0x00008000000079c5 */ /* 0x000fc40000010000 */
        /* <DEDUP_REMOVED lines=8> */
[----:B--2---:R-:W-:-:S05]  /*5200*/  IMAD R8, R163, 0x4000, R230 ;  /* 0x00004000a3087824 */ /* 0x004fca00078e02e6 */
[----:B------:R-:W-:Y:S01]  /*5210*/  R2UR UR5, R8 ;  /* 0x00000000080572ca */ /* 0x000fe200000e0000 */
[----:B------:R-:W-:Y:S02]  /*5220*/  WARPGROUP.DEPBAR.LE gsb0, 0x0 ;  /* 0x00008000000079c5 */ /* 0x000fe40000010000 */
[----:B------:R-:W-:-:S06]  /*5230*/  WARPGROUP.ARRIVE ;  /* 0x00000000000079c5 */ /* 0x000fcc0000000000 */
[----:B------:R-:W-:Y:S01]  /*5240*/  HGMMA.64x128x16.F32 R88, R176, gdesc[UR8].tnspB, R88, gsb0 ;  /* 0x41e00008b0587df0 */ /* 0x000fe20008000858 */
[----:B---3--:R-:W-:-:S05]  /*5250*/  LEA R164, R165, R164, 0x18 ;  /* 0x000000a4a5a47211 */ /* 0x008fca00078ec0ff */
[----:B------:R-:W-:-:S05]  /*5260*/  VIADD R164, R164, 0x2e800 ;  /* 0x0002e800a4a47836 */ /* 0x000fca0000000000 */
[----:B------:R-:W-:-:S04]  /*5270*/  SHF.R.U32.HI R6, RZ, 0x4, R164 ;  /* 0x00000004ff067819 */ /* 0x000fc800000116a4 */
[----:B------:R-:W-:-:S04]  /*5280*/  LOP3.LUT R6, R6, 0x3fff, RZ, 0xc0, !PT ;  /* 0x00003fff06067812 */ /* 0x000fc800078ec0ff */
[----:B------:R-:W-:-:S05]  /*5290*/  LOP3.LUT R9, R6, 0x10000, RZ, 0xfc, !PT ;  /* 0x0001000006097812 */ /* 0x000fca00078efcff */
[----:B------:R-:W-:Y:S01]  /*52a0*/  IMAD R9, R0, 0x500, R9 ;  /* 0x0000050000097824 */ /* 0x000fe200078e0209 */
[----:B------:R-:W-:-:S04]  /*52b0*/  USHF.R.U32.HI UR5, URZ, 0x4, UR5 ;  /* 0x000000043f057899 */ /* 0x000fc80008011605 */
[----:B------:R-:W-:Y:S01]  /*52c0*/  R2UR UR4, R9 ;  /* 0x00000000090472ca */ /* 0x000fe200000e0000 */
[----:B------:R-:W-:Y:S01]  /*52d0*/  ULOP3.LUT UR6, UR5, 0x3fff, URZ, 0xc0, !UPT ;  /* 0x00003fff05067892 */ /* 0x000fe2000f8ec03f */
[----:B------:R-:W-:Y:S01]  /*52e0*/  UMOV UR11, 0x40000040 ;  /* 0x40000040000b7882 */ /* 0x000fe20000000000 */
[----:B------:R-:W-:-:S05]  /*52f0*/  UMOV UR9, 0x40000040 ;  /* 0x4000004000097882 */ /* 0x000fca0000000000 */
[----:B------:R-:W-:-:S05]  /*5300*/  UMOV UR8, UR6 ;  /* 0x0000000600087c82 */ /* 0x000fca0008000000 */
        /* <DEDUP_REMOVED lines=255> */
.L_x_502:
[----:B------:R-:W-:Y:S01]  /*6300*/  LOP3.LUT R5, R5, 0x2800000, RZ, 0xfc, !PT ;  /* 0x0280000005057812 */ /* 0x000fe200078efcff */
[----:B------:R-:W-:Y:S01]  /*6310*/  UMOV UR7, 0x40000040 ;  /* 0x4000004000077882 */ /* 0x000fe20000000000 */
[----:B------:R-:W1:Y:S03]  /*6320*/  S2R R6, SR_TID.X ;  /* 0x0000000000067919 */ /* 0x000e660000002100 */
[----:B------:R-:W-:-:S05]  /*6330*/  IMAD R5, R0, 0x500, R5 ;  /* 0x0000050000057824 */ /* 0x000fca00078e0205 */
        /* <DEDUP_REMOVED lines=52> */
.L_x_503:
        /* <DEDUP_REMOVED lines=12> */
[----:B------:R-:W-:Y:S01]  /*6740*/  ULDC UR4, c[0x0][0x740] ;  /* 0x0001d00000047ab9 */ /* 0x000fe20000000800 */
[----:B------:R-:W-:Y:S01]  /*6750*/  PLOP3.LUT P0, PT, PT, PT, PT, 0x8, 0x0 ;  /* 0x000000000000781c */ /* 0x000fe20003f0e170 */
        /* <DEDUP_REMOVED lines=63> */
[----:B------:R-:W-:-:S07]  /*6b50*/  FMUL.FTZ R87, R87, UR4 ;  /* 0x0000000457577c20 */ /* 0x000fce0008410000 */
.L_x_486:
[----:B------:R-:W-:Y:S05]  /*6b60*/  @P0 BRA `(.L_x_505) ;  /* 0x0000001c00b00947 */ /* 0x000fea0003800000 */
[----:B------:R-:W2:Y:S01]  /*6b70*/  LDL R152, [R1+0x1c] ;  /* 0x00001c0001987983 */ /* 0x000ea20000100800 */
[----:B------:R-:W3:Y:S01]  /*6b80*/  S2UR UR5, SR_CgaCtaId ;  /* 0x00000000000579c3 */ /* 0x000ee20000008800 */
[----:B------:R-:W-:Y:S01]  /*6b90*/  UMOV UR4, 0x400 ;  /* 0x0000040000047882 */ /* 0x000fe20000000000 */
[----:B------:R-:W-:Y:S01]  /*6ba0*/  F2FP.F16.F32.PACK_AB R88, R89, R88 ;  /* 0x000000585958723e */ /* 0x000fe200000000ff */
[----:B------:R-:W4:Y:S01]  /*6bb0*/  S2R R16, SR_TID.X ;  /* 0x0000000000107919 */ /* 0x000f220000002100 */
[----:B------:R-:W-:Y:S02]  /*6bc0*/  F2FP.F16.F32.PACK_AB R89, R91, R90 ;  /* 0x0000005a5b59723e */ /* 0x000fe400000000ff */
[----:B------:R-:W-:Y:S02]  /*6bd0*/  F2FP.F16.F32.PACK_AB R96, R97, R96 ;  /* 0x000000606160723e */ /* 0x000fe400000000ff */
[----:B------:R-:W-:Y:S01]  /*6be0*/  F2FP.F16.F32.PACK_AB R90, R93, R92 ;  /* 0x0000005c5d5a723e */ /* 0x000fe200000000ff */
[----:B------:R-:W1:Y:S01]  /*6bf0*/  LDC.64 R26, c[0x0][0x870] ;  /* 0x00021c00ff1a7b82 */ /* 0x000e620000000a00 */
[----:B------:R-:W-:-:S02]  /*6c00*/  F2FP.F16.F32.PACK_AB R91, R95, R94 ;  /* 0x0000005e5f5b723e */ /* 0x000fc400000000ff */
[----:B------:R-:W-:Y:S02]  /*6c10*/  F2FP.F16.F32.PACK_AB R97, R99, R98 ;  /* 0x000000626361723e */ /* 0x000fe400000000ff */
[----:B------:R-:W-:Y:S02]  /*6c20*/  F2FP.F16.F32.PACK_AB R104, R105, R104 ;  /* 0x000000686968723e */ /* 0x000fe400000000ff */
[----:B------:R-:W-:Y:S01]  /*6c30*/  F2FP.F16.F32.PACK_AB R98, R101, R100 ;  /* 0x000000646562723e */ /* 0x000fe200000000ff */
[----:B------:R-:W2:Y:S01]  /*6c40*/  LDC.64 R38, c[0x0][0x850] ;  /* 0x00021400ff267b82 */ /* 0x000ea20000000a00 */
[----:B------:R-:W-:Y:S02]  /*6c50*/  F2FP.F16.F32.PACK_AB R99, R103, R102 ;  /* 0x000000666763723e */ /* 0x000fe400000000ff */
[----:B------:R-:W-:Y:S02]  /*6c60*/  F2FP.F16.F32.PACK_AB R105, R107, R106 ;  /* 0x0000006a6b69723e */ /* 0x000fe400000000ff */
[----:B------:R-:W-:Y:S01]  /*6c70*/  F2FP.F16.F32.PACK_AB R112, R113, R112 ;  /* 0x000000707170723e */ /* 0x000fe200000000ff */
[----:B---3--:R-:W-:Y:S01]  /*6c80*/  ULEA UR4, UR5, UR4, 0x18 ;  /* 0x0000000405047291 */ /* 0x008fe2000f8ec03f */
[----:B------:R-:W-:-:S02]  /*6c90*/  F2FP.F16.F32.PACK_AB R106, R109, R108 ;  /* 0x0000006c6d6a723e */ /* 0x000fc400000000ff */
[----:B------:R-:W-:Y:S02]  /*6ca0*/  F2FP.F16.F32.PACK_AB R107, R111, R110 ;  /* 0x0000006e6f6b723e */ /* 0x000fe400000000ff */
[----:B------:R-:W-:Y:S02]  /*6cb0*/  F2FP.F16.F32.PACK_AB R113, R115, R114 ;  /* 0x000000727371723e */ /* 0x000fe400000000ff */
[----:B------:R-:W-:Y:S02]  /*6cc0*/  F2FP.F16.F32.PACK_AB R120, R121, R120 ;  /* 0x000000787978723e */ /* 0x000fe400000000ff */
[----:B------:R-:W-:Y:S01]  /*6cd0*/  F2FP.F16.F32.PACK_AB R114, R117, R116 ;  /* 0x000000747572723e */ /* 0x000fe200000000ff */
[----:B----4-:R-:W-:Y:S01]  /*6ce0*/  VIADD R16, R16, 0xffffff80 ;  /* 0xffffff8010107836 */ /* 0x010fe20000000000 */
[----:B------:R-:W-:Y:S02]  /*6cf0*/  F2FP.F16.F32.PACK_AB R115, R119, R118 ;  /* 0x000000767773723e */ /* 0x000fe400000000ff */
[----:B------:R-:W-:-:S02]  /*6d00*/  F2FP.F16.F32.PACK_AB R121, R123, R122 ;  /* 0x0000007a7b79723e */ /* 0x000fc400000000ff */
[----:B------:R-:W-:Y:S02]  /*6d10*/  SHF.R.S32.HI R15, RZ, 0x1f, R16 ;  /* 0x0000001fff0f7819 */ /* 0x000fe40000011410 */
[----:B------:R-:W-:Y:S02]  /*6d20*/  F2FP.F16.F32.PACK_AB R128, R129, R128 ;  /* 0x000000808180723e */ /* 0x000fe400000000ff */
[CC--:B------:R-:W-:Y:S02]  /*6d30*/  LEA.HI R0, R15.reuse, R16.reuse, RZ, 0x4 ;  /* 0x000000100f007211 */ /* 0x0c0fe400078f20ff */
[----:B------:R-:W-:Y:S02]  /*6d40*/  LEA.HI R19, R15, R16, RZ, 0x5 ;  /* 0x000000100f137211 */ /* 0x000fe400078f28ff */
[----:B-1----:R-:W-:Y:S02]  /*6d50*/  LOP3.LUT R3, R0, 0xfffffff0, RZ, 0xc0, !PT ;  /* 0xfffffff000037812 */ /* 0x002fe400078ec0ff */
[----:B------:R-:W-:Y:S01]  /*6d60*/  SHF.R.S32.HI R0, RZ, 0x4, R0 ;  /* 0x00000004ff007819 */ /* 0x000fe20000011400 */
[----:B------:R-:W-:Y:S01]  /*6d70*/  IMAD.SHL.U32 R19, R19, 0x20, RZ ;  /* 0x0000002013137824 */ /* 0x000fe200078e00ff */
[----:B------:R-:W-:Y:S01]  /*6d80*/  F2FP.F16.F32.PACK_AB R122, R125, R124 ;  /* 0x0000007c7d7a723e */ /* 0x000fe200000000ff */
[----:B------:R-:W-:Y:S01]  /*6d90*/  IMAD.IADD R2, R16, 0x1, -R3 ;  /* 0x0000000110027824 */ /* 0x000fe200078e0a03 */
[----:B------:R-:W-:Y:S01]  /*6da0*/  F2FP.F16.F32.PACK_AB R123, R127, R126 ;  /* 0x0000007e7f7b723e */ /* 0x000fe200000000ff */
[----:B------:R-:W-:Y:S01]  /*6db0*/  IMAD.SHL.U32 R18, R0, 0x8, RZ ;  /* 0x0000000800127824 */ /* 0x000fe200078e00ff */
[----:B------:R-:W-:Y:S01]  /*6dc0*/  LOP3.LUT R20, R19, 0x7ffffc00, RZ, 0xc0, !PT ;  /* 0x7ffffc0013147812 */ /* 0x000fe200078ec0ff */
[----:B------:R-:W-:Y:S01]  /*6dd0*/  IMAD.MOV.U32 R19, RZ, RZ, 0x40 ;  /* 0x00000040ff137424 */ /* 0x000fe200078e00ff */
[----:B------:R-:W-:-:S02]  /*6de0*/  SHF.R.S32.HI R3, RZ, 0x1f, R2 ;  /* 0x0000001fff037819 */ /* 0x000fc40000011402 */
[----:B------:R-:W-:Y:S02]  /*6df0*/  F2FP.F16.F32.PACK_AB R129, R131, R130 ;  /* 0x000000828381723e */ /* 0x000fe400000000ff */
[----:B------:R-:W-:Y:S02]  /*6e00*/  LEA.HI R13, R3, R2, RZ, 0x3 ;  /* 0x00000002030d7211 */ /* 0x000fe400078f18ff */
[----:B------:R-:W-:Y:S02]  /*6e10*/  F2FP.F16.F32.PACK_AB R136, R137, R136 ;  /* 0x000000888988723e */ /* 0x000fe400000000ff */
[----:B------:R-:W-:Y:S02]  /*6e20*/  LOP3.LUT R3, R13, 0xfffffff8, RZ, 0xc0, !PT ;  /* 0xfffffff80d037812 */ /* 0x000fe400078ec0ff */
[----:B------:R-:W-:Y:S02]  /*6e30*/  SHF.R.S32.HI R13, RZ, 0x3, R13 ;  /* 0x00000003ff0d7819 */ /* 0x000fe4000001140d */
[----:B------:R-:W-:Y:S01]  /*6e40*/  F2FP.F16.F32.PACK_AB R130, R133, R132 ;  /* 0x000000848582723e */ /* 0x000fe200000000ff */
[----:B------:R-:W-:Y:S01]  /*6e50*/  IMAD.IADD R3, R2, 0x1, -R3 ;  /* 0x0000000102037824 */ /* 0x000fe200078e0a03 */
[----:B------:R-:W-:Y:S01]  /*6e60*/  F2FP.F16.F32.PACK_AB R131, R135, R134 ;  /* 0x000000868783723e */ /* 0x000fe200000000ff */
[----:B------:R-:W-:Y:S01]  /*6e70*/  IMAD R20, R13, 0x200, R20 ;  /* 0x000002000d147824 */ /* 0x000fe200078e0214 */
[----:B------:R-:W-:Y:S01]  /*6e80*/  F2FP.F16.F32.PACK_AB R137, R139, R138 ;  /* 0x0000008a8b89723e */ /* 0x000fe200000000ff */
[C---:B------:R-:W-:Y:S01]  /*6e90*/  IMAD.SHL.U32 R17, R3.reuse, 0x40, RZ ;  /* 0x0000004003117824 */ /* 0x040fe200078e00ff */
[----:B------:R-:W-:-:S02]  /*6ea0*/  R2P PR, R3, 0x6 ;  /* 0x0000000603007804 */ /* 0x000fc40000000000 */
[----:B------:R-:W-:Y:S02]  /*6eb0*/  F2FP.F16.F32.PACK_AB R144, R145, R144 ;  /* 0x000000909190723e */ /* 0x000fe400000000ff */
[----:B------:R-:W-:Y:S02]  /*6ec0*/  LOP3.LUT R17, R17, 0x1c0, RZ, 0xc0, !PT ;  /* 0x000001c011117812 */ /* 0x000fe400078ec0ff */
[----:B------:R-:W-:Y:S02]  /*6ed0*/  SEL R19, R19, 0xffffffc0, !P2 ;  /* 0xffffffc013137807 */ /* 0x000fe40005000000 */
[----:B------:R-:W-:Y:S02]  /*6ee0*/  LOP3.LUT R18, R17, 0x8, R18, 0xf8, !PT ;  /* 0x0000000811127812 */ /* 0x000fe400078ef812 */
[----:B------:R-:W-:Y:S02]  /*6ef0*/  SHF.R.U32.HI R17, RZ, 0x3, R17 ;  /* 0x00000003ff117819 */ /* 0x000fe40000011611 */
[----:B------:R-:W-:-:S02]  /*6f00*/  F2FP.F16.F32.PACK_AB R138, R141, R140 ;  /* 0x0000008c8d8a723e */ /* 0x000fc400000000ff */
[----:B------:R-:W-:Y:S01]  /*6f10*/  LOP3.LUT R17, R18, R17, RZ, 0x3c, !PT ;  /* 0x0000001112117212 */ /* 0x000fe200078e3cff */
[----:B------:R-:W-:Y:S01]  /*6f20*/  IMAD.MOV.U32 R18, RZ, RZ, 0x20 ;  /* 0x00000020ff127424 */ /* 0x000fe200078e00ff */
[----:B------:R-:W-:Y:S02]  /*6f30*/  F2FP.F16.F32.PACK_AB R139, R143, R142 ;  /* 0x0000008e8f8b723e */ /* 0x000fe400000000ff */
[----:B------:R-:W-:Y:S01]  /*6f40*/  F2FP.F16.F32.PACK_AB R145, R147, R146 ;  /* 0x000000929391723e */ /* 0x000fe200000000ff */
[----:B------:R-:W-:Y:S01]  /*6f50*/  IMAD.IADD R17, R17, 0x1, R20 ;  /* 0x0000000111117824 */ /* 0x000fe200078e0214 */
[----:B------:R-:W-:Y:S02]  /*6f60*/  SEL R18, R18, 0xffffffe0, !P1 ;  /* 0xffffffe012127807 */ /* 0x000fe40004800000 */
[----:B------:R-:W-:Y:S02]  /*6f70*/  F2FP.F16.F32.PACK_AB R146, R149, R148 ;  /* 0x000000949592723e */ /* 0x000fe400000000ff */
[----:B------:R-:W-:Y:S01]  /*6f80*/  LEA R17, R17, UR4, 0x1 ;  /* 0x0000000411117c11 */ /* 0x000fe2000f8e08ff */
[----:B------:R-:W-:Y:S01]  /*6f90*/  BAR.SYNC.DEFER_BLOCKING 0x1, 0x100 ;  /* 0x0044000000007b1d */ /* 0x000fe20000010000 */
[----:B------:R-:W-:-:S02]  /*6fa0*/  F2FP.F16.F32.PACK_AB R147, R151, R150 ;  /* 0x000000969793723e */ /* 0x000fc400000000ff */
[--C-:B------:R-:W-:Y:S02]  /*6fb0*/  IADD3 R20, R18, 0x8000, R17.reuse ;  /* 0x0000800012147810 */ /* 0x100fe40007ffe011 */
[----:B------:R-:W-:Y:S02]  /*6fc0*/  IADD3 R21, R19, 0x8000, R17 ;  /* 0x0000800013157810 */ /* 0x000fe40007ffe011 */
[----:B------:R-:W-:Y:S01]  /*6fd0*/  F2FP.F16.F32.PACK_AB R4, R25, R4 ;  /* 0x000000041904723e */ /* 0x000fe200000000ff */
[----:B------:R-:W-:Y:S01]  /*6fe0*/  IMAD.IADD R22, R20, 0x1, R19 ;  /* 0x0000000114167824 */ /* 0x000fe200078e0213 */
[----:B------:R-:W-:Y:S01]  /*6ff0*/  F2FP.F16.F32.PACK_AB R5, R8, R5 ;  /* 0x000000050805723e */ /* 0x000fe200000000ff */
[----:B------:R-:W2:Y:S01]  /*7000*/  LDC.64 R18, c[0x0][0x870] ;  /* 0x00021c00ff127b82 */ /* 0x000ea20000000a00 */
[----:B------:R-:W-:Y:S02]  /*7010*/  F2FP.F16.F32.PACK_AB R6, R29, R6 ;  /* 0x000000061d06723e */ /* 0x000fe400000000ff */
[----:B------:R-:W-:-:S02]  /*7020*/  F2FP.F16.F32.PACK_AB R7, R10, R7 ;  /* 0x000000070a07723e */ /* 0x000fc400000000ff */
[----:B------:R-:W-:Y:S02]  /*7030*/  F2FP.F16.F32.PACK_AB R40, R41, R40 ;  /* 0x000000282928723e */ /* 0x000fe400000000ff */
[----:B------:R-:W-:Y:S02]  /*7040*/  F2FP.F16.F32.PACK_AB R8, R33, R32 ;  /* 0x000000202108723e */ /* 0x000fe400000000ff */
[----:B------:R-:W-:Y:S02]  /*7050*/  F2FP.F16.F32.PACK_AB R9, R12, R9 ;  /* 0x000000090c09723e */ /* 0x000fe400000000ff */
[----:B------:R-:W-:Y:S02]  /*7060*/  F2FP.F16.F32.PACK_AB R10, R37, R36 ;  /* 0x00000024250a723e */ /* 0x000fe400000000ff */
[----:B------:R-:W-:Y:S01]  /*7070*/  F2FP.F16.F32.PACK_AB R11, R14, R11 ;  /* 0x0000000b0e0b723e */ /* 0x000fe200000000ff */
[----:B------:R-:W-:Y:S01]  /*7080*/  STSM.16.M88.4 [R17+0x8000], R88 ;  /* 0x0080005811007844 */ /* 0x000fe20000000200 */
[----:B------:R-:W-:-:S02]  /*7090*/  F2FP.F16.F32.PACK_AB R41, R43, R42 ;  /* 0x0000002a2b29723e */ /* 0x000fc400000000ff */
[----:B------:R-:W-:Y:S01]  /*70a0*/  F2FP.F16.F32.PACK_AB R48, R49, R48 ;  /* 0x000000303130723e */ /* 0x000fe200000000ff */
[----:B------:R-:W-:Y:S01]  /*70b0*/  STSM.16.M88.4 [R20], R96 ;  /* 0x0000006014007844 */ /* 0x000fe20000000200 */
[----:B------:R-:W-:Y:S02]  /*70c0*/  F2FP.F16.F32.PACK_AB R42, R45, R44 ;  /* 0x0000002c2d2a723e */ /* 0x000fe400000000ff */
[----:B------:R-:W-:Y:S01]  /*70d0*/  F2FP.F16.F32.PACK_AB R43, R47, R46 ;  /* 0x0000002e2f2b723e */ /* 0x000fe200000000ff */
[----:B------:R-:W-:Y:S01]  /*70e0*/  STSM.16.M88.4 [R21], R104 ;  /* 0x0000006815007844 */ /* 0x000fe20000000200 */
[----:B------:R-:W-:Y:S02]  /*70f0*/  F2FP.F16.F32.PACK_AB R49, R51, R50 ;  /* 0x000000323331723e */ /* 0x000fe400000000ff */
[----:B------:R-:W-:Y:S01]  /*7100*/  F2FP.F16.F32.PACK_AB R56, R57, R56 ;  /* 0x000000383938723e */ /* 0x000fe200000000ff */
[----:B------:R-:W-:Y:S01]  /*7110*/  STSM.16.M88.4 [R22], R112 ;  /* 0x0000007016007844 */ /* 0x000fe20000000200 */
[----:B------:R-:W-:-:S02]  /*7120*/  F2FP.F16.F32.PACK_AB R50, R53, R52 ;  /* 0x000000343532723e */ /* 0x000fc400000000ff */
[----:B------:R-:W-:Y:S01]  /*7130*/  F2FP.F16.F32.PACK_AB R51, R55, R54 ;  /* 0x000000363733723e */ /* 0x000fe200000000ff */
[----:B------:R-:W-:Y:S01]  /*7140*/  STSM.16.M88.4 [R17+0xc000], R120 ;  /* 0x00c0007811007844 */ /* 0x000fe20000000200 */
[----:B------:R-:W-:Y:S02]  /*7150*/  F2FP.F16.F32.PACK_AB R57, R59, R58 ;  /* 0x0000003a3b39723e */ /* 0x000fe400000000ff */
[----:B------:R-:W-:Y:S01]  /*7160*/  F2FP.F16.F32.PACK_AB R64, R65, R64 ;  /* 0x000000404140723e */ /* 0x000fe200000000ff */
[----:B------:R-:W-:Y:S01]  /*7170*/  STSM.16.M88.4 [R20+0x4000], R128 ;  /* 0x0040008014007844 */ /* 0x000fe20000000200 */
[----:B------:R-:W-:Y:S02]  /*7180*/  F2FP.F16.F32.PACK_AB R58, R61, R60 ;  /* 0x0000003c3d3a723e */ /* 0x000fe400000000ff */
[----:B------:R-:W-:Y:S01]  /*7190*/  F2FP.F16.F32.PACK_AB R59, R63, R62 ;  /* 0x0000003e3f3b723e */ /* 0x000fe200000000ff */
[----:B------:R-:W-:Y:S01]  /*71a0*/  STSM.16.M88.4 [R21+0x4000], R136 ;  /* 0x0040008815007844 */ /* 0x000fe20000000200 */
[----:B------:R-:W-:-:S02]  /*71b0*/  F2FP.F16.F32.PACK_AB R65, R67, R66 ;  /* 0x000000424341723e */ /* 0x000fc400000000ff */
[----:B------:R-:W-:Y:S01]  /*71c0*/  F2FP.F16.F32.PACK_AB R72, R73, R72 ;  /* 0x000000484948723e */ /* 0x000fe200000000ff */
[----:B------:R-:W-:Y:S01]  /*71d0*/  STSM.16.M88.4 [R22+0x4000], R144 ;  /* 0x0040009016007844 */ /* 0x000fe20000000200 */
[----:B------:R-:W-:Y:S02]  /*71e0*/  F2FP.F16.F32.PACK_AB R66, R69, R68 ;  /* 0x000000444542723e */ /* 0x000fe400000000ff */
[----:B------:R-:W-:Y:S01]  /*71f0*/  F2FP.F16.F32.PACK_AB R67, R71, R70 ;  /* 0x000000464743723e */ /* 0x000fe200000000ff */
[----:B------:R1:W-:Y:S01]  /*7200*/  STSM.16.M88.4 [R17], R4 ;  /* 0x0000000411007844 */ /* 0x0003e20000000200 */
[----:B------:R-:W-:Y:S02]  /*7210*/  F2FP.F16.F32.PACK_AB R73, R75, R74 ;  /* 0x0000004a4b49723e */ /* 0x000fe400000000ff */
[----:B------:R-:W-:Y:S01]  /*7220*/  F2FP.F16.F32.PACK_AB R80, R81, R80 ;  /* 0x000000505150723e */ /* 0x000fe200000000ff */
[----:B------:R3:W-:Y:S01]  /*7230*/  STSM.16.M88.4 [R20+-0x8000], R8 ;  /* 0xff80000814007844 */ /* 0x0007e20000000200 */
[----:B------:R-:W-:-:S02]  /*7240*/  F2FP.F16.F32.PACK_AB R74, R77, R76 ;  /* 0x0000004c4d4a723e */ /* 0x000fc400000000ff */
[----:B------:R-:W-:Y:S01]  /*7250*/  F2FP.F16.F32.PACK_AB R75, R79, R78 ;  /* 0x0000004e4f4b723e */ /* 0x000fe200000000ff */
[----:B------:R4:W-:Y:S01]  /*7260*/  STSM.16.M88.4 [R21+-0x8000], R40 ;  /* 0xff80002815007844 */ /* 0x0009e20000000200 */
[----:B------:R-:W-:Y:S02]  /*7270*/  F2FP.F16.F32.PACK_AB R81, R83, R82 ;  /* 0x000000525351723e */ /* 0x000fe400000000ff */
[----:B------:R-:W-:Y:S01]  /*7280*/  F2FP.F16.F32.PACK_AB R82, R85, R84 ;  /* 0x000000545552723e */ /* 0x000fe200000000ff */
[----:B------:R2:W-:Y:S01]  /*7290*/  STSM.16.M88.4 [R22+-0x8000], R48 ;  /* 0xff80003016007844 */ /* 0x0005e20000000200 */
[----:B------:R-:W-:Y:S02]  /*72a0*/  F2FP.F16.F32.PACK_AB R83, R87, R86 ;  /* 0x000000565753723e */ /* 0x000fe400000000ff */
[----:B------:R-:W-:Y:S01]  /*72b0*/  ISETP.NE.U32.AND P3, PT, R26, RZ, PT ;  /* 0x000000ff1a00720c */ /* 0x000fe20003f65070 */
[----:B------:R2:W-:Y:S01]  /*72c0*/  STSM.16.M88.4 [R17+0x4000], R56 ;  /* 0x0040003811007844 */ /* 0x0005e20000000200 */
[----:B-1----:R-:W1:Y:S02]  /*72d0*/  LDC.64 R4, c[0x0][0x878] ;  /* 0x00021e00ff047b82 */ /* 0x002e640000000a00 */
[----:B------:R-:W-:Y:S01]  /*72e0*/  ISETP.NE.AND.EX P3, PT, R27, RZ, PT, P3 ;  /* 0x000000ff1b00720c */ /* 0x000fe20003f65330 */
[----:B------:R1:W-:Y:S04]  /*72f0*/  STSM.16.M88.4 [R20+-0x4000], R64 ;  /* 0xffc0004014007844 */ /* 0x0003e80000000200 */
[----:B------:R1:W-:Y:S04]  /*7300*/  STSM.16.M88.4 [R21+-0x4000], R72 ;  /* 0xffc0004815007844 */ /* 0x0003e80000000200 */
[----:B------:R1:W-:Y:S01]  /*7310*/  STSM.16.M88.4 [R22+-0x4000], R80 ;  /* 0xffc0005016007844 */ /* 0x0003e20000000200 */
[----:B--2---:R-:W-:Y:S01]  /*7320*/  IMAD.WIDE R18, R152, 0x4, R18 ;  /* 0x0000000498127825 */ /* 0x004fe200078e0212 */
[----:B------:R-:W-:Y:S06]  /*7330*/  BAR.SYNC.DEFER_BLOCKING 0x1, 0x100 ;  /* 0x0044000000007b1d */ /* 0x000fec0000010000 */
[----:B------:R-:W2:Y:S01]  /*7340*/  @P3 LDG.E R7, desc[UR38][R18.64] ;  /* 0x0000002612073981 */ /* 0x000ea2000c1e1900 */
[----:B-1----:R-:W-:Y:S01]  /*7350*/  ISETP.NE.U32.AND P0, PT, R4, RZ, PT ;  /* 0x000000ff0400720c */ /* 0x002fe20003f05070 */
[----:B------:R-:W-:Y:S01]  /*7360*/  ULDC UR5, c[0x0][0x808] ;  /* 0x0002020000057ab9 */ /* 0x000fe20000000800 */
[----:B---3--:R-:W-:Y:S01]  /*7370*/  LEA.HI R9, R15, R16, RZ, 0x7 ;  /* 0x000000100f097211 */ /* 0x008fe200078f38ff */
[----:B----4-:R-:W1:Y:S01]  /*7380*/  S2R R43, SR_CTAID.X ;  /* 0x00000000002b7919 */ /* 0x010e620000002500 */
[----:B------:R-:W-:Y:S01]  /*7390*/  ISETP.NE.AND.EX P0, PT, R5, RZ, PT, P0 ;  /* 0x000000ff0500720c */ /* 0x000fe20003f05300 */
[----:B------:R-:W-:-:S02]  /*73a0*/  IMAD.SHL.U32 R8, R0, 0x40, RZ ;  /* 0x0000004000087824 */ /* 0x000fc400078e00ff */
[----:B------:R-:W-:Y:S02]  /*73b0*/  IMAD.SHL.U32 R3, R3, 0x8, RZ ;  /* 0x0000000803037824 */ /* 0x000fe400078e00ff */
[----:B------:R-:W-:-:S08]  /*73c0*/  IMAD.U32 R6, RZ, RZ, UR5 ;  /* 0x00000005ff067e24 */ /* 0x000fd0000f8e00ff */
[----:B------:R-:W3:Y:S01]  /*73d0*/  @P0 LDC.64 R4, c[0x0][0x878] ;  /* 0x00021e00ff040b82 */ /* 0x000ee20000000a00 */
[----:B------:R-:W-:Y:S01]  /*73e0*/  IMAD.SHL.U32 R9, R9, 0x4, RZ ;  /* 0x0000000409097824 */ /* 0x000fe200078e00ff */
[----:B------:R-:W-:-:S04]  /*73f0*/  LOP3.LUT R8, R8, 0x1c0, RZ, 0xc0, !PT ;  /* 0x000001c008087812 */ /* 0x000fc800078ec0ff */
[----:B------:R-:W-:Y:S02]  /*7400*/  LOP3.LUT R3, R8, 0x38, R3, 0xf8, !PT ;  /* 0x0000003808037812 */ /* 0x000fe400078ef803 */
[----:B------:R-:W-:Y:S02]  /*7410*/  LOP3.LUT R10, R9, 0x7ffffe00, RZ, 0xc0, !PT ;  /* 0x7ffffe00090a7812 */ /* 0x000fe400078ec0ff */
[----:B------:R-:W-:Y:S01]  /*7420*/  SHF.R.U32.HI R8, RZ, 0x3, R8 ;  /* 0x00000003ff087819 */ /* 0x000fe20000011608 */
[----:B------:R-:W4:Y:S02]  /*7430*/  S2UR UR5, SR_CTAID.Y ;  /* 0x00000000000579c3 */ /* 0x000f240000002600 */
[----:B------:R-:W-:Y:S01]  /*7440*/  IMAD R10, R13, 0x2000, R10 ;  /* 0x000020000d0a7824 */ /* 0x000fe200078e020a */
[----:B------:R-:W-:Y:S02]  /*7450*/  LOP3.LUT R3, R3, R8, RZ, 0x3c, !PT ;  /* 0x0000000803037212 */ /* 0x000fe400078e3cff */
[----:B------:R-:W-:Y:S01]  /*7460*/  CS2R R28, SRZ ;  /* 0x00000000001c7805 */ /* 0x000fe2000001ff00 */
[----:B---3--:R-:W-:-:S04]  /*7470*/  @P0 IMAD.WIDE R4, R152, 0x4, R4 ;  /* 0x0000000498040825 */ /* 0x008fc800078e0204 */
[----:B------:R-:W-:Y:S01]  /*7480*/  IMAD.IADD R3, R10, 0x1, R3 ;  /* 0x000000010a037824 */ /* 0x000fe200078e0203 */
[----:B------:R2:W5:Y:S02]  /*7490*/  @P0 LDG.E R6, desc[UR38][R4.64] ;  /* 0x0000002604060981 */ /* 0x000564000c1e1900 */
[----:B--2---:R-:W-:Y:S01]  /*74a0*/  @P3 SHF.R.S32.HI R4, RZ, 0x1f, R7 ;  /* 0x0000001fff043819 */ /* 0x004fe20000011407 */
[----:B-1--4-:R-:W-:Y:S06]  /*74b0*/  @P0 BRA `(.L_x_506) ;  /* 0x0000000000100947 */ /* 0x012fec0003800000 */
[----:B------:R-:W-:Y:S05]  /*74c0*/  @!P3 BRA `(.L_x_506) ;  /* 0x00000000000cb947 */ /* 0x000fea0003800000 */
[----:B------:R-:W2:Y:S04]  /*74d0*/  LDG.E R5, desc[UR38][R18.64] ;  /* 0x0000002612057981 */ /* 0x000ea8000c1e1900 */
[----:B-----5:R-:W2:Y:S02]  /*74e0*/  LDG.E R6, desc[UR38][R18.64+0x4] ;  /* 0x0000042612067981 */ /* 0x020ea4000c1e1900 */
[----:B--2---:R-:W-:-:S07]  /*74f0*/  IMAD.IADD R6, R6, 0x1, -R5 ;  /* 0x0000000106067824 */ /* 0x004fce00078e0a05 */
.L_x_506:
[----:B-----5:R-:W-:Y:S01]  /*7500*/  IMAD R6, R43, -0x80, R6 ;  /* 0xffffff802b067824 */ /* 0x020fe200078e0206 */
[----:B------:R-:W-:Y:S01]  /*7510*/  LEA R46, R3, UR4, 0x1 ;  /* 0x00000004032e7c11 */ /* 0x000fe2000f8e08ff */
[----:B------:R-:W-:Y:S01]  /*7520*/  @P3 IMAD.MOV.U32 R28, RZ, RZ, R7 ;  /* 0x000000ffff1c3224 */ /* 0x000fe200078e0007 */
[----:B------:R-:W-:Y:S01]  /*7530*/  USHF.R.S32.HI UR4, URZ, 0x1f, UR5 ;  /* 0x0000001f3f047899 */ /* 0x000fe20008011405 */
[----:B------:R-:W-:Y:S01]  /*7540*/  @P3 IMAD.MOV.U32 R29, RZ, RZ, R4 ;  /* 0x000000ffff1d3224 */ /* 0x000fe200078e0004 */
[----:B------:R-:W-:Y:S01]  /*7550*/  VIMNMX R51, R6, 0x80, PT ;  /* 0x0000008006337848 */ /* 0x000fe20003fe0100 */
[----:B------:R1:W2:Y:S01]  /*7560*/  LDS.128 R32, [R46+0x8800] ;  /* 0x008800002e207984 */ /* 0x0002a20000000c00 */
[C---:B------:R-:W-:Y:S01]  /*7570*/  VIADD R3, R0.reuse, 0x10 ;  /* 0x0000001000037836 */ /* 0x040fe20000000000 */
[----:B------:R-:W-:Y:S01]  /*7580*/  IADD3 R30, P0, R0, R28, RZ ;  /* 0x0000001c001e7210 */ /* 0x000fe20007f1e0ff */
[----:B------:R-:W-:Y:S01]  /*7590*/  IMAD.SHL.U32 R28, R2, 0x8, RZ ;  /* 0x00000008021c7824 */ /* 0x000fe200078e00ff */
[----:B------:R1:W3:Y:S01]  /*75a0*/  LDS.128 R24, [R46+0x1000] ;  /* 0x001000002e187984 */ /* 0x0002e20000000c00 */
[----:B------:R-:W4:Y:S01]  /*75b0*/  LDC.64 R48, c[0x0][0x820] ;  /* 0x00020800ff307b82 */ /* 0x000f220000000a00 */
[-C--:B------:R-:W-:Y:S01]  /*75c0*/  ISETP.GE.AND P6, PT, R3, R51.reuse, PT ;  /* 0x000000330300720c */ /* 0x080fe20003fc6270 */
[----:B------:R-:W-:Y:S01]  /*75d0*/  IMAD R36, R38, UR4, RZ ;  /* 0x0000000426247c24 */ /* 0x000fe2000f8e02ff */
[----:B------:R1:W1:Y:S01]  /*75e0*/  LDS.128 R20, [R46+0x1800] ;  /* 0x001800002e147984 */ /* 0x0002620000000c00 */
[C---:B------:R-:W-:Y:S01]  /*75f0*/  ISETP.GE.AND P2, PT, R0.reuse, R51, PT ;  /* 0x000000330000720c */ /* 0x040fe20003f46270 */
[C---:B------:R-:W-:Y:S01]  /*7600*/  VIADD R2, R0.reuse, 0x20 ;  /* 0x0000002000027836 */ /* 0x040fe20000000000 */
[C---:B------:R-:W-:Y:S01]  /*7610*/  LEA.HI.X.SX32 R31, R0.reuse, R29, 0x1, P0 ;  /* 0x0000001d001f7211 */ /* 0x040fe200000f0eff */
[----:B------:R1:W1:Y:S01]  /*7620*/  LDS.128 R16, [R46+0x2000] ;  /* 0x002000002e107984 */ /* 0x0002620000000c00 */
[----:B------:R-:W-:Y:S01]  /*7630*/  VIADD R3, R0, 0x30 ;  /* 0x0000003000037836 */ /* 0x000fe20000000000 */
[----:B------:R-:W-:Y:S01]  /*7640*/  SHF.R.S32.HI R29, RZ, 0x1f, R28 ;  /* 0x0000001fff1d7819 */ /* 0x000fe2000001141c */
[----:B------:R-:W-:Y:S01]  /*7650*/  ULDC UR8, c[0x0][0x83c] ;  /* 0x00020f0000087ab9 */ /* 0x000fe20000000800 */
[----:B------:R1:W1:Y:S01]  /*7660*/  LDS.128 R12, [R46+0x2800] ;  /* 0x002800002e0c7984 */ /* 0x0002620000000c00 */
[----:B------:R-:W-:Y:S01]  /*7670*/  SHF.R.S32.HI R37, RZ, 0x1f, R152 ;  /* 0x0000001fff257819 */ /* 0x000fe20000011498 */
[----:B------:R-:W-:Y:S01]  /*7680*/  IMAD R39, R39, UR5, R36 ;  /* 0x0000000527277c24 */ /* 0x000fe2000f8e0224 */
[----:B------:R-:W-:Y:S01]  /*7690*/  ISETP.GE.OR P4, PT, R28, UR8, P2 ;  /* 0x000000081c007c0c */ /* 0x000fe20009786670 */
[----:B------:R1:W1:Y:S01]  /*76a0*/  LDS.128 R8, [R46+0x3000] ;  /* 0x003000002e087984 */ /* 0x0002620000000c00 */
[----:B------:R-:W-:Y:S01]  /*76b0*/  VIADD R36, R0, 0x40 ;  /* 0x0000004000247836 */ /* 0x000fe20000000000 */
[-C--:B------:R-:W-:Y:S01]  /*76c0*/  ISETP.GE.AND P0, PT, R2, R51.reuse, PT ;  /* 0x000000330200720c */ /* 0x080fe20003f06270 */
[----:B------:R-:W-:Y:S01]  /*76d0*/  ULDC.64 UR6, c[0x0][0x858] ;  /* 0x0002160000067ab9 */ /* 0x000fe20000000a00 */
[----:B------:R1:W1:Y:S01]  /*76e0*/  LDS.128 R4, [R46+0x3800] ;  /* 0x003800002e047984 */ /* 0x0002620000000c00 */
[-C--:B------:R-:W-:Y:S01]  /*76f0*/  ISETP.GE.AND P5, PT, R3, R51.reuse, PT ;  /* 0x000000330300720c */ /* 0x080fe20003fa6270 */
[----:B------:R-:W-:Y:S01]  /*7700*/  IMAD.WIDE.U32 R2, R38, UR5, R28 ;  /* 0x0000000526027c25 */ /* 0x000fe2000f8e001c */
[----:B------:R-:W-:Y:S01]  /*7710*/  SEL R50, R37, RZ, !P3 ;  /* 0x000000ff25327207 */ /* 0x000fe20005800000 */
[----:B------:R-:W-:Y:S01]  /*7720*/  BSSY B0, `(.L_x_507) ;  /* 0x0000018000007945 */ /* 0x000fe20003800000 */
[----:B------:R-:W-:Y:S01]  /*7730*/  ISETP.GE.AND P1, PT, R36, R51, PT ;  /* 0x000000332400720c */ /* 0x000fe20003f26270 */
[----:B------:R-:W-:Y:S01]  /*7740*/  IMAD.IADD R3, R3, 0x1, R39 ;  /* 0x0000000103037824 */ /* 0x000fe200078e0227 */
[----:B------:R-:W-:Y:S01]  /*7750*/  SEL R47, R152, RZ, !P3 ;  /* 0x000000ff982f7207 */ /* 0x000fe20005800000 */
[----:B------:R-:W-:Y:S01]  /*7760*/  IMAD R36, R50, UR6, RZ ;  /* 0x0000000632247c24 */ /* 0x000fe2000f8e02ff */
[----:B------:R-:W-:-:S02]  /*7770*/  P2R R52, PR, RZ, 0x40 ;  /* 0x00000040ff347803 */ /* 0x000fc40000000000 */
[----:B------:R-:W-:Y:S01]  /*7780*/  P2R R53, PR, RZ, 0x20 ;  /* 0x00000020ff357803 */ /* 0x000fe20000000000 */
[C---:B------:R-:W-:Y:S01]  /*7790*/  IMAD R41, R47.reuse, UR7, R36 ;  /* 0x000000072f297c24 */ /* 0x040fe2000f8e0224 */
[----:B------:R-:W-:Y:S01]  /*77a0*/  ISETP.GE.OR P3, PT, R28, UR8, P6 ;  /* 0x000000081c007c0c */ /* 0x000fe2000b766670 */
[----:B------:R-:W-:-:S04]  /*77b0*/  IMAD.WIDE.U32 R44, R47, UR6, R2 ;  /* 0x000000062f2c7c25 */ /* 0x000fc8000f8e0002 */
[----:B------:R-:W-:-:S04]  /*77c0*/  IMAD.WIDE R2, R43, 0x80, R30 ;  /* 0x000000802b027825 */ /* 0x000fc800078e021e */
[----:B------:R-:W-:Y:S01]  /*77d0*/  IMAD.IADD R41, R45, 0x1, R41 ;  /* 0x000000012d297824 */ /* 0x000fe200078e0229 */
[----:B--23--:R-:W-:Y:S06]  /*77e0*/  @P4 BRA `(.L_x_508) ;  /* 0x00000000002c4947 */ /* 0x00cfec0003800000 */
[----:B------:R-:W2:Y:S01]  /*77f0*/  LDS.128 R36, [R46+0x8000] ;  /* 0x008000002e247984 */ /* 0x000ea20000000c00 */
[----:B------:R-:W-:Y:S01]  /*7800*/  ULDC.64 UR6, c[0x0][0x848] ;  /* 0x0002120000067ab9 */ /* 0x000fe20000000a00 */
[----:B------:R-:W-:Y:S02]  /*7810*/  IMAD.MOV.U32 R40, RZ, RZ, R44 ;  /* 0x000000ffff287224 */ /* 0x000fe400078e002c */
[----:B------:R-:W-:Y:S02]  /*7820*/  IMAD R43, R3, UR6, RZ ;  /* 0x00000006032b7c24 */ /* 0x000fe4000f8e02ff */
[----:B------:R-:W-:-:S04]  /*7830*/  IMAD.WIDE.U32 R30, R2, UR6, R40 ;  /* 0x00000006021e7c25 */ /* 0x000fc8000f8e0028 */
[----:B------:R-:W-:Y:S01]  /*7840*/  IMAD R43, R2, UR7, R43 ;  /* 0x00000007022b7c24 */ /* 0x000fe2000f8e022b */
[----:B------:R-:W-:Y:S02]  /*7850*/  ULDC.64 UR6, c[0x0][0x830] ;  /* 0x00020c0000067ab9 */ /* 0x000fe40000000a00 */
[----:B------:R-:W-:Y:S01]  /*7860*/  LEA R42, P4, R30, UR6, 0x1 ;  /* 0x000000061e2a7c11 */ /* 0x000fe2000f8808ff */
[----:B------:R-:W-:-:S05]  /*7870*/  IMAD.IADD R31, R31, 0x1, R43 ;  /* 0x000000011f1f7824 */ /* 0x000fca00078e022b */
[----:B------:R-:W-:-:S05]  /*7880*/  LEA.HI.X R43, R30, UR7, R31, 0x1, P4 ;  /* 0x000000071e2b7c11 */ /* 0x000fca000a0f0c1f */
[----:B--2---:R2:W-:Y:S02]  /*7890*/  STG.E.128 desc[UR38][R42.64], R36 ;  /* 0x000000242a007986 */ /* 0x0045e4000c101d26 */
.L_x_508:
[----:B------:R-:W-:Y:S05]  /*78a0*/  BSYNC B0 ;  /* 0x0000000000007941 */ /* 0x000fea0003800000 */
.L_x_507:
[----:B------:R-:W-:Y:S04]  /*78b0*/  BSSY B0, `(.L_x_509) ;  /* 0x000000f000007945 */ /* 0x000fe80003800000 */
[----:B------:R-:W-:Y:S05]  /*78c0*/  @P3 BRA `(.L_x_510) ;  /* 0x0000000000343947 */ /* 0x000fea0003800000 */
[----:B--2---:R-:W-:Y:S01]  /*78d0*/  IADD3 R37, P3, R2, 0x10, RZ ;  /* 0x0000001002257810 */ /* 0x004fe20007f7e0ff */
[----:B------:R-:W-:Y:S01]  /*78e0*/  ULDC.64 UR6, c[0x0][0x848] ;  /* 0x0002120000067ab9 */ /* 0x000fe20000000a00 */
[----:B------:R-:W-:-:S03]  /*78f0*/  IMAD.MOV.U32 R31, RZ, RZ, R41 ;  /* 0x000000ffff1f7224 */ /* 0x000fc600078e0029 */
[----:B------:R-:W-:-:S04]  /*7900*/  IMAD.X R30, RZ, RZ, R3, P3 ;  /* 0x000000ffff1e7224 */ /* 0x000fc800018e0603 */
[----:B------:R-:W-:Y:S02]  /*7910*/  IMAD R36, R30, UR6, RZ ;  /* 0x000000061e247c24 */ /* 0x000fe4000f8e02ff */
[----:B------:R-:W-:-:S04]  /*7920*/  IMAD.MOV.U32 R30, RZ, RZ, R44 ;  /* 0x000000ffff1e7224 */ /* 0x000fc800078e002c */
[----:B------:R-:W-:-:S04]  /*7930*/  IMAD.WIDE.U32 R30, R37, UR6, R30 ;  /* 0x00000006251e7c25 */ /* 0x000fc8000f8e001e */
[----:B------:R-:W-:Y:S01]  /*7940*/  IMAD R37, R37, UR7, R36 ;  /* 0x0000000725257c24 */ /* 0x000fe2000f8e0224 */
[----:B------:R-:W-:Y:S02]  /*7950*/  ULDC.64 UR6, c[0x0][0x830] ;  /* 0x00020c0000067ab9 */ /* 0x000fe40000000a00 */
[----:B------:R-:W-:Y:S01]  /*7960*/  LEA R36, P3, R30, UR6, 0x1 ;  /* 0x000000061e247c11 */ /* 0x000fe2000f8608ff */
[----:B------:R-:W-:-:S05]  /*7970*/  IMAD.IADD R31, R31, 0x1, R37 ;  /* 0x000000011f1f7824 */ /* 0x000fca00078e0225 */
[----:B------:R-:W-:-:S05]  /*7980*/  LEA.HI.X R37, R30, UR7, R31, 0x1, P3 ;  /* 0x000000071e257c11 */ /* 0x000fca00098f0c1f */
[----:B------:R3:W-:Y:S02]  /*7990*/  STG.E.128 desc[UR38][R36.64], R32 ;  /* 0x0000002024007986 */ /* 0x0007e4000c101d26 */
.L_x_510:
[----:B------:R-:W-:Y:S05]  /*79a0*/  BSYNC B0 ;  /* 0x0000000000007941 */ /* 0x000fea0003800000 */
.L_x_509:
[----:B---3--:R3:W1:Y:S01]  /*79b0*/  LDS.128 R32, [R46+0x9000] ;  /* 0x009000002e207984 */ /* 0x0086620000000c00 */
[C---:B------:R-:W-:Y:S01]  /*79c0*/  ISETP.GE.OR P4, PT, R28.reuse, UR8, P0 ;  /* 0x000000081c007c0c */ /* 0x040fe20008786670 */
[----:B------:R-:W-:Y:S01]  /*79d0*/  BSSY B0, `(.L_x_511) ;  /* 0x0000010000007945 */ /* 0x000fe20003800000 */
[----:B------:R-:W-:-:S11]  /*79e0*/  ISETP.GE.OR P3, PT, R28, UR8, P5 ;  /* 0x000000081c007c0c */ /* 0x000fd6000af66670 */
[----:B---3--:R-:W-:Y:S05]  /*79f0*/  @P4 BRA `(.L_x_512) ;  /* 0x0000000000344947 */ /* 0x008fea0003800000 */
        /* <DEDUP_REMOVED lines=12> */
[----:B-1----:R3:W-:Y:S02]  /*7ac0*/  STG.E.128 desc[UR38][R36.64], R32 ;  /* 0x0000002024007986 */ /* 0x0027e4000c101d26 */
.L_x_512:
[----:B------:R-:W-:Y:S05]  /*7ad0*/  BSYNC B0 ;  /* 0x0000000000007941 */ /* 0x000fea0003800000 */
.L_x_511:
[----:B-1-3--:R1:W3:Y:S01]  /*7ae0*/  LDS.128 R32, [R46+0x9800] ;  /* 0x009800002e207984 */ /* 0x00a2e20000000c00 */
[----:B------:R-:W-:Y:S01]  /*7af0*/  BSSY B0, `(.L_x_513) ;  /* 0x0000010000007945 */ /* 0x000fe20003800000 */
[----:B--2---:R-:W-:-:S03]  /*7b00*/  VIADD R38, R0, 0x50 ;  /* 0x0000005000267836 */ /* 0x004fc60000000000 */
[----:B------:R-:W-:Y:S05]  /*7b10*/  @P3 BRA `(.L_x_514) ;  /* 0x0000000000343947 */ /* 0x000fea0003800000 */
[----:B------:R-:W-:Y:S01]  /*7b20*/  IADD3 R37, P3, R2, 0x30, RZ ;  /* 0x0000003002257810 */ /* 0x000fe20007f7e0ff */
        /* <DEDUP_REMOVED lines=11> */
[----:B---3--:R2:W-:Y:S02]  /*7be0*/  STG.E.128 desc[UR38][R36.64], R32 ;  /* 0x0000002024007986 */ /* 0x0085e4000c101d26 */
.L_x_514:
[----:B------:R-:W-:Y:S05]  /*7bf0*/  BSYNC B0 ;  /* 0x0000000000007941 */ /* 0x000fea0003800000 */
.L_x_513:
[----:B--23--:R2:W3:Y:S01]  /*7c00*/  LDS.128 R32, [R46+0xa000] ;  /* 0x00a000002e207984 */ /* 0x00c4e20000000c00 */
[----:B------:R-:W-:Y:S01]  /*7c10*/  ISETP.GE.OR P4, PT, R28, UR8, P1 ;  /* 0x000000081c007c0c */ /* 0x000fe20008f86670 */
[----:B------:R-:W-:Y:S01]  /*7c20*/  BSSY B0, `(.L_x_515) ;  /* 0x0000010000007945 */ /* 0x000fe20003800000 */
[----:B------:R-:W-:-:S11]  /*7c30*/  ISETP.GE.AND P3, PT, R38, R51, PT ;  /* 0x000000332600720c */ /* 0x000fd60003f66270 */
[----:B--2---:R-:W-:Y:S05]  /*7c40*/  @P4 BRA `(.L_x_516) ;  /* 0x0000000000344947 */ /* 0x004fea0003800000 */
        /* <DEDUP_REMOVED lines=13> */
.L_x_516:
[----:B------:R-:W-:Y:S05]  /*7d20*/  BSYNC B0 ;  /* 0x0000000000007941 */ /* 0x000fea0003800000 */
.L_x_515:
[----:B--23--:R2:W3:Y:S01]  /*7d30*/  LDS.128 R32, [R46+0xa800] ;  /* 0x00a800002e207984 */ /* 0x00c4e20000000c00 */
[----:B------:R-:W-:Y:S01]  /*7d40*/  ISETP.GE.OR P4, PT, R28, UR8, P3 ;  /* 0x000000081c007c0c */ /* 0x000fe20009f86670 */
[----:B------:R-:W-:Y:S01]  /*7d50*/  BSSY B0, `(.L_x_517) ;  /* 0x0000010000007945 */ /* 0x000fe20003800000 */
[----:B------:R-:W-:-:S11]  /*7d60*/  VIADD R38, R0, 0x60 ;  /* 0x0000006000267836 */ /* 0x000fd60000000000 */
        /* <DEDUP_REMOVED lines=14> */
.L_x_518:
[----:B------:R-:W-:Y:S05]  /*7e50*/  BSYNC B0 ;  /* 0x0000000000007941 */ /* 0x000fea0003800000 */
.L_x_517:
[----:B--23--:R2:W3:Y:S01]  /*7e60*/  LDS.128 R32, [R46+0xb000] ;  /* 0x00b000002e207984 */ /* 0x00c4e20000000c00 */
[----:B------:R-:W-:Y:S01]  /*7e70*/  ISETP.GE.AND P4, PT, R38, R51, PT ;  /* 0x000000332600720c */ /* 0x000fe20003f86270 */
[----:B------:R-:W-:Y:S01]  /*7e80*/  BSSY B0, `(.L_x_519) ;  /* 0x0000011000007945 */ /* 0x000fe20003800000 */
[----:B----4-:R-:W-:Y:S02]  /*7e90*/  IMAD R38, R48, UR4, RZ ;  /* 0x0000000430267c24 */ /* 0x010fe4000f8e02ff */
[----:B------:R-:W-:-:S13]  /*7ea0*/  ISETP.GE.OR P5, PT, R28, UR8, P4 ;  /* 0x000000081c007c0c */ /* 0x000fda000a7a6670 */
        /* <DEDUP_REMOVED lines=14> */
.L_x_520:
[----:B------:R-:W-:Y:S05]  /*7f90*/  BSYNC B0 ;  /* 0x0000000000007941 */ /* 0x000fea0003800000 */
.L_x_519:
[----:B--23--:R2:W3:Y:S01]  /*7fa0*/  LDS.128 R32, [R46+0xb800] ;  /* 0x00b800002e207984 */ /* 0x00c4e20000000c00 */
[----:B------:R-:W-:Y:S01]  /*7fb0*/  VIADD R0, R0, 0x70 ;  /* 0x0000007000007836 */ /* 0x000fe20000000000 */
[----:B------:R-:W-:Y:S01]  /*7fc0*/  BSSY B0, `(.L_x_521) ;  /* 0x0000013000007945 */ /* 0x000fe20003800000 */
[----:B------:R-:W-:Y:S02]  /*7fd0*/  IMAD R43, R49, UR5, R38 ;  /* 0x00000005312b7c24 */ /* 0x000fe4000f8e0226 */
[----:B------:R-:W-:Y:S01]  /*7fe0*/  IMAD.WIDE.U32 R38, R48, UR5, R28 ;  /* 0x0000000530267c25 */ /* 0x000fe2000f8e001c */
[----:B------:R-:W-:-:S04]  /*7ff0*/  ISETP.GE.AND P5, PT, R0, R51, PT ;  /* 0x000000330000720c */ /* 0x000fc80003fa6270 */
[----:B------:R-:W-:-:S13]  /*8000*/  ISETP.GE.OR P6, PT, R28, UR8, P5 ;  /* 0x000000081c007c0c */ /* 0x000fda000afc6670 */
[----:B--2---:R-:W-:Y:S05]  /*8010*/  @P6 BRA `(.L_x_522) ;  /* 0x0000000000346947 */ /* 0x004fea0003800000 */
[----:B------:R-:W-:Y:S01]  /*8020*/  IADD3 R37, P6, R2, 0x70, RZ ;  /* 0x0000007002257810 */ /* 0x000fe20007fde0ff */
[----:B------:R-:W-:Y:S01]  /*8030*/  ULDC.64 UR6, c[0x0][0x848] ;  /* 0x0002120000067ab9 */ /* 0x000fe20000000a00 */
[----:B------:R-:W-:Y:S02]  /*8040*/  IMAD.MOV.U32 R30, RZ, RZ, R44 ;  /* 0x000000ffff1e7224 */ /* 0x000fe400078e002c */
[----:B------:R-:W-:Y:S02]  /*8050*/  IMAD.MOV.U32 R31, RZ, RZ, R41 ;  /* 0x000000ffff1f7224 */ /* 0x000fe400078e0029 */
[----:B------:R-:W-:Y:S02]  /*8060*/  IMAD.X R0, RZ, RZ, R3, P6 ;  /* 0x000000ffff007224 */ /* 0x000fe400030e0603 */
[----:B------:R-:W-:-:S04]  /*8070*/  IMAD.WIDE.U32 R30, R37, UR6, R30 ;  /* 0x00000006251e7c25 */ /* 0x000fc8000f8e001e */
[----:B------:R-:W-:-:S04]  /*8080*/  IMAD R0, R0, UR6, RZ ;  /* 0x0000000600007c24 */ /* 0x000fc8000f8e02ff */
[----:B------:R-:W-:Y:S01]  /*8090*/  IMAD R37, R37, UR7, R0 ;  /* 0x0000000725257c24 */ /* 0x000fe2000f8e0200 */
[----:B------:R-:W-:Y:S02]  /*80a0*/  ULDC.64 UR6, c[0x0][0x830] ;  /* 0x00020c0000067ab9 */ /* 0x000fe40000000a00 */
[----:B------:R-:W-:Y:S01]  /*80b0*/  LEA R36, P6, R30, UR6, 0x1 ;  /* 0x000000061e247c11 */ /* 0x000fe2000f8c08ff */
[----:B------:R-:W-:-:S05]  /*80c0*/  IMAD.IADD R31, R31, 0x1, R37 ;  /* 0x000000011f1f7824 */ /* 0x000fca00078e0225 */
[----:B------:R-:W-:-:S05]  /*80d0*/  LEA.HI.X R37, R30, UR7, R31, 0x1, P6 ;  /* 0x000000071e257c11 */ /* 0x000fca000b0f0c1f */
[----:B---3--:R2:W-:Y:S02]  /*80e0*/  STG.E.128 desc[UR38][R36.64], R32 ;  /* 0x0000002024007986 */ /* 0x0085e4000c101d26 */
.L_x_522:
[----:B------:R-:W-:Y:S05]  /*80f0*/  BSYNC B0 ;  /* 0x0000000000007941 */ /* 0x000fea0003800000 */
.L_x_521:
[----:B------:R-:W-:Y:S01]  /*8100*/  P2R R0, PR, RZ, 0x20 ;  /* 0x00000020ff007803 */ /* 0x000fe20000000000 */
[----:B------:R-:W-:Y:S01]  /*8110*/  ULDC UR6, c[0x0][0x80c] ;  /* 0x0002030000067ab9 */ /* 0x000fe20000000800 */
[----:B------:R-:W-:Y:S01]  /*8120*/  ISETP.NE.AND P5, PT, R52, RZ, PT ;  /* 0x000000ff3400720c */ /* 0x000fe20003fa5270 */
[----:B------:R-:W-:Y:S01]  /*8130*/  ULDC.64 UR4, c[0x0][0x828] ;  /* 0x00020a0000047ab9 */ /* 0x000fe20000000a00 */
[----:B------:R-:W-:Y:S01]  /*8140*/  ISETP.NE.AND P6, PT, R53, RZ, PT ;  /* 0x000000ff3500720c */ /* 0x000fe20003fc5270 */
[----:B------:R-:W-:Y:S01]  /*8150*/  IMAD.IADD R39, R39, 0x1, R43 ;  /* 0x0000000127277824 */ /* 0x000fe200078e022b */
[C---:B------:R-:W-:Y:S01]  /*8160*/  ISETP.GE.OR P5, PT, R28.reuse, UR6, P5 ;  /* 0x000000061c007c0c */ /* 0x040fe2000afa6670 */
[----:B------:R-:W-:Y:S01]  /*8170*/  BSSY B0, `(.L_x_523) ;  /* 0x000001a000007945 */ /* 0x000fe20003800000 */
[----:B------:R-:W-:Y:S01]  /*8180*/  ISETP.GE.OR P2, PT, R28, UR6, P2 ;  /* 0x000000061c007c0c */ /* 0x000fe20009746670 */
[----:B------:R-:W-:Y:S01]  /*8190*/  IMAD.WIDE.U32 R38, R47, UR4, R38 ;  /* 0x000000042f267c25 */ /* 0x000fe2000f8e0026 */
[----:B------:R-:W-:-:S02]  /*81a0*/  P2R R40, PR, RZ, 0x20 ;  /* 0x00000020ff287803 */ /* 0x000fc40000000000 */
[----:B------:R-:W-:Y:S01]  /*81b0*/  ISETP.NE.AND P5, PT, R0, RZ, PT ;  /* 0x000000ff0000720c */ /* 0x000fe20003fa5270 */
[----:B------:R-:W-:Y:S01]  /*81c0*/  IMAD R0, R50, UR4, RZ ;  /* 0x0000000432007c24 */ /* 0x000fe2000f8e02ff */
[C---:B------:R-:W-:Y:S02]  /*81d0*/  ISETP.GE.OR P0, PT, R28.reuse, UR6, P0 ;  /* 0x000000061c007c0c */ /* 0x040fe40008706670 */
[C---:B------:R-:W-:Y:S01]  /*81e0*/  ISETP.GE.OR P6, PT, R28.reuse, UR6, P6 ;  /* 0x000000061c007c0c */ /* 0x040fe2000b7c6670 */
[----:B--23--:R-:W-:Y:S01]  /*81f0*/  IMAD R35, R47, UR5, R0 ;  /* 0x000000052f237c24 */ /* 0x00cfe2000f8e0200 */
[C---:B------:R-:W-:Y:S02]  /*8200*/  ISETP.GE.OR P1, PT, R28.reuse, UR6, P1 ;  /* 0x000000061c007c0c */ /* 0x040fe40008f26670 */
[C---:B------:R-:W-:Y:S01]  /*8210*/  ISETP.GE.OR P3, PT, R28.reuse, UR6, P3 ;  /* 0x000000061c007c0c */ /* 0x040fe20009f66670 */
[----:B------:R-:W-:Y:S01]  /*8220*/  IMAD.IADD R35, R39, 0x1, R35 ;  /* 0x0000000127237824 */ /* 0x000fe200078e0223 */
[----:B------:R-:W-:-:S02]  /*8230*/  ISETP.GE.OR P4, PT, R28, UR6, P4 ;  /* 0x000000061c007c0c */ /* 0x000fc4000a786670 */
[----:B------:R-:W-:Y:S02]  /*8240*/  ISETP.GE.OR P5, PT, R28, UR6, P5 ;  /* 0x000000061c007c0c */ /* 0x000fe4000afa6670 */
[----:B------:R2:W3:Y:S01]  /*8250*/  LDS.128 R28, [R46] ;  /* 0x000000002e1c7984 */ /* 0x0004e20000000c00 */
[----:B------:R-:W-:Y:S10]  /*8260*/  @P2 BRA `(.L_x_524) ;  /* 0x0000000000282947 */ /* 0x000ff40003800000 */
        /* <DEDUP_REMOVED lines=9> */
[----:B---3--:R4:W-:Y:S02]  /*8300*/  STG.E.128 desc[UR38][R36.64], R28 ;  /* 0x0000001c24007986 */ /* 0x0089e4000c101d26 */
.L_x_524:
[----:B------:R-:W-:Y:S05]  /*8310*/  BSYNC B0 ;  /* 0x0000000000007941 */ /* 0x000fea0003800000 */
.L_x_523:
[----:B---34-:R3:W4:Y:S01]  /*8320*/  LDS.128 R28, [R46+0x800] ;  /* 0x000800002e1c7984 */ /* 0x0187220000000c00 */
[----:B------:R-:W-:Y:S01]  /*8330*/  ISETP.NE.AND P2, PT, R40, RZ, PT ;  /* 0x000000ff2800720c */ /* 0x000fe20003f45270 */
[----:B------:R-:W-:-:S12]  /*8340*/  BSSY B0, `(.L_x_525) ;  /* 0x000000f000007945 */ /* 0x000fd80003800000 */
[----:B------:R-:W-:Y:S05]  /*8350*/  @P2 BRA `(.L_x_526) ;  /* 0x0000000000342947 */ /* 0x000fea0003800000 */
        /* <DEDUP_REMOVED lines=12> */
[----:B----4-:R4:W-:Y:S02]  /*8420*/  STG.E.128 desc[UR38][R36.64], R28 ;  /* 0x0000001c24007986 */ /* 0x0109e4000c101d26 */
.L_x_526:
[----:B------:R-:W-:Y:S05]  /*8430*/  BSYNC B0 ;  /* 0x0000000000007941 */ /* 0x000fea0003800000 */
.L_x_525:
[----:B------:R-:W-:Y:S04]  /*8440*/  BSSY B0, `(.L_x_527) ;  /* 0x000000f000007945 */ /* 0x000fe80003800000 */
[----:B------:R-:W-:Y:S05]  /*8450*/  @P0 BRA `(.L_x_528) ;  /* 0x0000000000340947 */ /* 0x000fea0003800000 */
[----:B----4-:R-:W-:Y:S01]  /*8460*/  IADD3 R31, P0, R2, 0x20, RZ ;  /* 0x00000020021f7810 */ /* 0x010fe20007f1e0ff */
        /* <DEDUP_REMOVED lines=11> */
[----:B------:R4:W-:Y:S02]  /*8520*/  STG.E.128 desc[UR38][R30.64], R24 ;  /* 0x000000181e007986 */ /* 0x0009e4000c101d26 */
.L_x_528:
[----:B------:R-:W-:Y:S05]  /*8530*/  BSYNC B0 ;  /* 0x0000000000007941 */ /* 0x000fea0003800000 */
.L_x_527:
        /* <DEDUP_REMOVED lines=15> */
.L_x_530:
[----:B------:R-:W-:Y:S05]  /*8630*/  BSYNC B0 ;  /* 0x0000000000007941 */ /* 0x000fea0003800000 */
.L_x_529:
        /* <DEDUP_REMOVED lines=15> */
.L_x_532:
[----:B------:R-:W-:Y:S05]  /*8730*/  BSYNC B0 ;  /* 0x0000000000007941 */ /* 0x000fea0003800000 */
.L_x_531:
        /* <DEDUP_REMOVED lines=15> */
.L_x_534:
[----:B------:R-:W-:Y:S05]  /*8830*/  BSYNC B0 ;  /* 0x0000000000007941 */ /* 0x000fea0003800000 */
.L_x_533:
        /* <DEDUP_REMOVED lines=15> */
.L_x_536:
[----:B------:R-:W-:Y:S05]  /*8930*/  BSYNC B0 ;  /* 0x0000000000007941 */ /* 0x000fea0003800000 */
.L_x_535:
[----:B------:R-:W-:Y:S05]  /*8940*/  @P5 BRA `(.L_x_481) ;  /* 0x00000048004c5947 */ /* 0x000fea0003800000 */
[----:B----4-:R-:W-:Y:S01]  /*8950*/  IADD3 R9, P0, R2, 0x70, RZ ;  /* 0x0000007002097810 */ /* 0x010fe20007f1e0ff */
[----:B------:R-:W-:Y:S01]  /*8960*/  ULDC.64 UR4, c[0x0][0x818] ;  /* 0x0002060000047ab9 */ /* 0x000fe20000000a00 */
[----:B------:R-:W-:-:S03]  /*8970*/  IMAD.MOV.U32 R2, RZ, RZ, R38 ;  /* 0x000000ffff027224 */ /* 0x000fc600078e0026 */
[----:B------:R-:W-:Y:S02]  /*8980*/  IMAD.X R0, RZ, RZ, R3, P0 ;  /* 0x000000ffff007224 */ /* 0x000fe400000e0603 */
        /* <DEDUP_REMOVED lines=8> */
[----:B------:R4:W-:Y:S01]  /*8a10*/  STG.E.128 desc[UR38][R8.64], R4 ;  /* 0x0000000408007986 */ /* 0x0009e2000c101d26 */
[----:B------:R-:W-:Y:S05]  /*8a20*/  BRA `(.L_x_481) ;  /* 0x0000004800147947 */ /* 0x000fea0003800000 */
.L_x_505:
[----:B------:R-:W2:Y:S01]  /*8a30*/  LDL R10, [R1+0x1c] ;  /* 0x00001c00010a7983 */ /* 0x000ea20000100800 */
[----:B------:R-:W3:Y:S08]  /*8a40*/  LDC.64 R4, c[0x0][0x870] ;  /* 0x00021c00ff047b82 */ /* 0x000ef00000000a00 */
[----:B-1----:R-:W2:Y:S01]  /*8a50*/  LDC.64 R2, c[0x0][0x870] ;  /* 0x00021c00ff027b82 */ /* 0x002ea20000000a00 */
[----:B------:R-:W-:Y:S01]  /*8a60*/  ULDC UR4, c[0x0][0x808] ;  /* 0x0002020000047ab9 */ /* 0x000fe20000000800 */
[----:B------:R-:W1:Y:S06]  /*8a70*/  S2R R13, SR_CTAID.X ;  /* 0x00000000000d7919 */ /* 0x000e6c0000002500 */
[----:B------:R-:W4:Y:S01]  /*8a80*/  LDC.64 R14, c[0x0][0x820] ;  /* 0x00020800ff0e7b82 */ /* 0x000f220000000a00 */
[----:B---3--:R-:W-:-:S04]  /*8a90*/  ISETP.NE.U32.AND P3, PT, R4, RZ, PT ;  /* 0x000000ff0400720c */ /* 0x008fc80003f65070 */
[----:B------:R-:W-:Y:S01]  /*8aa0*/  ISETP.NE.AND.EX P3, PT, R5, RZ, PT, P3 ;  /* 0x000000ff0500720c */ /* 0x000fe20003f65330 */
[----:B------:R-:W-:Y:S02]  /*8ab0*/  IMAD.U32 R0, RZ, RZ, UR4 ;  /* 0x00000004ff007e24 */ /* 0x000fe4000f8e00ff */
[----:B--2---:R-:W-:Y:S02]  /*8ac0*/  IMAD.WIDE R4, R10, 0x4, R2 ;  /* 0x000000040a047825 */ /* 0x004fe400078e0202 */
[----:B------:R-:W2:Y:S08]  /*8ad0*/  LDC.64 R2, c[0x0][0x878] ;  /* 0x00021e00ff027b82 */ /* 0x000eb00000000a00 */
[----:B------:R-:W3:Y:S01]  /*8ae0*/  @P3 LDG.E R9, desc[UR38][R4.64] ;  /* 0x0000002604093981 */ /* 0x000ee2000c1e1900 */
[----:B--2---:R-:W-:-:S04]  /*8af0*/  ISETP.NE.U32.AND P0, PT, R2, RZ, PT ;  /* 0x000000ff0200720c */ /* 0x004fc80003f05070 */
[----:B------:R-:W-:-:S13]  /*8b00*/  ISETP.NE.AND.EX P0, PT, R3, RZ, PT, P0 ;  /* 0x000000ff0300720c */ /* 0x000fda0003f05300 */
[----:B------:R-:W2:Y:S02]  /*8b10*/  @P0 LDC.64 R2, c[0x0][0x878] ;  /* 0x00021e00ff020b82 */ /* 0x000ea40000000a00 */
[----:B--2---:R-:W-:-:S05]  /*8b20*/  @P0 IMAD.WIDE R6, R10, 0x4, R2 ;  /* 0x000000040a060825 */ /* 0x004fca00078e0202 */
[----:B------:R2:W5:Y:S01]  /*8b30*/  @P0 LDG.E R0, desc[UR38][R6.64] ;  /* 0x0000002606000981 */ /* 0x000562000c1e1900 */
[----:B------:R-:W1:Y:S01]  /*8b40*/  S2UR UR4, SR_CTAID.Y ;  /* 0x00000000000479c3 */ /* 0x000e620000002600 */
[----:B------:R-:W4:Y:S02]  /*8b50*/  S2R R2, SR_TID.X ;  /* 0x0000000000027919 */ /* 0x000f240000002100 */
[----:B----4-:R-:W-:Y:S01]  /*8b60*/  VIADD R11, R2, 0xffffff80 ;  /* 0xffffff80020b7836 */ /* 0x010fe20000000000 */
[----:B------:R-:W-:-:S04]  /*8b70*/  CS2R R2, SRZ ;  /* 0x0000000000027805 */ /* 0x000fc8000001ff00 */
[----:B------:R-:W-:-:S04]  /*8b80*/  SHF.R.S32.HI R8, RZ, 0x1f, R11 ;  /* 0x0000001fff087819 */ /* 0x000fc8000001140b */
[----:B------:R-:W-:-:S04]  /*8b90*/  LEA.HI R8, R8, R11, RZ, 0x4 ;  /* 0x0000000b08087211 */ /* 0x000fc800078f20ff */
[----:B------:R-:W-:Y:S02]  /*8ba0*/  SHF.R.S32.HI R17, RZ, 0x4, R8 ;  /* 0x00000004ff117819 */ /* 0x000fe40000011408 */
[--C-:B---3--:R-:W-:Y:S01]  /*8bb0*/  @P3 SHF.R.S32.HI R3, RZ, 0x1f, R9.reuse ;  /* 0x0000001fff033819 */ /* 0x108fe20000011409 */
[----:B------:R-:W-:Y:S01]  /*8bc0*/  @P3 IMAD.MOV.U32 R2, RZ, RZ, R9 ;  /* 0x000000ffff023224 */ /* 0x000fe200078e0009 */
[----:B-12---:R-:W-:Y:S06]  /*8bd0*/  @P0 BRA `(.L_x_537) ;  /* 0x0000000000100947 */ /* 0x006fec0003800000 */
[----:B------:R-:W-:Y:S05]  /*8be0*/  @!P3 BRA `(.L_x_537) ;  /* 0x00000000000cb947 */ /* 0x000fea0003800000 */
[----:B------:R-:W2:Y:S04]  /*8bf0*/  LDG.E R7, desc[UR38][R4.64] ;  /* 0x0000002604077981 */ /* 0x000ea8000c1e1900 */
[----:B-----5:R-:W2:Y:S02]  /*8c00*/  LDG.E R0, desc[UR38][R4.64+0x4] ;  /* 0x0000042604007981 */ /* 0x020ea4000c1e1900 */
[----:B--2---:R-:W-:-:S07]  /*8c10*/  IMAD.IADD R0, R0, 0x1, -R7 ;  /* 0x0000000100007824 */ /* 0x004fce00078e0a07 */
.L_x_537:
[----:B------:R-:W-:Y:S01]  /*8c20*/  LOP3.LUT R4, R8, 0x1ffffff0, RZ, 0xc0, !PT ;  /* 0x1ffffff008047812 */ /* 0x000fe200078ec0ff */
[----:B------:R-:W-:Y:S01]  /*8c30*/  USHF.R.S32.HI UR5, URZ, 0x1f, UR4 ;  /* 0x0000001f3f057899 */ /* 0x000fe20008011404 */
[----:B-----5:R-:W-:Y:S01]  /*8c40*/  IMAD R12, R13, -0x80, R0 ;  /* 0xffffff800d0c7824 */ /* 0x020fe200078e0200 */
[----:B------:R-:W1:Y:S01]  /*8c50*/  LDC.64 R20, c[0x0][0x850] ;  /* 0x00021400ff147b82 */ /* 0x000e620000000a00 */
[----:B------:R-:W-:Y:S01]  /*8c60*/  VIADD R5, R17, 0x10 ;  /* 0x0000001011057836 */ /* 0x000fe20000000000 */
[----:B------:R-:W-:Y:S01]  /*8c70*/  ULDC UR8, c[0x0][0x80c] ;  /* 0x0002030000087ab9 */ /* 0x000fe20000000800 */
[----:B------:R-:W-:Y:S01]  /*8c80*/  IMAD.IADD R4, R11, 0x1, -R4 ;  /* 0x000000010b047824 */ /* 0x000fe200078e0a04 */
[-C--:B------:R-:W-:Y:S01]  /*8c90*/  ISETP.GE.AND P2, PT, R17, R12.reuse, PT ;  /* 0x0000000c1100720c */ /* 0x080fe20003f46270 */
[----:B------:R-:W-:Y:S01]  /*8ca0*/  IMAD R0, R14, UR5, RZ ;  /* 0x000000050e007c24 */ /* 0x000fe2000f8e02ff */
[----:B------:R-:W-:Y:S01]  /*8cb0*/  ISETP.GE.AND P6, PT, R5, R12, PT ;  /* 0x0000000c0500720c */ /* 0x000fe20003fc6270 */
[----:B------:R-:W-:Y:S01]  /*8cc0*/  IMAD.SHL.U32 R6, R4, 0x8, RZ ;  /* 0x0000000804067824 */ /* 0x000fe200078e00ff */
[C---:B------:R-:W-:Y:S01]  /*8cd0*/  IADD3 R2, P0, R17.reuse, R2, RZ ;  /* 0x0000000211027210 */ /* 0x040fe20007f1e0ff */
[----:B------:R-:W-:Y:S01]  /*8ce0*/  VIADD R5, R17, 0x20 ;  /* 0x0000002011057836 */ /* 0x000fe20000000000 */
[----:B------:R-:W-:Y:S01]  /*8cf0*/  ULDC.64 UR6, c[0x0][0x828] ;  /* 0x00020a0000067ab9 */ /* 0x000fe20000000a00 */
[----:B------:R-:W-:Y:S01]  /*8d00*/  IMAD R15, R15, UR4, R0 ;  /* 0x000000040f0f7c24 */ /* 0x000fe2000f8e0200 */
[----:B------:R-:W-:Y:S01]  /*8d10*/  SHF.R.S32.HI R7, RZ, 0x1f, R6 ;  /* 0x0000001fff077819 */ /* 0x000fe20000011406 */
[----:B------:R-:W-:Y:S01]  /*8d20*/  VIADD R9, R17, 0x30 ;  /* 0x0000003011097836 */ /* 0x000fe20000000000 */
[----:B------:R-:W-:Y:S01]  /*8d30*/  SHF.R.S32.HI R0, RZ, 0x1f, R10 ;  /* 0x0000001fff007819 */ /* 0x000fe2000001140a */
[----:B------:R-:W-:Y:S01]  /*8d40*/  BSSY B0, `(.L_x_538) ;  /* 0x000001e000007945 */ /* 0x000fe20003800000 */
[----:B------:R-:W-:Y:S01]  /*8d50*/  ISETP.GE.AND P5, PT, R5, R12, PT ;  /* 0x0000000c0500720c */ /* 0x000fe20003fa6270 */
[----:B------:R-:W-:Y:S01]  /*8d60*/  IMAD.WIDE.U32 R4, R14, UR4, R6 ;  /* 0x000000040e047c25 */ /* 0x000fe2000f8e0006 */
[----:B------:R-:W-:-:S02]  /*8d70*/  ISETP.GE.OR P4, PT, R6, UR8, P2 ;  /* 0x0000000806007c0c */ /* 0x000fc40009786670 */
[----:B------:R-:W-:Y:S01]  /*8d80*/  SEL R14, R0, RZ, !P3 ;  /* 0x000000ff000e7207 */ /* 0x000fe20005800000 */
[----:B------:R-:W-:Y:S01]  /*8d90*/  IMAD.IADD R5, R15, 0x1, R5 ;  /* 0x000000010f057824 */ /* 0x000fe200078e0205 */
[----:B------:R-:W-:Y:S02]  /*8da0*/  LEA.HI.X.SX32 R3, R17, R3, 0x1, P0 ;  /* 0x0000000311037211 */ /* 0x000fe400000f0eff */
[-C--:B------:R-:W-:Y:S01]  /*8db0*/  ISETP.GE.AND P0, PT, R9, R12.reuse, PT ;  /* 0x0000000c0900720c */ /* 0x080fe20003f06270 */
[----:B------:R-:W-:Y:S01]  /*8dc0*/  VIADD R9, R17, 0x40 ;  /* 0x0000004011097836 */ /* 0x000fe20000000000 */
[----:B------:R-:W-:Y:S01]  /*8dd0*/  SEL R15, R10, RZ, !P3 ;  /* 0x000000ff0a0f7207 */ /* 0x000fe20005800000 */
[----:B------:R-:W-:Y:S01]  /*8de0*/  IMAD R0, R14, UR6, RZ ;  /* 0x000000060e007c24 */ /* 0x000fe2000f8e02ff */
[----:B------:R-:W-:Y:S01]  /*8df0*/  P2R R18, PR, RZ, 0x40 ;  /* 0x00000040ff127803 */ /* 0x000fe20000000000 */
[----:B------:R-:W-:Y:S01]  /*8e00*/  IMAD.WIDE R2, R13, 0x80, R2 ;  /* 0x000000800d027825 */ /* 0x000fe200078e0202 */
[----:B------:R-:W-:-:S02]  /*8e10*/  ISETP.GE.AND P1, PT, R9, R12, PT ;  /* 0x0000000c0900720c */ /* 0x000fc40003f26270 */
[----:B------:R-:W-:Y:S01]  /*8e20*/  P2R R22, PR, RZ, 0x20 ;  /* 0x00000020ff167803 */ /* 0x000fe20000000000 */
[C---:B------:R-:W-:Y:S01]  /*8e30*/  IMAD R9, R15.reuse, UR7, R0 ;  /* 0x000000070f097c24 */ /* 0x040fe2000f8e0200 */
[----:B------:R-:W-:Y:S01]  /*8e40*/  ISETP.GE.OR P3, PT, R6, UR8, P6 ;  /* 0x0000000806007c0c */ /* 0x000fe2000b766670 */
[----:B------:R-:W-:-:S04]  /*8e50*/  IMAD.WIDE.U32 R10, R15, UR6, R4 ;  /* 0x000000060f0a7c25 */ /* 0x000fc8000f8e0004 */
[----:B------:R-:W-:Y:S01]  /*8e60*/  IMAD.IADD R9, R11, 0x1, R9 ;  /* 0x000000010b097824 */ /* 0x000fe200078e0209 */
[----:B------:R-:W-:Y:S07]  /*8e70*/  @P4 BRA `(.L_x_539) ;  /* 0x0000000000284947 */ /* 0x000fee0003800000 */
        /* <DEDUP_REMOVED lines=9> */
[----:B------:R2:W-:Y:S02]  /*8f10*/  STG.E.128 desc[UR38][R24.64], RZ ;  /* 0x000000ff18007986 */ /* 0x0005e4000c101d26 */
.L_x_539:
[----:B------:R-:W-:Y:S05]  /*8f20*/  BSYNC B0 ;  /* 0x0000000000007941 */ /* 0x000fea0003800000 */
.L_x_538:
[----:B------:R-:W-:Y:S01]  /*8f30*/  BSSY B0, `(.L_x_540) ;  /* 0x0000010000007945 */ /* 0x000fe20003800000 */
[----:B------:R-:W-:-:S03]  /*8f40*/  ISETP.GE.OR P4, PT, R6, UR8, P5 ;  /* 0x0000000806007c0c */ /* 0x000fc6000af86670 */
[----:B------:R-:W-:Y:S10]  /*8f50*/  @P3 BRA `(.L_x_541) ;  /* 0x0000000000343947 */ /* 0x000ff40003800000 */
        /* <DEDUP_REMOVED lines=9> */
[----:B--2---:R-:W-:Y:S01]  /*8ff0*/  LEA R24, P3, R4, UR6, 0x1 ;  /* 0x0000000604187c11 */ /* 0x004fe2000f8608ff */
[----:B------:R-:W-:-:S05]  /*9000*/  IMAD.IADD R5, R5, 0x1, R13 ;  /* 0x0000000105057824 */ /* 0x000fca00078e020d */
[----:B------:R-:W-:-:S05]  /*9010*/  LEA.HI.X R25, R4, UR7, R5, 0x1, P3 ;  /* 0x0000000704197c11 */ /* 0x000fca00098f0c05 */
[----:B------:R3:W-:Y:S02]  /*9020*/  STG.E.128 desc[UR38][R24.64], RZ ;  /* 0x000000ff18007986 */ /* 0x0007e4000c101d26 */
.L_x_541:
[----:B------:R-:W-:Y:S05]  /*9030*/  BSYNC B0 ;  /* 0x0000000000007941 */ /* 0x000fea0003800000 */
.L_x_540:
        /* <DEDUP_REMOVED lines=12> */
[----:B--23--:R-:W-:Y:S01]  /*9100*/  LEA R24, P4, R4, UR6, 0x1 ;  /* 0x0000000604187c11 */ /* 0x00cfe2000f8808ff */
[----:B------:R-:W-:-:S05]  /*9110*/  IMAD.IADD R5, R5, 0x1, R13 ;  /* 0x0000000105057824 */ /* 0x000fca00078e020d */
[----:B------:R-:W-:-:S05]  /*9120*/  LEA.HI.X R25, R4, UR7, R5, 0x1, P4 ;  /* 0x0000000704197c11 */ /* 0x000fca000a0f0c05 */
[----:B------:R4:W-:Y:S02]  /*9130*/  STG.E.128 desc[UR38][R24.64], RZ ;  /* 0x000000ff18007986 */ /* 0x0009e4000c101d26 */
.L_x_543:
[----:B------:R-:W-:Y:S05]  /*9140*/  BSYNC B0 ;  /* 0x0000000000007941 */ /* 0x000fea0003800000 */
.L_x_542:
[----:B------:R-:W-:Y:S01]  /*9150*/  BSSY B0, `(.L_x_544) ;  /* 0x0000011000007945 */ /* 0x000fe20003800000 */
[----:B------:R-:W-:Y:S01]  /*9160*/  ISETP.GE.OR P4, PT, R6, UR8, P1 ;  /* 0x0000000806007c0c */ /* 0x000fe20008f86670 */
[----:B------:R-:W-:Y:S02]  /*9170*/  VIADD R19, R17, 0x50 ;  /* 0x0000005011137836 */ /* 0x000fe40000000000 */
        /* <DEDUP_REMOVED lines=10> */
[----:B--234-:R-:W-:Y:S01]  /*9220*/  LEA R24, P3, R4, UR6, 0x1 ;  /* 0x0000000604187c11 */ /* 0x01cfe2000f8608ff */
[----:B------:R-:W-:-:S05]  /*9230*/  IMAD.IADD R5, R5, 0x1, R13 ;  /* 0x0000000105057824 */ /* 0x000fca00078e020d */
[----:B------:R-:W-:-:S05]  /*9240*/  LEA.HI.X R25, R4, UR7, R5, 0x1, P3 ;  /* 0x0000000704197c11 */ /* 0x000fca00098f0c05 */
[----:B------:R2:W-:Y:S02]  /*9250*/  STG.E.128 desc[UR38][R24.64], RZ ;  /* 0x000000ff18007986 */ /* 0x0005e4000c101d26 */
.L_x_545:
[----:B------:R-:W-:Y:S05]  /*9260*/  BSYNC B0 ;  /* 0x0000000000007941 */ /* 0x000fea0003800000 */
.L_x_544:
[----:B------:R-:W-:Y:S01]  /*9270*/  BSSY B0, `(.L_x_546) ;  /* 0x0000010000007945 */ /* 0x000fe20003800000 */
[----:B------:R-:W-:-:S03]  /*9280*/  ISETP.GE.AND P3, PT, R19, R12, PT ;  /* 0x0000000c1300720c */ /* 0x000fc60003f66270 */
        /* <DEDUP_REMOVED lines=14> */
.L_x_547:
[----:B------:R-:W-:Y:S05]  /*9370*/  BSYNC B0 ;  /* 0x0000000000007941 */ /* 0x000fea0003800000 */
.L_x_546:
[----:B------:R-:W-:Y:S01]  /*9380*/  ISETP.GE.OR P4, PT, R6, UR8, P3 ;  /* 0x0000000806007c0c */ /* 0x000fe20009f86670 */
[----:B------:R-:W-:Y:S01]  /*9390*/  BSSY B0, `(.L_x_548) ;  /* 0x0000011000007945 */ /* 0x000fe20003800000 */
[----:B-1----:R-:W-:Y:S02]  /*93a0*/  IMAD R16, R20, UR5, RZ ;  /* 0x0000000514107c24 */ /* 0x002fe4000f8e02ff */
[----:B------:R-:W-:-:S09]  /*93b0*/  VIADD R19, R17, 0x60 ;  /* 0x0000006011137836 */ /* 0x000fd20000000000 */
        /* <DEDUP_REMOVED lines=14> */
.L_x_549:
[----:B------:R-:W-:Y:S05]  /*94a0*/  BSYNC B0 ;  /* 0x0000000000007941 */ /* 0x000fea0003800000 */
.L_x_548:
[----:B------:R-:W-:Y:S01]  /*94b0*/  ISETP.GE.AND P4, PT, R19, R12, PT ;  /* 0x0000000c1300720c */ /* 0x000fe20003f86270 */
[----:B------:R-:W-:Y:S01]  /*94c0*/  ULDC UR9, c[0x0][0x83c] ;  /* 0x00020f0000097ab9 */ /* 0x000fe20000000800 */
[----:B------:R-:W-:Y:S01]  /*94d0*/  BSSY B0, `(.L_x_550) ;  /* 0x0000012000007945 */ /* 0x000fe20003800000 */
[----:B------:R-:W-:Y:S01]  /*94e0*/  IMAD R21, R21, UR4, R16 ;  /* 0x0000000415157c24 */ /* 0x000fe2000f8e0210 */
[----:B------:R-:W-:Y:S01]  /*94f0*/  ISETP.GE.OR P5, PT, R6, UR8, P4 ;  /* 0x0000000806007c0c */ /* 0x000fe2000a7a6670 */
[----:B------:R-:W-:-:S12]  /*9500*/  VIADD R17, R17, 0x70 ;  /* 0x0000007011117836 */ /* 0x000fd80000000000 */
        /* <DEDUP_REMOVED lines=10> */
[----:B-1234-:R-:W-:Y:S01]  /*95b0*/  LEA R24, P5, R4, UR6, 0x1 ;  /* 0x0000000604187c11 */ /* 0x01efe2000f8a08ff */
[----:B------:R-:W-:-:S05]  /*95c0*/  IMAD.IADD R5, R5, 0x1, R13 ;  /* 0x0000000105057824 */ /* 0x000fca00078e020d */
[----:B------:R-:W-:-:S05]  /*95d0*/  LEA.HI.X R25, R4, UR7, R5, 0x1, P5 ;  /* 0x0000000704197c11 */ /* 0x000fca000a8f0c05 */
[----:B------:R1:W-:Y:S02]  /*95e0*/  STG.E.128 desc[UR38][R24.64], RZ ;  /* 0x000000ff18007986 */ /* 0x0003e4000c101d26 */
.L_x_551:
[----:B------:R-:W-:Y:S05]  /*95f0*/  BSYNC B0 ;  /* 0x0000000000007941 */ /* 0x000fea0003800000 */
.L_x_550:
[----:B------:R-:W-:Y:S01]  /*9600*/  ISETP.GE.AND P5, PT, R17, R12, PT ;  /* 0x0000000c1100720c */ /* 0x000fe20003fa6270 */
[----:B------:R-:W-:Y:S03]  /*9610*/  BSSY B0, `(.L_x_552) ;  /* 0x0000010000007945 */ /* 0x000fe60003800000 */
[----:B------:R-:W-:-:S13]  /*9620*/  ISETP.GE.OR P6, PT, R6, UR8, P5 ;  /* 0x0000000806007c0c */ /* 0x000fda000afc6670 */
        /* <DEDUP_REMOVED lines=13> */
[----:B------:R1:W-:Y:S02]  /*9700*/  STG.E.128 desc[UR38][R8.64], RZ ;  /* 0x000000ff08007986 */ /* 0x0003e4000c101d26 */
.L_x_553:
[----:B------:R-:W-:Y:S05]  /*9710*/  BSYNC B0 ;  /* 0x0000000000007941 */ /* 0x000fea0003800000 */
.L_x_552:
[----:B------:R-:W-:Y:S01]  /*9720*/  P2R R0, PR, RZ, 0x20 ;  /* 0x00000020ff007803 */ /* 0x000fe20000000000 */
[----:B------:R-:W-:Y:S01]  /*9730*/  IMAD.WIDE.U32 R4, R20, UR4, R6 ;  /* 0x0000000414047c25 */ /* 0x000fe2000f8e0006 */
[----:B------:R-:W-:Y:S01]  /*9740*/  ISETP.NE.AND P5, PT, R18, RZ, PT ;  /* 0x000000ff1200720c */ /* 0x000fe20003fa5270 */
[----:B------:R-:W-:Y:S01]  /*9750*/  ULDC.64 UR4, c[0x0][0x858] ;  /* 0x0002160000047ab9 */ /* 0x000fe20000000a00 */
[C---:B------:R-:W-:Y:S01]  /*9760*/  ISETP.GE.OR P2, PT, R6.reuse, UR9, P2 ;  /* 0x0000000906007c0c */ /* 0x040fe20009746670 */
[----:B------:R-:W-:Y:S01]  /*9770*/  IMAD.IADD R5, R21, 0x1, R5 ;  /* 0x0000000115057824 */ /* 0x000fe200078e0205 */
[----:B------:R-:W-:Y:S01]  /*9780*/  ISETP.GE.OR P5, PT, R6, UR9, P5 ;  /* 0x0000000906007c0c */ /* 0x000fe2000afa6670 */
[----:B------:R-:W-:Y:S01]  /*9790*/  BSSY B0, `(.L_x_554) ;  /* 0x0000019000007945 */ /* 0x000fe20003800000 */
[----:B------:R-:W-:Y:S01]  /*97a0*/  ISETP.NE.AND P6, PT, R22, RZ, PT ;  /* 0x000000ff1600720c */ /* 0x000fe20003fc5270 */
[----:B-1----:R-:W-:Y:S01]  /*97b0*/  IMAD.WIDE.U32 R8, R15, UR4, R4 ;  /* 0x000000040f087c25 */ /* 0x002fe2000f8e0004 */
[----:B------:R-:W-:-:S02]  /*97c0*/  P2R R10, PR, RZ, 0x20 ;  /* 0x00000020ff0a7803 */ /* 0x000fc40000000000 */
[----:B------:R-:W-:Y:S01]  /*97d0*/  ISETP.NE.AND P5, PT, R0, RZ, PT ;  /* 0x000000ff0000720c */ /* 0x000fe20003fa5270 */
[----:B------:R-:W-:Y:S01]  /*97e0*/  IMAD R0, R14, UR4, RZ ;  /* 0x000000040e007c24 */ /* 0x000fe2000f8e02ff */
[C---:B------:R-:W-:Y:S02]  /*97f0*/  ISETP.GE.OR P6, PT, R6.reuse, UR9, P6 ;  /* 0x0000000906007c0c */ /* 0x040fe4000b7c6670 */
[C---:B------:R-:W-:Y:S01]  /*9800*/  ISETP.GE.OR P0, PT, R6.reuse, UR9, P0 ;  /* 0x0000000906007c0c */ /* 0x040fe20008706670 */
[----:B------:R-:W-:Y:S01]  /*9810*/  IMAD R7, R15, UR5, R0 ;  /* 0x000000050f077c24 */ /* 0x000fe2000f8e0200 */
[C---:B------:R-:W-:Y:S02]  /*9820*/  ISETP.GE.OR P1, PT, R6.reuse, UR9, P1 ;  /* 0x0000000906007c0c */ /* 0x040fe40008f26670 */
[C---:B------:R-:W-:Y:S01]  /*9830*/  ISETP.GE.OR P3, PT, R6.reuse, UR9, P3 ;  /* 0x0000000906007c0c */ /* 0x040fe20009f66670 */
[----:B------:R-:W-:Y:S01]  /*9840*/  IMAD.IADD R7, R9, 0x1, R7 ;  /* 0x0000000109077824 */ /* 0x000fe200078e0207 */
[----:B------:R-:W-:-:S02]  /*9850*/  ISETP.GE.OR P4, PT, R6, UR9, P4 ;  /* 0x0000000906007c0c */ /* 0x000fc4000a786670 */
[----:B------:R-:W-:Y:S01]  /*9860*/  ISETP.GE.OR P5, PT, R6, UR9, P5 ;  /* 0x0000000906007c0c */ /* 0x000fe2000afa6670 */
[----:B------:R-:W-:-:S12]  /*9870*/  @P2 BRA `(.L_x_555) ;  /* 0x0000000000282947 */ /* 0x000fd80003800000 */
        /* <DEDUP_REMOVED lines=10> */
.L_x_555:
[----:B------:R-:W-:Y:S05]  /*9920*/  BSYNC B0 ;  /* 0x0000000000007941 */ /* 0x000fea0003800000 */
.L_x_554:
        /* <DEDUP_REMOVED lines=16> */
.L_x_557:
[----:B------:R-:W-:Y:S05]  /*9a30*/  BSYNC B0 ;  /* 0x0000000000007941 */ /* 0x000fea0003800000 */
.L_x_556:
[----:B------:R-:W-:Y:S04]  /*9a40*/  BSSY B0, `(.L_x_558) ;  /* 0x000000f000007945 */ /* 0x000fe80003800000 */
[----:B------:R-:W-:Y:S05]  /*9a50*/  @P6 BRA `(.L_x_559) ;  /* 0x0000000000346947 */ /* 0x000fea0003800000 */
[----:B-1----:R-:W-:Y:S01]  /*9a60*/  IADD3 R11, P2, R2, 0x20, RZ ;  /* 0x00000020020b7810 */ /* 0x002fe20007f5e0ff */
        /* <DEDUP_REMOVED lines=12> */
.L_x_559:
[----:B------:R-:W-:Y:S05]  /*9b30*/  BSYNC B0 ;  /* 0x0000000000007941 */ /* 0x000fea0003800000 */
.L_x_558:
        /* <DEDUP_REMOVED lines=15> */
.L_x_561:
[----:B------:R-:W-:Y:S05]  /*9c30*/  BSYNC B0 ;  /* 0x0000000000007941 */ /* 0x000fea0003800000 */
.L_x_560:
        /* <DEDUP_REMOVED lines=15> */
.L_x_563:
[----:B------:R-:W-:Y:S05]  /*9d30*/  BSYNC B0 ;  /* 0x0000000000007941 */ /* 0x000fea0003800000 */
.L_x_562:
        /* <DEDUP_REMOVED lines=15> */
.L_x_565:
[----:B------:R-:W-:Y:S05]  /*9e30*/  BSYNC B0 ;  /* 0x0000000000007941 */ /* 0x000fea0003800000 */
.L_x_564:
        /* <DEDUP_REMOVED lines=15> */
.L_x_567:
[----:B------:R-:W-:Y:S05]  /*9f30*/  BSYNC B0 ;  /* 0x0000000000007941 */ /* 0x000fea0003800000 */
.L_x_566:
[----:B------:R-:W-:Y:S05]  /*9f40*/  @P5 BRA `(.L_x_481) ;  /* 0x0000003000cc5947 */ /* 0x000fea0003800000 */
[----:B------:R-:W-:Y:S01]  /*9f50*/  IADD3 R5, P0, R2, 0x70, RZ ;  /* 0x0000007002057810 */ /* 0x000fe20007f1e0ff */
        /* <DEDUP_REMOVED lines=11> */
[----:B------:R1:W-:Y:S01]  /*a010*/  STG.E.128 desc[UR38][R4.64], RZ ;  /* 0x000000ff04007986 */ /* 0x0003e2000c101d26 */
[----:B------:R-:W-:Y:S05]  /*a020*/  BRA `(.L_x_481) ;  /* 0x0000003000947947 */ /* 0x000fea0003800000 */
.L_x_476:
[----:B------:R-:W-:-:S08]  /*a030*/  NOP ;  /* 0x0000000000007918 */ /* 0x000fd00000000000 */
[----:B---3--:R-:W1:-:S00]  /*a040*/  USETMAXREG.DEALLOC.CTAPOOL 0x18 ;  /* 0x00000018000079c8 */ /* 0x008e4000080e0500 */
[----:B-1----:R-:W-:-:S06]  /*a050*/  LOP3.LUT R0, R0, 0x3, RZ, 0xc0, !PT ;  /* 0x0000000300007812 */ /* 0x002fcc00078ec0ff */
[----:B------:R-:W1:Y:S02]  /*a060*/  SHFL.IDX PT, R0, R0, RZ, 0x1f ;  /* 0x00001fff00007589 */ /* 0x000e6400000e0000 */
[----:B-1----:R-:W-:-:S13]  /*a070*/  ISETP.NE.AND P0, PT, R0, RZ, PT ;  /* 0x000000ff0000720c */ /* 0x002fda0003f05270 */
[----:B------:R-:W-:Y:S05]  /*a080*/  @!P0 BRA `(.L_x_568) ;  /* 0x0000000c00d48947 */ /* 0x000fea0003800000 */
[----:B------:R-:W-:-:S13]  /*a090*/  ISETP.NE.AND P0, PT, R0, 0x1, PT ;  /* 0x000000010000780c */ /* 0x000fda0003f05270 */
[----:B------:R-:W-:Y:S05]  /*a0a0*/  @P0 BRA `(.L_x_481) ;  /* 0x0000003000740947 */ /* 0x000fea0003800000 */
[----:B------:R-:W-:Y:S01]  /*a0b0*/  ULDC.64 UR4, c[0x0][0x8d8] ;  /* 0x0002360000047ab9 */ /* 0x000fe20000000a00 */
[----:B------:R-:W1:Y:S01]  /*a0c0*/  S2UR UR12, SR_CTAID.Z ;  /* 0x00000000000c79c3 */ /* 0x000e620000002700 */
[----:B------:R-:W-:-:S04]  /*a0d0*/  ISETP.NE.U32.AND P0, PT, RZ, UR4, PT ;  /* 0x00000004ff007c0c */ /* 0x000fc8000bf05070 */
[----:B------:R-:W-:-:S13]  /*a0e0*/  ISETP.NE.AND.EX P0, PT, RZ, UR5, PT, P0 ;  /* 0x00000005ff007c0c */ /* 0x000fda000bf05300 */
[----:B------:R-:W-:Y:S05]  /*a0f0*/  @!P0 BRA `(.L_x_569) ;  /* 0x00000000001c8947 */ /* 0x000fea0003800000 */
[----:B------:R-:W-:Y:S02]  /*a100*/  ULDC.64 UR4, c[0x0][0x8d8] ;  /* 0x0002360000047ab9 */ /* 0x000fe40000000a00 */
[----:B-1----:R-:W-:-:S06]  /*a110*/  UIMAD.WIDE UR4, UR12, 0x4, UR4 ;  /* 0x000000040c0478a5 */ /* 0x002fcc000f8e0204 */
[----:B------:R-:W-:Y:S02]  /*a120*/  IMAD.U32 R2, RZ, RZ, UR4 ;  /* 0x00000004ff027e24 */ /* 0x000fe4000f8e00ff */
[----:B------:R-:W-:-:S05]  /*a130*/  IMAD.U32 R3, RZ, RZ, UR5 ;  /* 0x00000005ff037e24 */ /* 0x000fca000f8e00ff */
[----:B------:R-:W2:Y:S02]  /*a140*/  LDG.E R2, desc[UR38][R2.64] ;  /* 0x0000002602027981 */ /* 0x000ea4000c1e1900 */
[----:B--2---:R-:W-:Y:S01]  /*a150*/  R2UR UR5, R2 ;  /* 0x00000000020572ca */ /* 0x004fe200000e0000 */
[----:B------:R-:W-:-:S14]  /*a160*/  BRA `(.L_x_570) ;  /* 0x0000000000387947 */ /* 0x000fdc0003800000 */
.L_x_569:
[----:B------:R-:W-:Y:S02]  /*a170*/  ULDC.64 UR4, c[0x0][0x8d0] ;  /* 0x0002340000047ab9 */ /* 0x000fe40000000a00 */
[----:B------:R-:W-:-:S04]  /*a180*/  ISETP.NE.U32.AND P0, PT, RZ, UR4, PT ;  /* 0x00000004ff007c0c */ /* 0x000fc8000bf05070 */
[----:B------:R-:W-:-:S13]  /*a190*/  ISETP.NE.AND.EX P0, PT, RZ, UR5, PT, P0 ;  /* 0x00000005ff007c0c */ /* 0x000fda000bf05300 */
[----:B------:R-:W-:Y:S05]  /*a1a0*/  @!P0 BRA `(.L_x_571) ;  /* 0x0000000000248947 */ /* 0x000fea0003800000 */
[----:B------:R-:W-:Y:S02]  /*a1b0*/  ULDC.64 UR4, c[0x0][0x8d0] ;  /* 0x0002340000047ab9 */ /* 0x000fe40000000a00 */
[----:B-1----:R-:W-:-:S06]  /*a1c0*/  UIMAD.WIDE UR4, UR12, 0x4, UR4 ;  /* 0x000000040c0478a5 */ /* 0x002fcc000f8e0204 */
[----:B------:R-:W-:Y:S02]  /*a1d0*/  IMAD.U32 R2, RZ, RZ, UR4 ;  /* 0x00000004ff027e24 */ /* 0x000fe4000f8e00ff */
[----:B------:R-:W-:-:S05]  /*a1e0*/  IMAD.U32 R3, RZ, RZ, UR5 ;  /* 0x00000005ff037e24 */ /* 0x000fca000f8e00ff */
[----:B------:R-:W2:Y:S04]  /*a1f0*/  LDG.E R0, desc[UR38][R2.64] ;  /* 0x0000002602007981 */ /* 0x000ea8000c1e1900 */
[----:B------:R-:W2:Y:S02]  /*a200*/  LDG.E R5, desc[UR38][R2.64+0x4] ;  /* 0x0000042602057981 */ /* 0x000ea4000c1e1900 */
[----:B--2---:R-:W-:-:S05]  /*a210*/  IMAD.IADD R0, R5, 0x1, -R0 ;  /* 0x0000000105007824 */ /* 0x004fca00078e0a00 */
[----:B------:R-:W-:Y:S01]  /*a220*/  R2UR UR5, R0 ;  /* 0x00000000000572ca */ /* 0x000fe200000e0000 */
[----:B------:R-:W-:-:S14]  /*a230*/  BRA `(.L_x_570) ;  /* 0x0000000000047947 */ /* 0x000fdc0003800000 */
.L_x_571:
[----:B------:R-:W-:-:S05]  /*a240*/  ULDC UR5, c[0x0][0x8bc] ;  /* 0x00022f0000057ab9 */ /* 0x000fca0000000800 */
.L_x_570:
[----:B------:R-:W2:Y:S02]  /*a250*/  S2UR UR4, SR_CTAID.X ;  /* 0x00000000000479c3 */ /* 0x000ea40000002500 */
[----:B--2---:R-:W-:-:S04]  /*a260*/  USHF.L.U32 UR4, UR4, 0x7, URZ ;  /* 0x0000000704047899 */ /* 0x004fc8000800063f */
[----:B------:R-:W-:-:S04]  /*a270*/  UISETP.GE.AND UP0, UPT, UR4, UR5, UPT ;  /* 0x000000050400728c */ /* 0x000fc8000bf06270 */
[----:B-1----:R-:W-:-:S06]  /*a280*/  USEL UR12, UR12, 0xffffffff, !UP0 ;  /* 0xffffffff0c0c7887 */ /* 0x002fcc000c000000 */
[----:B------:R-:W-:-:S13]  /*a290*/  ISETP.LE.AND P0, PT, RZ, UR12, PT ;  /* 0x0000000cff007c0c */ /* 0x000fda000bf03270 */
[----:B------:R-:W-:Y:S05]  /*a2a0*/  @!P0 BRA `(.L_x_481) ;  /* 0x0000002c00f48947 */ /* 0x000fea0003800000 */
[----:B------:R-:W-:Y:S02]  /*a2b0*/  ULDC.64 UR4, c[0x0][0x770] ;  /* 0x0001dc0000047ab9 */ /* 0x000fe40000000a00 */
[----:B------:R-:W-:-:S04]  /*a2c0*/  UISETP.NE.U32.AND UP0, UPT, UR4, URZ, UPT ;  /* 0x0000003f0400728c */ /* 0x000fc8000bf05070 */
[----:B------:R-:W-:-:S03]  /*a2d0*/  UISETP.NE.AND.EX UP0, UPT, UR5, URZ, UPT, UP0 ;  /* 0x0000003f0500728c */ /* 0x000fc6000bf05300 */
[----:B------:R-:W-:Y:S02]  /*a2e0*/  ULDC.64 UR4, c[0x0][0x770] ;  /* 0x0001dc0000047ab9 */ /* 0x000fe40000000a00 */
[----:B------:R-:W-:Y:S01]  /*a2f0*/  UIMAD.WIDE UR4, UR12, 0x4, UR4 ;  /* 0x000000040c0478a5 */ /* 0x000fe2000f8e0204 */
[----:B------:R-:W-:-:S05]  /*a300*/  PLOP3.LUT P0, PT, PT, PT, UP0, 0x80, 0x0 ;  /* 0x000000000000781c */ /* 0x000fca0003f0f008 */
[----:B------:R-:W-:Y:S02]  /*a310*/  IMAD.U32 R2, RZ, RZ, UR4 ;  /* 0x00000004ff027e24 */ /* 0x000fe4000f8e00ff */
[----:B------:R-:W-:Y:S01]  /*a320*/  IMAD.U32 R3, RZ, RZ, UR5 ;  /* 0x00000005ff037e24 */ /* 0x000fe2000f8e00ff */
[----:B------:R-:W-:-:S05]  /*a330*/  ULDC.64 UR4, c[0x0][0x780] ;  /* 0x0001e00000047ab9 */ /* 0x000fca0000000a00 */
[----:B------:R-:W2:Y:S01]  /*a340*/  @P0 LDG.E R6, desc[UR38][R2.64] ;  /* 0x0000002602060981 */ /* 0x000ea2000c1e1900 */
[----:B------:R-:W-:Y:S01]  /*a350*/  UISETP.NE.U32.AND UP1, UPT, UR4, URZ, UPT ;  /* 0x0000003f0400728c */ /* 0x000fe2000bf25070 */
[----:B------:R-:W-:-:S03]  /*a360*/  ULDC UR6, c[0x0][0x280] ;  /* 0x0000a00000067ab9 */ /* 0x000fc60000000800 */
[----:B------:R-:W-:Y:S01]  /*a370*/  UISETP.NE.AND.EX UP1, UPT, UR5, URZ, UPT, UP1 ;  /* 0x0000003f0500728c */ /* 0x000fe2000bf25310 */
[----:B------:R-:W-:-:S05]  /*a380*/  IMAD.U32 R0, RZ, RZ, UR6 ;  /* 0x00000006ff007e24 */ /* 0x000fca000f8e00ff */
[----:B------:R-:W-:-:S05]  /*a390*/  PLOP3.LUT P1, PT, PT, PT, UP1, 0x80, 0x0 ;  /* 0x000000000000781c */ /* 0x000fca0003f2f018 */
[----:B------:R-:W-:Y:S02]  /*a3a0*/  @UP1 ULDC.64 UR4, c[0x0][0x780] ;  /* 0x0001e00000041ab9 */ /* 0x000fe40000000a00 */
[----:B------:R-:W-:-:S06]  /*a3b0*/  @UP1 UIMAD.WIDE UR4, UR12, 0x4, UR4 ;  /* 0x000000040c0418a5 */ /* 0x000fcc000f8e0204 */
[----:B------:R-:W-:Y:S02]  /*a3c0*/  IMAD.U32 R4, RZ, RZ, UR4 ;  /* 0x00000004ff047e24 */ /* 0x000fe4000f8e00ff */
[----:B------:R-:W-:-:S05]  /*a3d0*/  IMAD.U32 R5, RZ, RZ, UR5 ;  /* 0x00000005ff057e24 */ /* 0x000fca000f8e00ff */
[----:B------:R1:W5:Y:S01]  /*a3e0*/  @P1 LDG.E R0, desc[UR38][R4.64] ;  /* 0x0000002604001981 */ /* 0x000362000c1e1900 */
[----:B------:R-:W-:Y:S01]  /*a3f0*/  PLOP3.LUT P2, PT, PT, PT, UP0, 0x80, 0x0 ;  /* 0x000000000000781c */ /* 0x000fe20003f4f008 */
[----:B------:R-:W3:Y:S02]  /*a400*/  S2UR UR13, SR_CTAID.Y ;  /* 0x00000000000d79c3 */ /* 0x000ee40000002600 */
[----:B---3--:R-:W-:-:S10]  /*a410*/  USHF.R.S32.HI UR7, URZ, 0x1f, UR13 ;  /* 0x0000001f3f077899 */ /* 0x008fd4000801140d */
[----:B--2---:R-:W-:-:S13]  /*a420*/  @P2 R2UR UR4, R6 ;  /* 0x00000000060422ca */ /* 0x004fda00000e0000 */
[----:B------:R-:W-:-:S04]  /*a430*/  @UP0 UIMAD UR4, UR12, 0x50, UR4 ;  /* 0x000000500c0408a4 */ /* 0x000fc8000f8e0204 */
[----:B------:R-:W-:-:S04]  /*a440*/  UIMAD.WIDE UR4, UR4, 0x66666667, URZ ;  /* 0x66666667040478a5 */ /* 0x000fc8000f8e023f */
[----:B------:R-:W-:-:S04]  /*a450*/  @UP0 USHF.R.U32.HI UR4, URZ, 0x1f, UR5 ;  /* 0x0000001f3f040899 */ /* 0x000fc80008011605 */
[----:B------:R-:W-:-:S04]  /*a460*/  @UP0 ULEA.HI.SX32 UR4, UR5, UR4, 0x1b ;  /* 0x0000000405040291 */ /* 0x000fc8000f8fda3f */
[----:B------:R-:W-:Y:S01]  /*a470*/  @UP0 UIMAD UR6, UR4, 0x2800, URZ ;  /* 0x00002800040608a4 */ /* 0x000fe2000f8e023f */
[----:B-1----:R-:W-:Y:S11]  /*a480*/  @P1 BRA `(.L_x_572) ;  /* 0x0000000000101947 */ /* 0x002ff60003800000 */
[----:B------:R-:W-:Y:S05]  /*a490*/  @!P0 BRA `(.L_x_572) ;  /* 0x00000000000c8947 */ /* 0x000fea0003800000 */
[----:B------:R-:W2:Y:S04]  /*a4a0*/  LDG.E R5, desc[UR38][R2.64] ;  /* 0x0000002602057981 */ /* 0x000ea8000c1e1900 */
[----:B-----5:R-:W2:Y:S02]  /*a4b0*/  LDG.E R0, desc[UR38][R2.64+0x4] ;  /* 0x0000042602007981 */ /* 0x020ea4000c1e1900 */
[----:B--2---:R-:W-:-:S07]  /*a4c0*/  IMAD.IADD R0, R0, 0x1, -R5 ;  /* 0x0000000100007824 */ /* 0x004fce00078e0a05 */
.L_x_572:
[----:B-----5:R-:W-:Y:S01]  /*a4d0*/  ISETP.GE.AND P0, PT, R0, 0x1, PT ;  /* 0x000000010000780c */ /* 0x020fe20003f06270 */
[----:B------:R-:W-:Y:S01]  /*a4e0*/  @UP0 USHF.R.S32.HI UR8, URZ, 0x1f, UR6 ;  /* 0x0000001f3f080899 */ /* 0x000fe20008011406 */
[----:B------:R-:W-:Y:S01]  /*a4f0*/  UMOV UR4, URZ ;  /* 0x0000003f00047c82 */ /* 0x000fe20008000000 */
[----:B------:R-:W-:Y:S01]  /*a500*/  UMOV UR5, URZ ;  /* 0x0000003f00057c82 */ /* 0x000fe20008000000 */
[----:B------:R-:W-:-:S04]  /*a510*/  @UP0 UMOV UR4, UR6 ;  /* 0x0000000600040c82 */ /* 0x000fc80008000000 */
[----:B------:R-:W-:-:S05]  /*a520*/  @UP0 UMOV UR5, UR8 ;  /* 0x0000000800050c82 */ /* 0x000fca0008000000 */
[----:B------:R-:W-:Y:S05]  /*a530*/  @!P0 BRA `(.L_x_481) ;  /* 0x0000002c00508947 */ /* 0x000fea0003800000 */
[----:B------:R-:W-:Y:S01]  /*a540*/  ULDC.64 UR8, c[0x0][0x2d8] ;  /* 0x0000b60000087ab9 */ /* 0x000fe20000000a00 */
[C---:B------:R-:W-:Y:S01]  /*a550*/  VIADD R2, R0.reuse, 0x4f ;  /* 0x0000004f00027836 */ /* 0x040fe20000000000 */
[----:B------:R-:W-:Y:S01]  /*a560*/  UIMAD UR7, UR7, UR8, URZ ;  /* 0x00000008070772a4 */ /* 0x000fe2000f8e023f */
[----:B------:R-:W-:Y:S01]  /*a570*/  ISETP.GE.AND P1, PT, R0, 0x51, PT ;  /* 0x000000510000780c */ /* 0x000fe20003f26270 */
[----:B------:R-:W-:Y:S01]  /*a580*/  USHF.R.S32.HI UR6, URZ, 0x1f, UR12 ;  /* 0x0000001f3f067899 */ /* 0x000fe2000801140c */
[----:B------:R-:W-:Y:S01]  /*a590*/  IMAD.HI R2, R2, 0x66666667, RZ ;  /* 0x6666666702027827 */ /* 0x000fe200078e02ff */
[----:B------:R-:W-:Y:S02]  /*a5a0*/  UIMAD.WIDE.U32 UR10, UR13, UR8, URZ ;  /* 0x000000080d0a72a5 */ /* 0x000fe4000f8e003f */
[----:B------:R-:W-:Y:S02]  /*a5b0*/  UIMAD UR7, UR13, UR9, UR7 ;  /* 0x000000090d0772a4 */ /* 0x000fe4000f8e0207 */
[----:B------:R-:W-:Y:S01]  /*a5c0*/  UIADD3 UR8, UP1, UR4, UR10, URZ ;  /* 0x0000000a04087290 */ /* 0x000fe2000ff3e03f */
[----:B------:R-:W-:Y:S01]  /*a5d0*/  SHF.R.U32.HI R3, RZ, 0x1f, R2 ;  /* 0x0000001fff037819 */ /* 0x000fe20000011602 */
[----:B------:R-:W-:-:S02]  /*a5e0*/  UIADD3 UR7, UR11, UR7, URZ ;  /* 0x000000070b077290 */ /* 0x000fc4000fffe03f */
[----:B------:R-:W-:Y:S01]  /*a5f0*/  USEL UR6, UR6, URZ, !UP0 ;  /* 0x0000003f06067287 */ /* 0x000fe2000c000000 */
[----:B------:R-:W-:Y:S01]  /*a600*/  LEA.HI.SX32 R3, R2, R3, 0x1b ;  /* 0x0000000302037211 */ /* 0x000fe200078fdaff */
[----:B------:R-:W-:Y:S01]  /*a610*/  ULDC.64 UR14, c[0x0][0x2e0] ;  /* 0x0000b800000e7ab9 */ /* 0x000fe20000000a00 */
[----:B------:R-:W-:Y:S02]  /*a620*/  USEL UR13, UR12, URZ, !UP0 ;  /* 0x0000003f0c0d7287 */ /* 0x000fe4000c000000 */
[----:B------:R-:W-:Y:S01]  /*a630*/  UIADD3.X UR9, UR5, UR7, URZ, UP1, !UPT ;  /* 0x0000000705097290 */ /* 0x000fe20008ffe43f */
[----:B------:R-:W-:Y:S01]  /*a640*/  VIMNMX R3, R3, 0x1, !PT ;  /* 0x0000000103037848 */ /* 0x000fe20007fe0100 */
[----:B------:R-:W-:Y:S02]  /*a650*/  UIMAD UR6, UR6, UR14, URZ ;  /* 0x0000000e060672a4 */ /* 0x000fe4000f8e023f */
[----:B------:R-:W-:Y:S01]  /*a660*/  UIMAD.WIDE.U32 UR8, UR13, UR14, UR8 ;  /* 0x0000000e0d0872a5 */ /* 0x000fe2000f8e0008 */
[----:B------:R-:W-:Y:S01]  /*a670*/  LOP3.LUT R2, R3, 0x1, RZ, 0xc0, !PT ;  /* 0x0000000103027812 */ /* 0x000fe200078ec0ff */
[----:B------:R-:W-:Y:S01]  /*a680*/  UIMAD UR12, UR13, UR15, UR6 ;  /* 0x0000000f0d0c72a4 */ /* 0x000fe2000f8e0206 */
[----:B------:R-:W-:-:S03]  /*a690*/  ELECT P0, URZ, PT ;  /* 0x00000000003f782f */ /* 0x000fc60003800000 */
[----:B------:R-:W-:Y:S01]  /*a6a0*/  UIADD3 UR19, UR9, UR12, URZ ;  /* 0x0000000c09137290 */ /* 0x000fe2000fffe03f */
[----:B------:R-:W-:Y:S01]  /*a6b0*/  UMOV UR6, URZ ;  /* 0x0000003f00067c82 */ /* 0x000fe20008000000 */
[----:B------:R-:W-:Y:S10]  /*a6c0*/  @!P1 BRA `(.L_x_573) ;  /* 0x0000000400889947 */ /* 0x000ff40003800000 */
[----:B------:R-:W-:Y:S01]  /*a6d0*/  UMOV UR6, UR10 ;  /* 0x0000000a00067c82 */ /* 0x000fe20008000000 */
[----:B------:R-:W-:Y:S01]  /*a6e0*/  ULDC.64 UR10, c[0x0][0x2c0] ;  /* 0x0000b000000a7ab9 */ /* 0x000fe20000000a00 */
[----:B------:R-:W-:Y:S01]  /*a6f0*/  UIMAD.WIDE.U32 UR6, UR13, UR14, UR6 ;  /* 0x0000000e0d0672a5 */ /* 0x000fe2000f8e0006 */
[----:B------:R-:W-:Y:S01]  /*a700*/  IMAD.IADD R0, R3, 0x1, -R2 ;  /* 0x0000000103007824 */ /* 0x000fe200078e0a02 */
[----:B------:R-:W-:Y:S02]  /*a710*/  ULDC.64 UR20, c[0x0][0x2c0] ;  /* 0x0000b00000147ab9 */ /* 0x000fe40000000a00 */
[----:B------:R-:W-:-:S04]  /*a720*/  UIADD3 UR15, UP0, UR4, UR6, URZ ;  /* 0x00000006040f7290 */ /* 0x000fc8000ff1e03f */
[----:B------:R-:W-:Y:S02]  /*a730*/  UIADD3.X UR4, UR5, UR12, UR7, UP0, !UPT ;  /* 0x0000000c05047290 */ /* 0x000fe400087fe407 */
[----:B------:R-:W-:Y:S01]  /*a740*/  ULEA UR14, UP0, UR15, UR10, 0x2 ;  /* 0x0000000a0f0e7291 */ /* 0x000fe2000f80103f */
[----:B------:R-:W-:-:S03]  /*a750*/  UMOV UR5, URZ ;  /* 0x0000003f00057c82 */ /* 0x000fc60008000000 */
[----:B------:R-:W-:Y:S02]  /*a760*/  ULEA.HI.X UR15, UR15, UR11, UR4, 0x2, UP0 ;  /* 0x0000000b0f0f7291 */ /* 0x000fe400080f1404 */
[----:B------:R-:W-:Y:S02]  /*a770*/  UIADD3 UR10, UP0, UR14, 0x5000, URZ ;  /* 0x000050000e0a7890 */ /* 0x000fe4000ff1e03f */
[----:B------:R-:W-:Y:S02]  /*a780*/  UIADD3 UR12, UP1, UR14, 0xa000, URZ ;  /* 0x0000a0000e0c7890 */ /* 0x000fe4000ff3e03f */
[----:B------:R-:W-:Y:S02]  /*a790*/  UIADD3 UR14, UP2, UR14, 0xf000, URZ ;  /* 0x0000f0000e0e7890 */ /* 0x000fe4000ff5e03f */
[----:B------:R-:W-:Y:S02]  /*a7a0*/  UIADD3.X UR11, URZ, UR15, URZ, UP0, !UPT ;  /* 0x0000000f3f0b7290 */ /* 0x000fe400087fe43f */
[----:B------:R-:W-:-:S02]  /*a7b0*/  UIADD3.X UR13, URZ, UR15, URZ, UP1, !UPT ;  /* 0x0000000f3f0d7290 */ /* 0x000fc40008ffe43f */
[----:B------:R-:W-:Y:S01]  /*a7c0*/  UIADD3.X UR15, URZ, UR15, URZ, UP2, !UPT ;  /* 0x0000000f3f0f7290 */ /* 0x000fe200097fe43f */
[----:B------:R-:W-:-:S11]  /*a7d0*/  UMOV UR4, URZ ;  /* 0x0000003f00047c82 */ /* 0x000fd60008000000 */
.L_x_586:
        /* <DEDUP_REMOVED lines=21> */
.L_x_575:
[----:B------:R-:W-:Y:S05]  /*a930*/  BSYNC B0 ;  /* 0x0000000000007941 */ /* 0x000fea0003800000 */
.L_x_574:
        /* <DEDUP_REMOVED lines=13> */
.L_x_577:
[----:B------:R-:W-:Y:S05]  /*aa10*/  BSYNC B0 ;  /* 0x0000000000007941 */ /* 0x000fea0003800000 */
.L_x_576:
[----:B------:R-:W-:Y:S06]  /*aa20*/  BAR.ARV 0xa, 0xa0 ;  /* 0x0282800000007b1d */ /* 0x000fec0000002000 */
[----:B------:R-:W-:Y:S04]  /*aa30*/  BSSY B0, `(.L_x_578) ;  /* 0x0000003000007945 */ /* 0x000fe80003800000 */
[----:B------:R-:W-:Y:S05]  /*aa40*/  @!P0 BRA `(.L_x_579) ;  /* 0x0000000000048947 */ /* 0x000fea0003800000 */
[----:B------:R-:W-:-:S04]  /*aa50*/  DEPBAR.LE SB0, 0x0 ;  /* 0x000080000000791a */ /* 0x000fc80000000000 */
.L_x_579:
[----:B------:R-:W-:Y:S05]  /*aa60*/  BSYNC B0 ;  /* 0x0000000000007941 */ /* 0x000fea0003800000 */
.L_x_578:
        /* <DEDUP_REMOVED lines=13> */
.L_x_581:
[----:B------:R-:W-:Y:S05]  /*ab40*/  BSYNC B0 ;  /* 0x0000000000007941 */ /* 0x000fea0003800000 */
.L_x_580:
        /* <DEDUP_REMOVED lines=13> */
.L_x_583:
[----:B------:R-:W-:Y:S05]  /*ac20*/  BSYNC B0 ;  /* 0x0000000000007941 */ /* 0x000fea0003800000 */
.L_x_582:
[----:B------:R-:W-:Y:S01]  /*ac30*/  VIADD R0, R0, 0xfffffffe ;  /* 0xfffffffe00007836 */ /* 0x000fe20000000000 */
[----:B------:R-:W-:Y:S06]  /*ac40*/  BAR.ARV 0xa, 0xa0 ;  /* 0x0282800000007b1d */ /* 0x000fec0000002000 */
[----:B------:R-:W-:Y:S01]  /*ac50*/  BSSY B0, `(.L_x_584) ;  /* 0x0000004000007945 */ /* 0x000fe20003800000 */
[----:B------:R-:W-:-:S03]  /*ac60*/  ISETP.NE.AND P1, PT, R0, RZ, PT ;  /* 0x000000ff0000720c */ /* 0x000fc60003f25270 */
[----:B------:R-:W-:Y:S10]  /*ac70*/  @!P0 BRA `(.L_x_585) ;  /* 0x0000000000048947 */ /* 0x000ff40003800000 */
[----:B------:R-:W-:-:S04]  /*ac80*/  DEPBAR.LE SB0, 0x0 ;  /* 0x000080000000791a */ /* 0x000fc80000000000 */
.L_x_585:
[----:B------:R-:W-:Y:S05]  /*ac90*/  BSYNC B0 ;  /* 0x0000000000007941 */ /* 0x000fea0003800000 */
.L_x_584:
[----:B------:R-:W-:Y:S06]  /*aca0*/  BAR.ARV 0xb, 0xa0 ;  /* 0x02c2800000007b1d */ /* 0x000fec0000002000 */
[----:B------:R-:W-:Y:S02]  /*acb0*/  UIADD3 UR5, UR5, 0x2, URZ ;  /* 0x0000000205057890 */ /* 0x000fe4000fffe03f */
[----:B------:R-:W-:Y:S01]  /*acc0*/  UIADD3 UR4, UR4, 0x1, URZ ;  /* 0x0000000104047890 */ /* 0x000fe2000fffe03f */
[----:B------:R-:W-:Y:S11]  /*acd0*/  @P1 BRA `(.L_x_586) ;  /* 0xfffffff800c01947 */ /* 0x000ff6000383ffff */
[----:B------:R-:W-:-:S12]  /*ace0*/  UIADD3 UR6, UR16, 0x5000, URZ ;  /* 0x0000500010067890 */ /* 0x000fd8000fffe03f */
.L_x_573:
        /* <DEDUP_REMOVED lines=10> */
[----:B------:R-:W-:Y:S01]  /*ad90*/  ULEA UR4, UP0, UR11, UR4, 0x2 ;  /* 0x000000040b047291 */ /* 0x000fe2000f80103f */
[----:B------:R-:W-:-:S03]  /*ada0*/  UMOV UR13, 0x14f00000 ;  /* 0x14f00000000d7882 */ /* 0x000fc60000000000 */
[----:B------:R-:W-:-:S03]  /*adb0*/  ULEA.HI.X UR5, UR11, UR5, UR12, 0x2, UP0 ;  /* 0x000000050b057291 */ /* 0x000fc600080f140c */
[----:B------:R-:W-:Y:S01]  /*adc0*/  UMOV UR12, 0x0 ;  /* 0x00000000000c7882 */ /* 0x000fe20000000000 */
[----:B-1----:R-:W-:-:S03]  /*add0*/  ULEA UR7, UR10, UR7, 0x18 ;  /* 0x000000070a077291 */ /* 0x002fc6000f8ec03f */
[----:B------:R-:W-:Y:S01]  /*ade0*/  UMOV UR10, 0x500 ;  /* 0x00000500000a7882 */ /* 0x000fe20000000000 */
[----:B------:R-:W-:-:S09]  /*adf0*/  UIADD3 UR7, UR7, 0x10000, URZ ;  /* 0x0001000007077890 */ /* 0x000fd2000fffe03f */
[----:B------:R1:W-:Y:S02]  /*ae00*/  UBLKRED.G.S.ADD.F32.RN [UR4], [UR7], UR10, desc[UR12] ;  /* 0x00000c04070073bb */ /* 0x0003e400080a140a */
[----:B-1----:R0:W-:Y:S02]  /*ae10*/  UTMACMDFLUSH ;  /* 0x00000000000079b7 */ /* 0x0021e40000000000 */
.L_x_588:
[----:B------:R-:W-:Y:S05]  /*ae20*/  BSYNC B0 ;  /* 0x0000000000007941 */ /* 0x000fea0003800000 */
.L_x_587:
[----:B------:R-:W-:Y:S06]  /*ae30*/  BAR.SYNC.DEFER_BLOCKING 0xe, 0xa0 ;  /* 0x0382800000007b1d */ /* 0x000fec0000010000 */
[----:B------:R-:W-:Y:S04]  /*ae40*/  BSSY B0, `(.L_x_589) ;  /* 0x0000012000007945 */ /* 0x000fe80003800000 */
[----:B------:R-:W-:Y:S05]  /*ae50*/  @!P0 BRA `(.L_x_590) ;  /* 0x0000000000408947 */ /* 0x000fea0003800000 */
[----:B------:R-:W1:Y:S01]  /*ae60*/  S2UR UR7, SR_CgaCtaId ;  /* 0x00000000000779c3 */ /* 0x000e620000008800 */
[----:B------:R-:W-:Y:S01]  /*ae70*/  UIADD3 UR4, UR6, 0x1400, URZ ;  /* 0x0000140006047890 */ /* 0x000fe2000fffe03f */
[----:B------:R-:W-:Y:S01]  /*ae80*/  UMOV UR5, 0x400 ;  /* 0x0000040000057882 */ /* 0x000fe20000000000 */
[----:B------:R-:W-:Y:S02]  /*ae90*/  ULDC.64 UR10, c[0x0][0x2c0] ;  /* 0x0000b000000a7ab9 */ /* 0x000fe40000000a00 */
[----:B------:R-:W-:Y:S01]  /*aea0*/  UIADD3 UR12, UP0, UR4, UR8, URZ ;  /* 0x00000008040c7290 */ /* 0x000fe2000ff1e03f */
[----:B------:R-:W-:Y:S01]  /*aeb0*/  UMOV UR13, 0x14f00000 ;  /* 0x14f00000000d7882 */ /* 0x000fe20000000000 */
[----:B-1----:R-:W-:Y:S02]  /*aec0*/  ULEA UR7, UR7, UR5, 0x18 ;  /* 0x0000000507077291 */ /* 0x002fe4000f8ec03f */
[----:B------:R-:W-:Y:S02]  /*aed0*/  ULEA.HI.X.SX32 UR5, UR4, UR19, 0x1, UP0 ;  /* 0x0000001304057291 */ /* 0x000fe400080f0e3f */
[----:B------:R-:W-:-:S02]  /*aee0*/  ULEA UR4, UP0, UR12, UR10, 0x2 ;  /* 0x0000000a0c047291 */ /* 0x000fc4000f80103f */
[----:B------:R-:W-:Y:S02]  /*aef0*/  UIADD3 UR7, UR7, 0x15000, URZ ;  /* 0x0001500007077890 */ /* 0x000fe4000fffe03f */
[----:B------:R-:W-:Y:S01]  /*af00*/  ULEA.HI.X UR5, UR12, UR11, UR5, 0x2, UP0 ;  /* 0x0000000b0c057291 */ /* 0x000fe200080f1405 */
[----:B------:R-:W-:Y:S02]  /*af10*/  UMOV UR10, 0x500 ;  /* 0x00000500000a7882 */ /* 0x000fe40000000000 */
[----:B------:R-:W-:-:S06]  /*af20*/  UMOV UR12, 0x0 ;  /* 0x00000000000c7882 */ /* 0x000fcc0000000000 */
[----:B------:R1:W-:Y:S01]  /*af30*/  UBLKRED.G.S.ADD.F32.RN [UR4], [UR7], UR10, desc[UR12] ;  /* 0x00000c04070073bb */ /* 0x0003e200080a140a */
[----:B------:R0:W-:Y:S01]  /*af40*/  UTMACMDFLUSH ;  /* 0x00000000000079b7 */ /* 0x0001e20000000000 */
[----:B-1----:R-:W-:-:S04]  /*af50*/  DEPBAR.LE SB0, 0x1 ;  /* 0x000080400000791a */ /* 0x002fc80000000000 */
.L_x_590:
[----:B------:R-:W-:Y:S05]  /*af60*/  BSYNC B0 ;  /* 0x0000000000007941 */ /* 0x000fea0003800000 */
.L_x_589:
[----:B------:R-:W-:Y:S06]  /*af70*/  BAR.ARV 0xa, 0xa0 ;  /* 0x0282800000007b1d */ /* 0x000fec0000002000 */
[----:B------:R-:W-:Y:S04]  /*af80*/  BSSY B0, `(.L_x_591) ;  /* 0x0000003000007945 */ /* 0x000fe80003800000 */
[----:B------:R-:W-:Y:S05]  /*af90*/  @!P0 BRA `(.L_x_592) ;  /* 0x0000000000048947 */ /* 0x000fea0003800000 */
[----:B------:R-:W-:-:S04]  /*afa0*/  DEPBAR.LE SB0, 0x0 ;  /* 0x000080000000791a */ /* 0x000fc80000000000 */
.L_x_592:
[----:B------:R-:W-:Y:S05]  /*afb0*/  BSYNC B0 ;  /* 0x0000000000007941 */ /* 0x000fea0003800000 */
.L_x_591:
[----:B------:R-:W-:Y:S06]  /*afc0*/  BAR.ARV 0xb, 0xa0 ;  /* 0x02c2800000007b1d */ /* 0x000fec0000002000 */
[----:B------:R-:W-:Y:S05]  /*afd0*/  BRA `(.L_x_481) ;  /* 0x0000002000a87947 */ /* 0x000fea0003800000 */
.L_x_568:
[----:B------:R-:W-:Y:S01]  /*afe0*/  ULDC.64 UR4, c[0x0][0x8d8] ;  /* 0x0002360000047ab9 */ /* 0x000fe20000000a00 */
[----:B------:R-:W1:Y:S01]  /*aff0*/  S2R R7, SR_CTAID.Z ;  /* 0x0000000000077919 */ /* 0x000e620000002700 */
[----:B------:R-:W-:Y:S01]  /*b000*/  ISETP.NE.U32.AND P0, PT, RZ, UR4, PT ;  /* 0x00000004ff007c0c */ /* 0x000fe2000bf05070 */
[----:B------:R-:W2:Y:S03]  /*b010*/  S2UR UR20, SR_CTAID.Y ;  /* 0x00000000001479c3 */ /* 0x000ea60000002600 */
[----:B------:R-:W-:-:S13]  /*b020*/  ISETP.NE.AND.EX P0, PT, RZ, UR5, PT, P0 ;  /* 0x00000005ff007c0c */ /* 0x000fda000bf05300 */
[----:B------:R-:W-:Y:S05]  /*b030*/  @!P0 BRA `(.L_x_593) ;  /* 0x0000000000108947 */ /* 0x000fea0003800000 */
[----:B------:R-:W1:Y:S02]  /*b040*/  LDC.64 R2, c[0x0][0x8d8] ;  /* 0x00023600ff027b82 */ /* 0x000e640000000a00 */
[----:B-1----:R-:W-:-:S05]  /*b050*/  IMAD.WIDE R2, R7, 0x4, R2 ;  /* 0x0000000407027825 */ /* 0x002fca00078e0202 */
[----:B------:R1:W5:Y:S01]  /*b060*/  LDG.E R5, desc[UR38][R2.64] ;  /* 0x0000002602057981 */ /* 0x000362000c1e1900 */
[----:B------:R-:W-:Y:S05]  /*b070*/  BRA `(.L_x_594) ;  /* 0x00000000002c7947 */ /* 0x000fea0003800000 */
.L_x_593:
[----:B------:R-:W-:Y:S02]  /*b080*/  ULDC.64 UR4, c[0x0][0x8d0] ;  /* 0x0002340000047ab9 */ /* 0x000fe40000000a00 */
[----:B------:R-:W-:-:S04]  /*b090*/  ISETP.NE.U32.AND P0, PT, RZ, UR4, PT ;  /* 0x00000004ff007c0c */ /* 0x000fc8000bf05070 */
[----:B------:R-:W-:-:S13]  /*b0a0*/  ISETP.NE.AND.EX P0, PT, RZ, UR5, PT, P0 ;  /* 0x00000005ff007c0c */ /* 0x000fda000bf05300 */
[----:B------:R-:W-:Y:S05]  /*b0b0*/  @!P0 BRA `(.L_x_595) ;  /* 0x0000000000188947 */ /* 0x000fea0003800000 */
[----:B------:R-:W1:Y:S02]  /*b0c0*/  LDC.64 R2, c[0x0][0x8d0] ;  /* 0x00023400ff027b82 */ /* 0x000e640000000a00 */
[----:B-1----:R-:W-:-:S05]  /*b0d0*/  IMAD.WIDE R2, R7, 0x4, R2 ;  /* 0x0000000407027825 */ /* 0x002fca00078e0202 */
[----:B------:R-:W3:Y:S04]  /*b0e0*/  LDG.E R5, desc[UR38][R2.64] ;  /* 0x0000002602057981 */ /* 0x000ee8000c1e1900 */
[----:B------:R-:W3:Y:S02]  /*b0f0*/  LDG.E R0, desc[UR38][R2.64+0x4] ;  /* 0x0000042602007981 */ /* 0x000ee4000c1e1900 */
[----:B---3--:R-:W-:Y:S01]  /*b100*/  IMAD.IADD R5, R0, 0x1, -R5 ;  /* 0x0000000100057824 */ /* 0x008fe200078e0a05 */
[----:B------:R-:W-:Y:S06]  /*b110*/  BRA `(.L_x_594) ;  /* 0x0000000000047947 */ /* 0x000fec0003800000 */
.L_x_595:
[----:B------:R-:W3:Y:S02]  /*b120*/  LDC R5, c[0x0][0x8bc] ;  /* 0x00022f00ff057b82 */ /* 0x000ee40000000800 */
.L_x_594:
[----:B------:R-:W4:Y:S01]  /*b130*/  S2R R14, SR_CTAID.X ;  /* 0x00000000000e7919 */ /* 0x000f220000002500 */
[----:B------:R-:W-:Y:S02]  /*b140*/  IMAD.MOV.U32 R0, RZ, RZ, 0x1 ;  /* 0x00000001ff007424 */ /* 0x000fe400078e00ff */
[----:B------:R-:W-:Y:S02]  /*b150*/  IMAD.MOV.U32 R9, RZ, RZ, RZ ;  /* 0x000000ffff097224 */ /* 0x000fe400078e00ff */
[----:B----4-:R-:W-:-:S05]  /*b160*/  IMAD.SHL.U32 R14, R14, 0x80, RZ ;  /* 0x000000800e0e7824 */ /* 0x010fca00078e00ff */
[----:B---3-5:R-:W-:-:S04]  /*b170*/  ISETP.GE.AND P0, PT, R14, R5, PT ;  /* 0x000000050e00720c */ /* 0x028fc80003f06270 */
[----:B-1----:R-:W-:-:S04]  /*b180*/  SEL R8, R7, 0xffffffff, !P0 ;  /* 0xffffffff07087807 */ /* 0x002fc80004000000 */
[----:B------:R-:W-:-:S13]  /*b190*/  ISETP.GE.AND P0, PT, R8, RZ, PT ;  /* 0x000000ff0800720c */ /* 0x000fda0003f06270 */
[----:B------:R-:W-:Y:S05]  /*b1a0*/  @!P0 BRA `(.L_x_596) ;  /* 0x0000001c00a08947 */ /* 0x000fea0003800000 */
[----:B------:R-:W1:Y:S08]  /*b1b0*/  LDC.64 R10, c[0x0][0x770] ;  /* 0x0001dc00ff0a7b82 */ /* 0x000e700000000a00 */
[----:B------:R-:W3:Y:S08]  /*b1c0*/  LDC.64 R6, c[0x0][0x770] ;  /* 0x0001dc00ff067b82 */ /* 0x000ef00000000a00 */
[----:B------:R-:W4:Y:S01]  /*b1d0*/  LDC.64 R4, c[0x0][0x778] ;  /* 0x0001de00ff047b82 */ /* 0x000f220000000a00 */
[----:B-1----:R-:W-:-:S07]  /*b1e0*/  ISETP.NE.U32.AND P0, PT, R10, RZ, PT ;  /* 0x000000ff0a00720c */ /* 0x002fce0003f05070 */
[----:B------:R-:W1:Y:S01]  /*b1f0*/  LDC.64 R2, c[0x0][0x780] ;  /* 0x0001e000ff027b82 */ /* 0x000e620000000a00 */
[----:B------:R-:W-:Y:S01]  /*b200*/  ISETP.NE.AND.EX P1, PT, R11, RZ, PT, P0 ;  /* 0x000000ff0b00720c */ /* 0x000fe20003f25300 */
[----:B---3--:R-:W-:Y:S01]  /*b210*/  IMAD.WIDE R6, R8, 0x4, R6 ;  /* 0x0000000408067825 */ /* 0x008fe200078e0206 */
[----:B----4-:R-:W-:-:S11]  /*b220*/  ISETP.NE.U32.AND P0, PT, R4, RZ, PT ;  /* 0x000000ff0400720c */ /* 0x010fd60003f05070 */
[----:B------:R-:W3:Y:S01]  /*b230*/  @P1 LDG.E R9, desc[UR38][R6.64] ;  /* 0x0000002606091981 */ /* 0x000ee2000c1e1900 */
[----:B------:R-:W-:-:S03]  /*b240*/  ISETP.NE.AND.EX P0, PT, R5, RZ, PT, P0 ;  /* 0x000000ff0500720c */ /* 0x000fc60003f05300 */
[----:B------:R-:W4:Y:S01]  /*b250*/  @P1 LDG.E R15, desc[UR38][R6.64] ;  /* 0x00000026060f1981 */ /* 0x000f22000c1e1900 */
[----:B-1----:R-:W-:-:S04]  /*b260*/  ISETP.NE.U32.AND P2, PT, R2, RZ, PT ;  /* 0x000000ff0200720c */ /* 0x002fc80003f45070 */
[----:B------:R-:W-:-:S05]  /*b270*/  ISETP.NE.AND.EX P2, PT, R3, RZ, PT, P2 ;  /* 0x000000ff0300720c */ /* 0x000fca0003f45320 */
[----:B------:R-:W1:Y:S08]  /*b280*/  @P0 LDC.64 R2, c[0x0][0x778] ;  /* 0x0001de00ff020b82 */ /* 0x000e700000000a00 */
[----:B------:R-:W2:Y:S01]  /*b290*/  @P2 LDC.64 R12, c[0x0][0x780] ;  /* 0x0001e000ff0c2b82 */ /* 0x000ea20000000a00 */
[----:B------:R-:W-:Y:S02]  /*b2a0*/  IMAD.MOV.U32 R5, RZ, RZ, RZ ;  /* 0x000000ffff057224 */ /* 0x000fe400078e00ff */
[----:B-1----:R-:W-:-:S05]  /*b2b0*/  @P0 IMAD.WIDE R2, R8, 0x4, R2 ;  /* 0x0000000408020825 */ /* 0x002fca00078e0202 */
[----:B------:R2:W5:Y:S01]  /*b2c0*/  @P0 LDG.E R5, desc[UR38][R2.64] ;  /* 0x0000002602050981 */ /* 0x000562000c1e1900 */
[----:B------:R-:W-:Y:S01]  /*b2d0*/  ULDC UR4, c[0x0][0x280] ;  /* 0x0000a00000047ab9 */ /* 0x000fe20000000800 */
[----:B--2---:R-:W-:-:S04]  /*b2e0*/  @P2 IMAD.WIDE R2, R8, 0x4, R12 ;  /* 0x0000000408022825 */ /* 0x004fc800078e020c */
[----:B------:R-:W-:Y:S01]  /*b2f0*/  IMAD.U32 R4, RZ, RZ, UR4 ;  /* 0x00000004ff047e24 */ /* 0x000fe2000f8e00ff */
[----:B------:R-:W-:-:S05]  /*b300*/  VOTEU.ANY UP0, P1 ;  /* 0x00000000003f7886 */ /* 0x000fca0000800100 */
[----:B------:R1:W5:Y:S02]  /*b310*/  @P2 LDG.E R4, desc[UR38][R2.64] ;  /* 0x0000002602042981 */ /* 0x000364000c1e1900 */
[----:B-1----:R-:W-:Y:S01]  /*b320*/  CS2R R2, SRZ ;  /* 0x0000000000027805 */ /* 0x002fe2000001ff00 */
[----:B---3--:R-:W-:-:S04]  /*b330*/  @P1 IMAD R9, R8, 0x50, R9 ;  /* 0x0000005008091824 */ /* 0x008fc800078e0209 */
[----:B------:R-:W-:-:S05]  /*b340*/  @P1 IMAD.HI R9, R9, 0x66666667, RZ ;  /* 0x6666666709091827 */ /* 0x000fca00078e02ff */
[----:B------:R-:W-:-:S04]  /*b350*/  @P1 SHF.R.U32.HI R12, RZ, 0x1f, R9 ;  /* 0x0000001fff0c1819 */ /* 0x000fc80000011609 */
[----:B------:R-:W-:-:S05]  /*b360*/  @P1 LEA.HI.SX32 R12, R9, R12, 0x1b ;  /* 0x0000000c090c1211 */ /* 0x000fca00078fdaff */
[----:B------:R-:W-:Y:S01]  /*b370*/  @P1 IMAD R12, R12, 0x50, RZ ;  /* 0x000000500c0c1824 */ /* 0x000fe200078e02ff */
[----:B----4-:R-:W-:-:S04]  /*b380*/  @P1 R2UR UR4, R15 ;  /* 0x000000000f0412ca */ /* 0x010fc800000e0000 */
[--C-:B------:R-:W-:Y:S01]  /*b390*/  @P1 SHF.R.S32.HI R9, RZ, 0x1f, R12.reuse ;  /* 0x0000001fff091819 */ /* 0x100fe2000001140c */
[----:B------:R-:W-:-:S04]  /*b3a0*/  @P1 IMAD.MOV.U32 R2, RZ, RZ, R12 ;  /* 0x000000ffff021224 */ /* 0x000fc800078e000c */
[----:B------:R-:W-:Y:S01]  /*b3b0*/  @P1 IMAD.MOV.U32 R3, RZ, RZ, R9 ;  /* 0x000000ffff031224 */ /* 0x000fe200078e0009 */
[----:B------:R-:W-:Y:S06]  /*b3c0*/  @P2 BRA `(.L_x_597) ;  /* 0x0000000000102947 */ /* 0x000fec0003800000 */
[----:B------:R-:W-:Y:S05]  /*b3d0*/  @!P1 BRA `(.L_x_597) ;  /* 0x00000000000c9947 */ /* 0x000fea0003800000 */
[----:B------:R-:W2:Y:S04]  /*b3e0*/  LDG.E R9, desc[UR38][R6.64] ;  /* 0x0000002606097981 */ /* 0x000ea8000c1e1900 */
[----:B-----5:R-:W2:Y:S02]  /*b3f0*/  LDG.E R4, desc[UR38][R6.64+0x4] ;  /* 0x0000042606047981 */ /* 0x020ea4000c1e1900 */
[----:B--2---:R-:W-:-:S07]  /*b400*/  IMAD.IADD R4, R4, 0x1, -R9 ;  /* 0x0000000104047824 */ /* 0x004fce00078e0a09 */
.L_x_597:
[----:B-----5:R-:W-:Y:S01]  /*b410*/  ISETP.GE.AND P1, PT, R4, 0x1, PT ;  /* 0x000000010400780c */ /* 0x020fe20003f26270 */
[----:B------:R-:W-:Y:S01]  /*b420*/  UMOV UR35, URZ ;  /* 0x0000003f00237c82 */ /* 0x000fe20008000000 */
[----:B------:R-:W-:Y:S01]  /*b430*/  @UP0 UMOV UR35, UR4 ;  /* 0x0000000400230c82 */ /* 0x000fe20008000000 */
[----:B------:R-:W-:-:S10]  /*b440*/  IMAD.MOV.U32 R9, RZ, RZ, RZ ;  /* 0x000000ffff097224 */ /* 0x000fd400078e00ff */
[----:B------:R-:W-:Y:S05]  /*b450*/  @!P1 BRA `(.L_x_596) ;  /* 0x0000001800f49947 */ /* 0x000fea0003800000 */
[----:B------:R-:W1:Y:S01]  /*b460*/  S2R R9, SR_CTAID.Y ;  /* 0x0000000000097919 */ /* 0x000e620000002600 */
[----:B------:R-:W2:Y:S01]  /*b470*/  LDC.64 R12, c[0x0][0x718] ;  /* 0x0001c600ff0c7b82 */ /* 0x000ea20000000a00 */
[----:B------:R-:W-:Y:S01]  /*b480*/  ISETP.NE.U32.AND P1, PT, R10, RZ, PT ;  /* 0x000000ff0a00720c */ /* 0x000fe20003f25070 */
[----:B------:R-:W-:Y:S01]  /*b490*/  IMAD.MOV.U32 R7, RZ, RZ, R3 ;  /* 0x000000ffff077224 */ /* 0x000fe200078e0003 */
[----:B------:R-:W-:Y:S01]  /*b4a0*/  R2UR UR13, R8 ;  /* 0x00000000080d72ca */ /* 0x000fe200000e0000 */
[----:B------:R-:W-:Y:S01]  /*b4b0*/  ULDC UR4, c[0x0][0x2e8] ;  /* 0x0000ba0000047ab9 */ /* 0x000fe20000000800 */
[----:B------:R-:W-:Y:S01]  /*b4c0*/  ISETP.NE.AND.EX P1, PT, R11, RZ, PT, P1 ;  /* 0x000000ff0b00720c */ /* 0x000fe20003f25310 */
[----:B------:R-:W-:Y:S01]  /*b4d0*/  VOTEU.ANY UP1, P0 ;  /* 0x00000000003f7886 */ /* 0x000fe20000020100 */
[----:B------:R-:W-:Y:S01]  /*b4e0*/  SHF.R.S32.HI R8, RZ, 0x1f, R8 ;  /* 0x0000001fff087819 */ /* 0x000fe20000011408 */
[----:B------:R-:W3:Y:S01]  /*b4f0*/  LDC.64 R10, c[0x0][0x720] ;  /* 0x0001c800ff0a7b82 */ /* 0x000ee20000000a00 */
[----:B------:R-:W-:-:S02]  /*b500*/  R2UR UR11, R14 ;  /* 0x000000000e0b72ca */ /* 0x000fc400000e0000 */
[----:B------:R-:W-:Y:S02]  /*b510*/  ELECT P0, URZ, PT ;  /* 0x00000000003f782f */ /* 0x000fe40003800000 */
[----:B------:R-:W-:Y:S01]  /*b520*/  SEL R8, R8, RZ, !P1 ;  /* 0x000000ff08087207 */ /* 0x000fe20004800000 */
[----:B------:R-:W-:Y:S01]  /*b530*/  UMOV UR12, UR20 ;  /* 0x00000014000c7c82 */ /* 0x000fe20008000000 */
[----:B------:R-:W-:Y:S01]  /*b540*/  R2UR UR8, R5 ;  /* 0x00000000050872ca */ /* 0x000fe200000e0000 */
[----:B------:R-:W-:Y:S02]  /*b550*/  BSSY B0, `(.L_x_596) ;  /* 0x00001ad000007945 */ /* 0x000fe40003800000 */
[----:B------:R-:W-:Y:S01]  /*b560*/  VOTEU.ANY UP0, P1 ;  /* 0x00000000003f7886 */ /* 0x000fe20000800100 */
[----:B------:R-:W-:Y:S02]  /*b570*/  USEL UR21, UR13, URZ, !UP0 ;  /* 0x0000003f0d157287 */ /* 0x000fe4000c000000 */
[----:B------:R-:W-:-:S02]  /*b580*/  UISETP.NE.AND UP0, UPT, UR4, 0x1, UPT ;  /* 0x000000010400788c */ /* 0x000fc4000bf05270 */
[----:B------:R-:W-:-:S05]  /*b590*/  USEL UR13, UR13, URZ, !UP1 ;  /* 0x0000003f0d0d7287 */ /* 0x000fca000c800000 */
[----:B------:R-:W-:Y:S01]  /*b5a0*/  UIADD3 UR11, UR11, UR8, URZ ;  /* 0x000000080b0b7290 */ /* 0x000fe2000fffe03f */
[----:B-1----:R-:W-:-:S03]  /*b5b0*/  SHF.R.S32.HI R9, RZ, 0x1f, R9 ;  /* 0x0000001fff097819 */ /* 0x002fc60000011409 */
[----:B------:R-:W-:Y:S01]  /*b5c0*/  @UP0 ULDC UR6, c[0x0][0x2ec] ;  /* 0x0000bb0000060ab9 */ /* 0x000fe20000000800 */
[----:B------:R-:W-:Y:S01]  /*b5d0*/  @UP0 ULDC UR8, c[0x0][0x2f0] ;  /* 0x0000bc0000080ab9 */ /* 0x000fe20000000800 */
[----:B------:R-:W-:Y:S01]  /*b5e0*/  UIMAD.WIDE.U32 UR6, UR20, UR6, URZ ;  /* 0x00000006140672a5 */ /* 0x000fe2000f8e003f */
[----:B--2---:R-:W-:-:S03]  /*b5f0*/  IMAD R6, R9, R12, RZ ;  /* 0x0000000c09067224 */ /* 0x004fc600078e02ff */
[----:B------:R-:W-:Y:S01]  /*b600*/  @UP0 USHF.R.U32.HI UR12, URZ, UR8, UR7 ;  /* 0x000000083f0c0299 */ /* 0x000fe20008011607 */
[----:B------:R-:W-:Y:S02]  /*b610*/  IMAD R13, R13, UR20, R6 ;  /* 0x000000140d0d7c24 */ /* 0x000fe4000f8e0206 */
[----:B------:R-:W-:-:S04]  /*b620*/  IMAD.MOV.U32 R6, RZ, RZ, R2 ;  /* 0x000000ffff067224 */ /* 0x000fc800078e0002 */
[----:B------:R-:W-:-:S04]  /*b630*/  IMAD.WIDE.U32 R2, R12, UR20, R6 ;  /* 0x000000140c027c25 */ /* 0x000fc8000f8e0006 */
[----:B---3--:R-:W-:Y:S02]  /*b640*/  IMAD R12, R8, R10, RZ ;  /* 0x0000000a080c7224 */ /* 0x008fe400078e02ff */
[----:B------:R-:W-:Y:S02]  /*b650*/  IMAD.IADD R3, R3, 0x1, R13 ;  /* 0x0000000103037824 */ /* 0x000fe400078e020d */
[----:B------:R-:W-:Y:S02]  /*b660*/  IMAD R15, R11, UR21, R12 ;  /* 0x000000150b0f7c24 */ /* 0x000fe4000f8e020c */
[----:B------:R-:W1:Y:S01]  /*b670*/  LDC.64 R12, c[0x0][0x700] ;  /* 0x0001c000ff0c7b82 */ /* 0x000e620000000a00 */
[----:B------:R-:W-:-:S04]  /*b680*/  IMAD.WIDE.U32 R2, R10, UR21, R2 ;  /* 0x000000150a027c25 */ /* 0x000fc8000f8e0002 */
[----:B------:R-:W-:-:S03]  /*b690*/  IMAD.IADD R3, R3, 0x1, R15 ;  /* 0x0000000103037824 */ /* 0x000fc600078e020f */
[----:B------:R-:W2:Y:S01]  /*b6a0*/  LDC.64 R10, c[0x0][0x730] ;  /* 0x0001cc00ff0a7b82 */ /* 0x000ea20000000a00 */
[----:B-1----:R-:W-:-:S04]  /*b6b0*/  LEA R12, P1, R2, R12, 0x2 ;  /* 0x0000000c020c7211 */ /* 0x002fc800078210ff */
[----:B------:R-:W-:Y:S02]  /*b6c0*/  LEA.HI.X R13, R2, R13, R3, 0x2, P1 ;  /* 0x0000000d020d7211 */ /* 0x000fe400008f1403 */
[----:B------:R-:W-:Y:S01]  /*b6d0*/  R2UR UR4, R12 ;  /* 0x000000000c0472ca */ /* 0x000fe200000e0000 */
[----:B--2---:R-:W-:Y:S01]  /*b6e0*/  IMAD R2, R9, R10, RZ ;  /* 0x0000000a09027224 */ /* 0x004fe200078e02ff */
[----:B------:R-:W-:Y:S01]  /*b6f0*/  R2UR UR5, R13 ;  /* 0x000000000d0572ca */ /* 0x000fe200000e0000 */
[----:B------:R-:W-:-:S04]  /*b700*/  IMAD.WIDE.U32 R6, R10, UR20, R6 ;  /* 0x000000140a067c25 */ /* 0x000fc8000f8e0006 */
[----:B------:R-:W-:Y:S02]  /*b710*/  IMAD R11, R11, UR20, R2 ;  /* 0x000000140b0b7c24 */ /* 0x000fe4000f8e0202 */
[----:B------:R-:W1:Y:S01]  /*b720*/  LDC.64 R2, c[0x0][0x738] ;  /* 0x0001ce00ff027b82 */ /* 0x000e620000000a00 */
[----:B------:R-:W-:Y:S02]  /*b730*/  IMAD.MOV.U32 R9, RZ, RZ, RZ ;  /* 0x000000ffff097224 */ /* 0x000fe400078e00ff */
[----:B------:R-:W-:Y:S02]  /*b740*/  IMAD.IADD R7, R7, 0x1, R11 ;  /* 0x0000000107077824 */ /* 0x000fe400078e020b */
[----:B-1----:R-:W-:Y:S02]  /*b750*/  IMAD R8, R8, R2, RZ ;  /* 0x0000000208087224 */ /* 0x002fe400078e02ff */
[----:B------:R-:W-:-:S04]  /*b760*/  IMAD.WIDE.U32 R6, R2, UR21, R6 ;  /* 0x0000001502067c25 */ /* 0x000fc8000f8e0006 */
[----:B------:R-:W-:Y:S01]  /*b770*/  IMAD R11, R3, UR21, R8 ;  /* 0x00000015030b7c24 */ /* 0x000fe2000f8e0208 */
[----:B------:R-:W-:Y:S06]  /*b780*/  @!P0 BRA `(.L_x_598) ;  /* 0x0000001800248947 */ /* 0x000fec0003800000 */
[----:B------:R-:W1:Y:S01]  /*b790*/  S2R R3, SR_CgaCtaId ;  /* 0x0000000000037919 */ /* 0x000e620000008800 */
[----:B------:R-:W-:Y:S01]  /*b7a0*/  MOV R12, 0x400 ;  /* 0x00000400000c7802 */ /* 0x000fe20000000f00 */
[----:B------:R-:W2:Y:S03]  /*b7b0*/  S2R R16, SR_TID.X ;  /* 0x0000000000107919 */ /* 0x000ea60000002100 */
[----:B-1----:R-:W-:Y:S01]  /*b7c0*/  LEA R12, R3, R12, 0x18 ;  /* 0x0000000c030c7211 */ /* 0x002fe200078ec0ff */
[----:B------:R-:W-:Y:S01]  /*b7d0*/  IMAD.MOV.U32 R3, RZ, RZ, 0x1 ;  /* 0x00000001ff037424 */ /* 0x000fe200078e00ff */
[----:B--2---:R-:W-:-:S04]  /*b7e0*/  LOP3.LUT R16, R16, 0x7f, RZ, 0xc0, !PT ;  /* 0x0000007f10107812 */ /* 0x004fc800078ec0ff */
[----:B------:R-:W-:Y:S02]  /*b7f0*/  SHF.L.U32 R3, R3, 0x1f, RZ ;  /* 0x0000001f03037819 */ /* 0x000fe400000006ff */
[----:B------:R-:W-:Y:S02]  /*b800*/  ISETP.NE.AND P0, PT, R16, RZ, PT ;  /* 0x000000ff1000720c */ /* 0x000fe40003f05270 */
[----:B------:R-:W1:Y:S02]  /*b810*/  SYNCS.PHASECHK.TRANS64.TRYWAIT P1, [R12+URZ+0x38820], R3 ;  /* 0x038820030c0075a7 */ /* 0x000e64000802017f */
[----:B-1----:R-:W-:Y:S09]  /*b820*/  @!P1 BRA `(.L_x_599) ;  /* 0x0000001c00009947 */ /* 0x002ff20003800000 */
.L_x_627:
[----:B------:R-:W-:Y:S02]  /*b830*/  IMAD.IADD R11, R7, 0x1, R11 ;  /* 0x00000001070b7824 */ /* 0x000fe400078e020b */
        /* <DEDUP_REMOVED lines=8> */
.L_x_600:
[----:B-1----:R-:W1:Y:S01]  /*b8c0*/  LDC.64 R2, c[0x0][0x198] ;  /* 0x00006600ff027b82 */ /* 0x002e620000000a00 */
[----:B------:R-:W-:Y:S01]  /*b8d0*/  R2UR UR8, R12 ;  /* 0x000000000c0872ca */ /* 0x000fe200000e0000 */
[----:B------:R-:W-:Y:S01]  /*b8e0*/  UMOV UR22, 0x0 ;  /* 0x0000000000167882 */ /* 0x000fe20000000000 */
[----:B------:R-:W-:Y:S01]  /*b8f0*/  UMOV UR23, 0x14f00000 ;  /* 0x14f0000000177882 */ /* 0x000fe20000000000 */
[----:B------:R-:W-:Y:S01]  /*b900*/  UMOV UR34, URZ ;  /* 0x0000003f00227c82 */ /* 0x000fe20008000000 */
[----:B------:R-:W-:Y:S01]  /*b910*/  UMOV UR36, UR20 ;  /* 0x0000001400247c82 */ /* 0x000fe20008000000 */
[----:B------:R-:W-:Y:S01]  /*b920*/  UMOV UR37, UR21 ;  /* 0x0000001500257c82 */ /* 0x000fe20008000000 */
[----:B------:R-:W-:Y:S01]  /*b930*/  UMOV UR18, 0x40 ;  /* 0x0000004000127882 */ /* 0x000fe20000000000 */
[----:B------:R-:W-:Y:S01]  /*b940*/  UMOV UR19, UR35 ;  /* 0x0000002300137c82 */ /* 0x000fe20008000000 */
[----:B------:R-:W-:Y:S01]  /*b950*/  UMOV UR10, 0x14 ;  /* 0x00000014000a7882 */ /* 0x000fe20000000000 */
[----:B------:R-:W-:Y:S01]  /*b960*/  IMAD.MOV.U32 R5, RZ, RZ, 0x10000 ;  /* 0x00010000ff057424 */ /* 0x000fe200078e00ff */
[----:B------:R-:W-:Y:S01]  /*b970*/  UMOV UR30, 0x0 ;  /* 0x00000000001e7882 */ /* 0x000fe20000000000 */
[----:B------:R-:W-:Y:S01]  /*b980*/  UMOV UR31, 0x10000000 ;  /* 0x10000000001f7882 */ /* 0x000fe20000000000 */
[----:B------:R-:W-:Y:S01]  /*b990*/  UMOV UR50, 0x40 ;  /* 0x0000004000327882 */ /* 0x000fe20000000000 */
[----:B------:R-:W-:-:S02]  /*b9a0*/  UIADD3 UR32, UR8, 0x1a000, URZ ;  /* 0x0001a00008207890 */ /* 0x000fc4000fffe03f */
[----:B------:R-:W-:Y:S02]  /*b9b0*/  UIADD3 UR33, UR8, 0x38810, URZ ;  /* 0x0003881008217890 */ /* 0x000fe4000fffe03f */
[----:B------:R-:W-:Y:S02]  /*b9c0*/  UIADD3 UR16, UR8, 0x1c800, URZ ;  /* 0x0001c80008107890 */ /* 0x000fe4000fffe03f */
[----:B------:R-:W-:Y:S02]  /*b9d0*/  UIADD3 UR24, UR8, 0x2e000, URZ ;  /* 0x0002e00008187890 */ /* 0x000fe4000fffe03f */
[----:B------:R-:W-:Y:S01]  /*b9e0*/  UIADD3 UR9, UR8, 0x38800, URZ ;  /* 0x0003880008097890 */ /* 0x000fe2000fffe03f */
[----:B-1----:R-:W-:Y:S01]  /*b9f0*/  IMAD.MOV.U32 R9, RZ, RZ, R2 ;  /* 0x000000ffff097224 */ /* 0x002fe200078e0002 */
[----:B------:R-:W-:Y:S01]  /*ba00*/  UMOV UR17, UR33 ;  /* 0x0000002100117c82 */ /* 0x000fe20008000000 */
[----:B------:R-:W-:Y:S01]  /*ba10*/  IMAD.MOV.U32 R8, RZ, RZ, R3 ;  /* 0x000000ffff087224 */ /* 0x000fe200078e0003 */
[----:B------:R-:W-:Y:S01]  /*ba20*/  UMOV UR25, UR33 ;  /* 0x0000002100197c82 */ /* 0x000fe20008000000 */
[----:B------:R-:W-:Y:S01]  /*ba30*/  UIADD3 UR48, UR8, 0x4000, URZ ;  /* 0x0000400008307890 */ /* 0x000fe2000fffe03f */
[----:B------:R-:W-:Y:S01]  /*ba40*/  IADD3 R0, P1, R9, 0x2f0, RZ ;  /* 0x000002f009007810 */ /* 0x000fe20007f3e0ff */
[----:B------:R-:W-:Y:S01]  /*ba50*/  UIADD3 UR40, UR8, 0x8000, URZ ;  /* 0x0000800008287890 */ /* 0x000fe2000fffe03f */
[----:B------:R-:W-:-:S02]  /*ba60*/  UMOV UR51, UR11 ;  /* 0x0000000b00337c82 */ /* 0x000fc40008000000 */
        /* <DEDUP_REMOVED lines=16> */
[----:B------:R-:W-:Y:S01]  /*bb70*/  ISETP.GE.AND P1, PT, R4, 0x51, PT ;  /* 0x000000510400780c */ /* 0x000fe20003f26270 */
[----:B------:R-:W-:Y:S01]  /*bb80*/  UMOV UR41, UR9 ;  /* 0x0000000900297c82 */ /* 0x000fe20008000000 */
[----:B------:R-:W-:Y:S01]  /*bb90*/  R2UR UR15, R3 ;  /* 0x00000000030f72ca */ /* 0x000fe200000e0000 */
[----:B------:R-:W-:Y:S01]  /*bba0*/  UMOV UR26, 0x40 ;  /* 0x00000040001a7882 */ /* 0x000fe20000000000 */
[----:B------:R-:W-:Y:S01]  /*bbb0*/  R2UR UR47, R0 ;  /* 0x00000000002f72ca */ /* 0x000fe200000e0000 */
[----:B------:R-:W-:Y:S01]  /*bbc0*/  UMOV UR27, UR11 ;  /* 0x0000000b001b7c82 */ /* 0x000fe20008000000 */
[----:B------:R-:W-:Y:S01]  /*bbd0*/  UMOV UR28, UR12 ;  /* 0x0000000c001c7c82 */ /* 0x000fe20008000000 */
[----:B------:R-:W-:Y:S01]  /*bbe0*/  UMOV UR29, UR13 ;  /* 0x0000000d001d7c82 */ /* 0x000fe20008000000 */
[----:B------:R-:W-:-:S07]  /*bbf0*/  IMAD.MOV.U32 R0, RZ, RZ, RZ ;  /* 0x000000ffff007224 */ /* 0x000fce00078e00ff */
[----:B------:R-:W-:Y:S01]  /*bc00*/  UTMALDG.4D [UR32], [UR14], desc[UR22] ;  /* 0x000016200e0075b4 */ /* 0x000fe20008019000 */
[----:B------:R-:W-:Y:S01]  /*bc10*/  UTMALDG.4D [UR16], [UR14], desc[UR22] ;  /* 0x000016100e0075b4 */ /* 0x000fe20008019000 */
[----:B------:R1:W-:Y:S01]  /*bc20*/  UBLKCP.S.G [UR24], [UR4], UR10 ;  /* 0x00000018040073ba */ /* 0x0003e2000800020a */
[----:B------:R2:W-:Y:S02]  /*bc30*/  SYNCS.ARRIVE.TRANS64 RZ, [R12+URZ+0x38800], R5 ;  /* 0x038800050cff79a7 */ /* 0x0005e4000800003f */
[----:B--2---:R-:W-:Y:S01]  /*bc40*/  IMAD.MOV.U32 R5, RZ, RZ, RZ ;  /* 0x000000ffff057224 */ /* 0x004fe200078e00ff */
[----:B-1----:R-:W-:Y:S01]  /*bc50*/  UIADD3 UR24, UR8, 0xc000, URZ ;  /* 0x0000c00008187890 */ /* 0x002fe2000fffe03f */
[----:B------:R-:W-:Y:S01]  /*bc60*/  UMOV UR10, UR34 ;  /* 0x00000022000a7c82 */ /* 0x000fe20008000000 */
[----:B------:R-:W-:Y:S01]  /*bc70*/  UMOV UR25, UR9 ;  /* 0x0000000900197c82 */ /* 0x000fe20008000000 */
[----:B------:R1:W-:Y:S01]  /*bc80*/  UTMALDG.4D [UR8], [UR6], desc[UR30] ;  /* 0x00001e08060075b4 */ /* 0x0003e20008019000 */
[----:B------:R1:W-:Y:S01]  /*bc90*/  UTMALDG.4D [UR48], [UR6], desc[UR30] ;  /* 0x00001e30060075b4 */ /* 0x0003e20008019000 */
[----:B------:R1:W-:Y:S04]  /*bca0*/  UTMALDG.4D [UR40], [UR46], desc[UR30] ;  /* 0x00001e282e0075b4 */ /* 0x0003e80008019000 */
[----:B------:R1:W-:Y:S02]  /*bcb0*/  UTMALDG.4D [UR24], [UR46], desc[UR30] ;  /* 0x00001e182e0075b4 */ /* 0x0003e40008019000 */
[----:B-1----:R-:W-:Y:S05]  /*bcc0*/  @!P1 BRA `(.L_x_601) ;  /* 0x0000000c00f89947 */ /* 0x002fea0003800000 */
[C---:B------:R-:W-:Y:S01]  /*bcd0*/  VIADD R0, R4.reuse, 0x4f ;  /* 0x0000004f04007836 */ /* 0x040fe20000000000 */
[----:B------:R-:W1:Y:S01]  /*bce0*/  S2R R13, SR_TID.X ;  /* 0x00000000000d7919 */ /* 0x000e620000002100 */
[----:B------:R-:W-:Y:S01]  /*bcf0*/  ISETP.GE.AND P1, PT, R4, 0xa1, PT ;  /* 0x000000a10400780c */ /* 0x000fe20003f26270 */
[----:B------:R-:W-:Y:S02]  /*bd00*/  IMAD.MOV.U32 R10, RZ, RZ, 0x1 ;  /* 0x00000001ff0a7424 */ /* 0x000fe400078e00ff */
[----:B------:R-:W-:-:S04]  /*bd10*/  IMAD.HI R0, R0, 0x66666667, RZ ;  /* 0x6666666700007827 */ /* 0x000fc800078e02ff */
[----:B------:R-:W-:Y:S01]  /*bd20*/  IMAD.MOV.U32 R19, RZ, RZ, RZ ;  /* 0x000000ffff137224 */ /* 0x000fe200078e00ff */
[----:B------:R-:W-:-:S04]  /*bd30*/  SHF.R.U32.HI R5, RZ, 0x1f, R0 ;  /* 0x0000001fff057819 */ /* 0x000fc80000011600 */
[----:B------:R-:W-:Y:S01]  /*bd40*/  LEA.HI.SX32 R5, R0, R5, 0x1b ;  /* 0x0000000500057211 */ /* 0x000fe200078fdaff */
[----:B------:R-:W-:-:S05]  /*bd50*/  IMAD.MOV.U32 R0, RZ, RZ, 0x1 ;  /* 0x00000001ff007424 */ /* 0x000fca00078e00ff */
[----:B------:R-:W-:Y:S01]  /*bd60*/  VIADDMNMX R18, R5, -R0, 0x1, !PT ;  /* 0x0000000105127446 */ /* 0x000fe20007800900 */
[----:B------:R-:W-:Y:S02]  /*bd70*/  IMAD.MOV.U32 R0, RZ, RZ, RZ ;  /* 0x000000ffff007224 */ /* 0x000fe400078e00ff */
[----:B------:R-:W-:Y:S01]  /*bd80*/  IMAD.MOV.U32 R5, RZ, RZ, RZ ;  /* 0x000000ffff057224 */ /* 0x000fe200078e00ff */
[----:B------:R-:W-:-:S05]  /*bd90*/  LOP3.LUT R4, R18, 0x1, RZ, 0xc0, !PT ;  /* 0x0000000112047812 */ /* 0x000fca00078ec0ff */
[----:B------:R2:W-:Y:S01]  /*bda0*/  STL [R1], R4 ;  /* 0x0000000401007387 */ /* 0x0005e20000100800 */
[----:B-1----:R-:W-:Y:S01]  /*bdb0*/  LOP3.LUT R20, R13, 0x1f, RZ, 0xc0, !PT ;  /* 0x0000001f0d147812 */ /* 0x002fe200078ec0ff */
[----:B------:R-:W-:Y:S06]  /*bdc0*/  @!P1 BRA `(.L_x_602) ;  /* 0x00000008007c9947 */ /* 0x000fec0003800000 */
[----:B------:R-:W-:Y:S02]  /*bdd0*/  IMAD.IADD R18, R18, 0x1, -R4 ;  /* 0x0000000112127824 */ /* 0x000fe400078e0a04 */
[----:B------:R-:W-:Y:S02]  /*bde0*/  IMAD.MOV.U32 R19, RZ, RZ, RZ ;  /* 0x000000ffff137224 */ /* 0x000fe400078e00ff */
[----:B------:R-:W-:-:S07]  /*bdf0*/  IMAD.MOV.U32 R10, RZ, RZ, 0x1 ;  /* 0x00000001ff0a7424 */ /* 0x000fce00078e00ff */
.L_x_611:
[----:B------:R-:W-:-:S04]  /*be00*/  SHF.L.U32 R21, R10, 0x1f, RZ ;  /* 0x0000001f0a157819 */ /* 0x000fc800000006ff */
[----:B-1----:R-:W1:Y:S02]  /*be10*/  SYNCS.PHASECHK.TRANS64.TRYWAIT P1, [R12+URZ+0x38840], R21 ;  /* 0x038840150c0075a7 */ /* 0x002e64000802017f */
[----:B-12--5:R-:W-:Y:S05]  /*be20*/  @!P1 BRA `(.L_x_603) ;  /* 0x0000001400949947 */ /* 0x026fea0003800000 */
.L_x_628:
[----:B------:R-:W-:Y:S05]  /*be30*/  @P0 BRA `(.L_x_604) ;  /* 0x0000000000140947 */ /* 0x000fea0003800000 */
[----:B------:R-:W-:Y:S01]  /*be40*/  ISETP.NE.AND P1, PT, R20, RZ, PT ;  /* 0x000000ff1400720c */ /* 0x000fe20003f25270 */
[----:B------:R-:W-:-:S04]  /*be50*/  IMAD.MOV.U32 R3, RZ, RZ, 0x5140 ;  /* 0x00005140ff037424 */ /* 0x000fc800078e00ff */
[----:B------:R3:W-:Y:S08]  /*be60*/  SYNCS.ARRIVE.TRANS64 RZ, [R12+URZ+0x38830], R3 ;  /* 0x038830030cff79a7 */ /* 0x0007f0000800003f */
[----:B------:R-:W-:Y:S05]  /*be70*/  @!P1 BRA `(.L_x_604) ;  /* 0x0000000000049947 */ /* 0x000fea0003800000 */
[----:B------:R-:W-:Y:S01]  /*be80*/  BPT.TRAP 0x1 ;  /* 0x000000040000795c */ /* 0x000fe20000300000 */
.L_x_604:
        /* <DEDUP_REMOVED lines=8> */
[----:B--2---:R-:W2:Y:S01]  /*bf10*/  LDC.64 R4, c[0x0][0x198] ;  /* 0x00006600ff047b82 */ /* 0x004ea20000000a00 */
[----:B------:R-:W-:Y:S01]  /*bf20*/  R2UR UR19, R17 ;  /* 0x00000000111372ca */ /* 0x000fe200000e0000 */
[----:B------:R-:W-:Y:S01]  /*bf30*/  UMOV UR28, UR20 ;  /* 0x00000014001c7c82 */ /* 0x000fe20008000000 */
[----:B------:R-:W-:Y:S01]  /*bf40*/  UMOV UR29, UR21 ;  /* 0x00000015001d7c82 */ /* 0x000fe20008000000 */
[----:B------:R-:W-:-:S03]  /*bf50*/  UMOV UR10, 0x14 ;  /* 0x00000014000a7882 */ /* 0x000fc60000000000 */
[----:B------:R-:W-:Y:S02]  /*bf60*/  UIADD3 UR16, UR14, 0x24000, URZ ;  /* 0x000240000e107890 */ /* 0x000fe4000fffe03f */
[----:B------:R-:W-:Y:S02]  /*bf70*/  UIADD3 UR17, UR14, 0x38830, URZ ;  /* 0x000388300e117890 */ /* 0x000fe4000fffe03f */
[----:B------:R-:W-:Y:S02]  /*bf80*/  UIADD3 UR24, UR14, 0x26800, URZ ;  /* 0x000268000e187890 */ /* 0x000fe4000fffe03f */
[----:B------:R-:W-:Y:S02]  /*bf90*/  UIADD3 UR14, UR14, 0x2e380, URZ ;  /* 0x0002e3800e0e7890 */ /* 0x000fe4000fffe03f */
[----:B------:R-:W-:Y:S01]  /*bfa0*/  UIADD3 UR19, UR19, UR35, URZ ;  /* 0x0000002313137290 */ /* 0x000fe2000fffe03f */
[----:B---3--:R-:W-:Y:S01]  /*bfb0*/  LEA R3, P2, R2, R14, 0x2 ;  /* 0x0000000e02037211 */ /* 0x008fe200078410ff */
[----:B------:R-:W-:Y:S01]  /*bfc0*/  UMOV UR25, UR17 ;  /* 0x0000001100197c82 */ /* 0x000fe20008000000 */
[----:B------:R-:W-:-:S02]  /*bfd0*/  UMOV UR15, UR17 ;  /* 0x00000011000f7c82 */ /* 0x000fc40008000000 */
[----:B------:R-:W-:Y:S02]  /*bfe0*/  R2UR UR22, R3 ;  /* 0x00000000031672ca */ /* 0x000fe400000e0000 */
[----:B------:R-:W-:Y:S01]  /*bff0*/  LEA.HI.X.SX32 R3, R17, R11, 0x1, P1 ;  /* 0x0000000b11037211 */ /* 0x000fe200008f0eff */
[----:B------:R-:W-:Y:S01]  /*c000*/  UMOV UR27, UR19 ;  /* 0x00000013001b7c82 */ /* 0x000fe20008000000 */
[----:B--2---:R-:W-:Y:S02]  /*c010*/  IMAD.MOV.U32 R9, RZ, RZ, R4 ;  /* 0x000000ffff097224 */ /* 0x004fe400078e0004 */
        /* <DEDUP_REMOVED lines=10> */
[----:B------:R-:W3:Y:S02]  /*c0c0*/  SYNCS.PHASECHK.TRANS64.TRYWAIT P1, [R12+URZ+0x38828], R21 ;  /* 0x038828150c0075a7 */ /* 0x000ee4000802017f */
[----:B--23--:R-:W-:Y:S05]  /*c0d0*/  @!P1 BRA `(.L_x_605) ;  /* 0x0000001000fc9947 */ /* 0x00cfea0003800000 */
.L_x_629:
[----:B------:R-:W-:Y:S05]  /*c0e0*/  @P0 BRA `(.L_x_606) ;  /* 0x0000000000140947 */ /* 0x000fea0003800000 */
[----:B------:R-:W-:Y:S01]  /*c0f0*/  ISETP.NE.AND P1, PT, R20, RZ, PT ;  /* 0x000000ff1400720c */ /* 0x000fe20003f25270 */
[----:B------:R-:W-:-:S04]  /*c100*/  IMAD.MOV.U32 R2, RZ, RZ, 0x5140 ;  /* 0x00005140ff027424 */ /* 0x000fc800078e00ff */
[----:B------:R3:W-:Y:S08]  /*c110*/  SYNCS.ARRIVE.TRANS64 RZ, [R12+URZ+0x38818], R2 ;  /* 0x038818020cff79a7 */ /* 0x0007f0000800003f */
[----:B------:R-:W-:Y:S05]  /*c120*/  @!P1 BRA `(.L_x_606) ;  /* 0x0000000000049947 */ /* 0x000fea0003800000 */
[----:B------:R-:W-:Y:S01]  /*c130*/  BPT.TRAP 0x1 ;  /* 0x000000040000795c */ /* 0x000fe20000300000 */
.L_x_606:
[----:B------:R-:W-:Y:S01]  /*c140*/  VIADD R16, R17, 0x50 ;  /* 0x0000005011107836 */ /* 0x000fe20000000000 */
[----:B---3--:R-:W-:Y:S01]  /*c150*/  IADD3 R2, P1, R9, 0xf0, RZ ;  /* 0x000000f009027810 */ /* 0x008fe20007f3e0ff */
[----:B------:R-:W-:Y:S01]  /*c160*/  UMOV UR14, 0x0 ;  /* 0x00000000000e7882 */ /* 0x000fe20000000000 */
[----:B------:R-:W-:Y:S01]  /*c170*/  R2UR UR16, R12 ;  /* 0x000000000c1072ca */ /* 0x000fe200000e0000 */
[C---:B------:R-:W-:Y:S01]  /*c180*/  VIADD R13, R16.reuse, UR35 ;  /* 0x00000023100d7c36 */ /* 0x040fe20008000000 */
[----:B------:R-:W-:Y:S01]  /*c190*/  R2UR UR6, R16 ;  /* 0x00000000100672ca */ /* 0x000fe200000e0000 */
[----:B------:R-:W-:Y:S01]  /*c1a0*/  IMAD.X R3, RZ, RZ, R8, P1 ;  /* 0x000000ffff037224 */ /* 0x000fe200008e0608 */
        /* <DEDUP_REMOVED lines=9> */
[----:B------:R-:W-:-:S02]  /*c240*/  UIADD3 UR24, UR16, 0x1f000, URZ ;  /* 0x0001f00010187890 */ /* 0x000fc4000fffe03f */
        /* <DEDUP_REMOVED lines=11> */
[----:B---34-:R-:W-:Y:S05]  /*c300*/  @!P1 BRA `(.L_x_607) ;  /* 0x0000001000849947 */ /* 0x018fea0003800000 */
.L_x_630:
[----:B-123--:R-:W-:Y:S01]  /*c310*/  SHF.R.S32.HI R21, RZ, 0x1f, R16 ;  /* 0x0000001fff157819 */ /* 0x00efe20000011410 */
[----:B------:R-:W-:Y:S06]  /*c320*/  @P0 BRA `(.L_x_608) ;  /* 0x00000000001c0947 */ /* 0x000fec0003800000 */
[----:B------:R1:W-:Y:S02]  /*c330*/  STL [R1+0x20], R0 ;  /* 0x0000200001007387 */ /* 0x0003e40000100800 */
[----:B-1----:R-:W-:-:S04]  /*c340*/  IMAD.MOV.U32 R0, RZ, RZ, 0x5140 ;  /* 0x00005140ff007424 */ /* 0x002fc800078e00ff */
[----:B------:R1:W-:Y:S02]  /*c350*/  SYNCS.ARRIVE.TRANS64 RZ, [R12+URZ+0x38838], R0 ;  /* 0x038838000cff79a7 */ /* 0x0003e4000800003f */
[----:B-1----:R1:W5:Y:S01]  /*c360*/  LDL.LU R0, [R1+0x20] ;  /* 0x0000200001007983 */ /* 0x0023620000300800 */
[----:B------:R-:W-:-:S13]  /*c370*/  ISETP.NE.AND P1, PT, R20, RZ, PT ;  /* 0x000000ff1400720c */ /* 0x000fda0003f25270 */
[----:B-1----:R-:W-:Y:S05]  /*c380*/  @!P1 BRA `(.L_x_608) ;  /* 0x0000000000049947 */ /* 0x002fea0003800000 */
[----:B------:R-:W-:Y:S01]  /*c390*/  BPT.TRAP 0x1 ;  /* 0x000000040000795c */ /* 0x000fe20000300000 */
.L_x_608:
[----:B------:R-:W-:Y:S01]  /*c3a0*/  IADD3 R16, P1, R16, R6, RZ ;  /* 0x0000000610107210 */ /* 0x000fe20007f3e0ff */
[----:B------:R-:W-:Y:S01]  /*c3b0*/  UMOV UR8, 0x0 ;  /* 0x0000000000087882 */ /* 0x000fe20000000000 */
[----:B------:R-:W-:Y:S01]  /*c3c0*/  R2UR UR14, R12 ;  /* 0x000000000c0e72ca */ /* 0x000fe200000e0000 */
[----:B------:R-:W-:Y:S01]  /*c3d0*/  UMOV UR9, 0x14f00000 ;  /* 0x14f0000000097882 */ /* 0x000fe20000000000 */
[----:B------:R-:W-:Y:S01]  /*c3e0*/  R2UR UR27, R13 ;  /* 0x000000000d1b72ca */ /* 0x000fe200000e0000 */
[----:B------:R-:W-:Y:S01]  /*c3f0*/  IMAD.X R21, R21, 0x1, R11, P1 ;  /* 0x0000000115157824 */ /* 0x000fe200008e060b */
[----:B------:R-:W-:Y:S01]  /*c400*/  LEA R14, P1, R16, R14, 0x2 ;  /* 0x0000000e100e7211 */ /* 0x000fe200078210ff */
[----:B------:R-:W-:Y:S01]  /*c410*/  UMOV UR26, URZ ;  /* 0x0000003f001a7c82 */ /* 0x000fe20008000000 */
[----:B------:R-:W-:Y:S01]  /*c420*/  R2UR UR6, R4 ;  /* 0x00000000040672ca */ /* 0x000fe200000e0000 */
[----:B------:R-:W-:Y:S01]  /*c430*/  UMOV UR28, UR20 ;  /* 0x00000014001c7c82 */ /* 0x000fe20008000000 */
[----:B------:R-:W-:Y:S01]  /*c440*/  LEA.HI.X R21, R16, R15, R21, 0x2, P1 ;  /* 0x0000000f10157211 */ /* 0x000fe200008f1415 */
[----:B------:R-:W-:Y:S01]  /*c450*/  UMOV UR29, UR21 ;  /* 0x00000015001d7c82 */ /* 0x000fe20008000000 */
[----:B------:R-:W-:Y:S01]  /*c460*/  R2UR UR7, R5 ;  /* 0x00000000050772ca */ /* 0x000fe200000e0000 */
[----:B------:R-:W-:Y:S01]  /*c470*/  UMOV UR18, 0x40 ;  /* 0x0000004000127882 */ /* 0x000fe20000000000 */
[----:B------:R-:W-:Y:S01]  /*c480*/  R2UR UR22, R14 ;  /* 0x000000000e1672ca */ /* 0x000fe200000e0000 */
[----:B------:R-:W-:Y:S01]  /*c490*/  UIADD3 UR24, UR14, 0x29000, URZ ;  /* 0x000290000e187890 */ /* 0x000fe2000fffe03f */
[----:B------:R-:W-:Y:S01]  /*c4a0*/  R2UR UR23, R21 ;  /* 0x00000000151772ca */ /* 0x000fe200000e0000 */
[----:B------:R-:W-:Y:S01]  /*c4b0*/  UIADD3 UR25, UR14, 0x38838, URZ ;  /* 0x000388380e197890 */ /* 0x000fe2000fffe03f */
[----:B------:R-:W-:Y:S01]  /*c4c0*/  LOP3.LUT R10, R10, 0x1, RZ, 0x3c, !PT ;  /* 0x000000010a0a7812 */ /* 0x000fe200078e3cff */
[----:B------:R-:W-:-:S02]  /*c4d0*/  UIADD3 UR16, UR14, 0x2b800, URZ ;  /* 0x0002b8000e107890 */ /* 0x000fc4000fffe03f */
[----:B------:R-:W-:Y:S01]  /*c4e0*/  UIADD3 UR14, UR14, 0x2e580, URZ ;  /* 0x0002e5800e0e7890 */ /* 0x000fe2000fffe03f */
[----:B------:R-:W-:Y:S01]  /*c4f0*/  SHF.L.U32 R5, R10, 0x1f, RZ ;  /* 0x0000001f0a057819 */ /* 0x000fe200000006ff */
[----:B------:R-:W-:Y:S01]  /*c500*/  UMOV UR19, UR27 ;  /* 0x0000001b00137c82 */ /* 0x000fe20008000000 */
[----:B------:R-:W-:Y:S01]  /*c510*/  UMOV UR17, UR25 ;  /* 0x0000001900117c82 */ /* 0x000fe20008000000 */
[----:B------:R-:W-:Y:S01]  /*c520*/  UMOV UR15, UR25 ;  /* 0x00000019000f7c82 */ /* 0x000fe20008000000 */
[----:B------:R1:W-:Y:S01]  /*c530*/  UTMALDG.4D [UR24], [UR6], desc[UR8] ;  /* 0x00000818060075b4 */ /* 0x0003e20008019000 */
[----:B------:R-:W-:Y:S01]  /*c540*/  UMOV UR10, 0x14 ;  /* 0x00000014000a7882 */ /* 0x000fe20000000000 */
[----:B------:R1:W-:Y:S02]  /*c550*/  UTMALDG.4D [UR16], [UR6], desc[UR8] ;  /* 0x00000810060075b4 */ /* 0x0003e40008019000 */
[----:B------:R1:W-:Y:S01]  /*c560*/  UBLKCP.S.G [UR14], [UR22], UR10 ;  /* 0x0000000e160073ba */ /* 0x0003e2000800020a */
[----:B------:R-:W2:Y:S02]  /*c570*/  SYNCS.PHASECHK.TRANS64.TRYWAIT P1, [R12+URZ+0x38820], R5 ;  /* 0x038820050c0075a7 */ /* 0x000ea4000802017f */
[----:B-12---:R-:W-:Y:S05]  /*c580*/  @!P1 BRA `(.L_x_609) ;  /* 0x0000000c00f89947 */ /* 0x006fea0003800000 */
.L_x_632:
[----:B------:R-:W-:Y:S05]  /*c590*/  @P0 BRA `(.L_x_610) ;  /* 0x0000000000140947 */ /* 0x000fea0003800000 */
[----:B------:R-:W-:Y:S01]  /*c5a0*/  ISETP.NE.AND P1, PT, R20, RZ, PT ;  /* 0x000000ff1400720c */ /* 0x000fe20003f25270 */
[----:B-1----:R-:W-:-:S04]  /*c5b0*/  IMAD.MOV.U32 R5, RZ, RZ, 0x5140 ;  /* 0x00005140ff057424 */ /* 0x002fc800078e00ff */
[----:B------:R2:W-:Y:S08]  /*c5c0*/  SYNCS.ARRIVE.TRANS64 RZ, [R12+URZ+0x38810], R5 ;  /* 0x038810050cff79a7 */ /* 0x0005f0000800003f */
[----:B------:R-:W-:Y:S05]  /*c5d0*/  @!P1 BRA `(.L_x_610) ;  /* 0x0000000000049947 */ /* 0x000fea0003800000 */
[----:B------:R-:W-:Y:S01]  /*c5e0*/  BPT.TRAP 0x1 ;  /* 0x000000040000795c */ /* 0x000fe20000300000 */
.L_x_610:
        /* <DEDUP_REMOVED lines=17> */
[----:B------:R-:W-:Y:S02]  /*c700*/  UIADD3 UR27, UR10, UR35, URZ ;  /* 0x000000230a1b7290 */ /* 0x000fe4000fffe03f */
        /* <DEDUP_REMOVED lines=8> */
[----:B------:R3:W-:Y:S02]  /*c790*/  UBLKCP.S.G [UR30], [UR22], UR14 ;  /* 0x0000001e160073ba */ /* 0x0007e4000800020e */
[----:B---3--:R-:W-:Y:S05]  /*c7a0*/  @P1 BRA `(.L_x_611) ;  /* 0xfffffff400941947 */ /* 0x008fea000383ffff */
[----:B-12---:R-:W-:-:S07]  /*c7b0*/  IMAD.U32 R5, RZ, RZ, UR10 ;  /* 0x0000000aff057e24 */ /* 0x006fce000f8e00ff */
.L_x_602:
[----:B--2---:R-:W2:Y:S02]  /*c7c0*/  LDL.LU R4, [R1] ;  /* 0x0000000001047983 */ /* 0x004ea40000300800 */
[----:B--2---:R-:W-:-:S13]  /*c7d0*/  ISETP.NE.AND P1, PT, R4, RZ, PT ;  /* 0x000000ff0400720c */ /* 0x004fda0003f25270 */
[----:B------:R-:W-:Y:S05]  /*c7e0*/  @!P1 BRA `(.L_x_601) ;  /* 0x0000000400309947 */ /* 0x000fea0003800000 */
[----:B------:R-:W-:-:S04]  /*c7f0*/  SHF.L.U32 R13, R10, 0x1f, RZ ;  /* 0x0000001f0a0d7819 */ /* 0x000fc800000006ff */
[----:B------:R-:W1:Y:S02]  /*c800*/  SYNCS.PHASECHK.TRANS64.TRYWAIT P1, [R12+URZ+0x38840], R13 ;  /* 0x0388400d0c0075a7 */ /* 0x000e64000802017f */
[----:B-1----:R-:W-:Y:S05]  /*c810*/  @!P1 BRA `(.L_x_612) ;  /* 0x0000000c006c9947 */ /* 0x002fea0003800000 */
.L_x_633:
[----:B------:R-:W-:Y:S05]  /*c820*/  @P0 BRA `(.L_x_613) ;  /* 0x0000000000140947 */ /* 0x000fea0003800000 */
[----:B------:R-:W-:Y:S01]  /*c830*/  ISETP.NE.AND P1, PT, R20, RZ, PT ;  /* 0x000000ff1400720c */ /* 0x000fe20003f25270 */
[----:B------:R-:W-:-:S04]  /*c840*/  IMAD.MOV.U32 R5, RZ, RZ, 0x5140 ;  /* 0x00005140ff057424 */ /* 0x000fc800078e00ff */
[----:B------:R2:W-:Y:S08]  /*c850*/  SYNCS.ARRIVE.TRANS64 RZ, [R12+URZ+0x38830], R5 ;  /* 0x038830050cff79a7 */ /* 0x0005f0000800003f */
[----:B------:R-:W-:Y:S05]  /*c860*/  @!P1 BRA `(.L_x_613) ;  /* 0x0000000000049947 */ /* 0x000fea0003800000 */
[----:B------:R-:W-:Y:S01]  /*c870*/  BPT.TRAP 0x1 ;  /* 0x000000040000795c */ /* 0x000fe20000300000 */
.L_x_613:
[----:B--2---:R-:W2:Y:S01]  /*c880*/  LDC.64 R4, c[0x0][0x728] ;  /* 0x0001ca00ff047b82 */ /* 0x004ea20000000a00 */
[----:B------:R-:W-:Y:S01]  /*c890*/  IMAD R19, R19, 0x50, RZ ;  /* 0x0000005013137824 */ /* 0x000fe200078e02ff */
[----:B------:R-:W-:Y:S01]  /*c8a0*/  R2UR UR14, R12 ;  /* 0x000000000c0e72ca */ /* 0x000fe200000e0000 */
[----:B------:R-:W-:Y:S01]  /*c8b0*/  UMOV UR8, 0x0 ;  /* 0x0000000000087882 */ /* 0x000fe20000000000 */
[----:B------:R-:W-:Y:S01]  /*c8c0*/  UMOV UR9, 0x14f00000 ;  /* 0x14f0000000097882 */ /* 0x000fe20000000000 */
[----:B------:R-:W-:Y:S01]  /*c8d0*/  UMOV UR26, URZ ;  /* 0x0000003f001a7c82 */ /* 0x000fe20008000000 */
[C---:B-----5:R-:W-:Y:S01]  /*c8e0*/  IADD3 R0, P1, R19.reuse, R6, RZ ;  /* 0x0000000613007210 */ /* 0x060fe20007f3e0ff */
        /* <DEDUP_REMOVED lines=8> */
[----:B------:R-:W-:Y:S02]  /*c970*/  UIADD3 UR27, UR27, UR35, URZ ;  /* 0x000000231b1b7290 */ /* 0x000fe4000fffe03f */
[----:B------:R-:W-:Y:S01]  /*c980*/  UIADD3 UR14, UR14, 0x2e380, URZ ;  /* 0x0002e3800e0e7890 */ /* 0x000fe2000fffe03f */
[----:B--2---:R-:W-:Y:S01]  /*c990*/  LEA R4, P2, R0, R4, 0x2 ;  /* 0x0000000400047211 */ /* 0x004fe200078410ff */
[----:B------:R-:W-:Y:S01]  /*c9a0*/  UMOV UR17, UR25 ;  /* 0x0000001900117c82 */ /* 0x000fe20008000000 */
[----:B------:R-:W-:-:S02]  /*c9b0*/  UMOV UR15, UR25 ;  /* 0x00000019000f7c82 */ /* 0x000fc40008000000 */
[----:B------:R-:W-:Y:S01]  /*c9c0*/  R2UR UR22, R4 ;  /* 0x00000000041672ca */ /* 0x000fe200000e0000 */
[----:B------:R-:W-:Y:S01]  /*c9d0*/  UMOV UR19, UR27 ;  /* 0x0000001b00137c82 */ /* 0x000fe20008000000 */
        /* <DEDUP_REMOVED lines=12> */
.L_x_634:
[----:B------:R-:W-:Y:S05]  /*caa0*/  @P0 BRA `(.L_x_615) ;  /* 0x0000000000140947 */ /* 0x000fea0003800000 */
[----:B------:R-:W-:Y:S01]  /*cab0*/  ISETP.NE.AND P0, PT, R20, RZ, PT ;  /* 0x000000ff1400720c */ /* 0x000fe20003f05270 */
[----:B------:R-:W-:-:S04]  /*cac0*/  IMAD.MOV.U32 R5, RZ, RZ, 0x5140 ;  /* 0x00005140ff057424 */ /* 0x000fc800078e00ff */
[----:B------:R3:W-:Y:S08]  /*cad0*/  SYNCS.ARRIVE.TRANS64 RZ, [R12+URZ+0x38818], R5 ;  /* 0x038818050cff79a7 */ /* 0x0007f0000800003f */
[----:B------:R-:W-:Y:S05]  /*cae0*/  @!P0 BRA `(.L_x_615) ;  /* 0x0000000000048947 */ /* 0x000fea0003800000 */
[----:B------:R-:W-:Y:S01]  /*caf0*/  BPT.TRAP 0x1 ;  /* 0x000000040000795c */ /* 0x000fe20000300000 */
.L_x_615:
        /* <DEDUP_REMOVED lines=15> */
[----:B------:R-:W-:Y:S02]  /*cbf0*/  UIADD3 UR27, UR10, UR35, URZ ;  /* 0x000000230a1b7290 */ /* 0x000fe4000fffe03f */
[----:B---3--:R-:W-:Y:S01]  /*cc00*/  IMAD.U32 R5, RZ, RZ, UR10 ;  /* 0x0000000aff057e24 */ /* 0x008fe2000f8e00ff */
[----:B------:R-:W-:Y:S02]  /*cc10*/  UIADD3 UR30, UR16, 0x2e200, URZ ;  /* 0x0002e200101e7890 */ /* 0x000fe4000fffe03f */
[----:B------:R-:W-:-:S02]  /*cc20*/  UIADD3 UR16, UR16, 0x21800, URZ ;  /* 0x0002180010107890 */ /* 0x000fc4000fffe03f */
[----:B------:R-:W-:Y:S01]  /*cc30*/  UIMAD.WIDE UR22, UR10, 0x4, UR4 ;  /* 0x000000040a1678a5 */ /* 0x000fe2000f8e0204 */
[----:B------:R-:W-:Y:S01]  /*cc40*/  UMOV UR17, UR25 ;  /* 0x0000001900117c82 */ /* 0x000fe20008000000 */
[----:B------:R-:W-:Y:S01]  /*cc50*/  UMOV UR19, UR27 ;  /* 0x0000001b00137c82 */ /* 0x000fe20008000000 */
[----:B------:R-:W-:Y:S01]  /*cc60*/  UMOV UR31, UR25 ;  /* 0x00000019001f7c82 */ /* 0x000fe20008000000 */
[----:B------:R3:W-:Y:S03]  /*cc70*/  UTMALDG.4D [UR24], [UR6], desc[UR8] ;  /* 0x00000818060075b4 */ /* 0x0007e60008019000 */
[----:B------:R3:W-:Y:S02]  /*cc80*/  UTMALDG.4D [UR16], [UR6], desc[UR8] ;  /* 0x00000810060075b4 */ /* 0x0007e40008019000 */
[----:B------:R3:W-:Y:S02]  /*cc90*/  UBLKCP.S.G [UR30], [UR22], UR14 ;  /* 0x0000001e160073ba */ /* 0x0007e4000800020e */
[----:B---3--:R-:W-:Y:S01]  /*cca0*/  NOP ;  /* 0x0000000000007918 */ /* 0x008fe20000000000 */
.L_x_601:
[----:B-----5:R-:W-:Y:S01]  /*ccb0*/  IMAD R4, R0, 0x8, R12 ;  /* 0x0000000800047824 */ /* 0x020fe200078e020c */
[----:B------:R-:W-:Y:S01]  /*ccc0*/  SHF.L.U32 R3, R10, 0x1f, RZ ;  /* 0x0000001f0a037819 */ /* 0x000fe200000006ff */
[----:B------:R-:W3:Y:S03]  /*ccd0*/  S2R R2, SR_TID.X ;  /* 0x0000000000027919 */ /* 0x000ee60000002100 */
[----:B------:R-:W4:Y:S01]  /*cce0*/  SYNCS.PHASECHK.TRANS64.TRYWAIT P0, [R4+URZ+0x38840], R3 ;  /* 0x03884003040075a7 */ /* 0x000f22000800017f */
[----:B---3--:R-:W-:-:S04]  /*ccf0*/  LOP3.LUT R2, R2, 0x7f, RZ, 0xc0, !PT ;  /* 0x0000007f02027812 */ /* 0x008fc800078ec0ff */
[----:B------:R-:W-:Y:S01]  /*cd00*/  ISETP.NE.AND P1, PT, R2, RZ, PT ;  /* 0x000000ff0200720c */ /* 0x000fe20003f25270 */
[----:B----4-:R-:W-:-:S12]  /*cd10*/  @!P0 BRA `(.L_x_616) ;  /* 0x0000000800548947 */ /* 0x010fd80003800000 */
.L_x_635:
[----:B------:R-:W-:Y:S05]  /*cd20*/  @P1 BRA `(.L_x_617) ;  /* 0x0000000000181947 */ /* 0x000fea0003800000 */
[----:B------:R-:W4:Y:S01]  /*cd30*/  S2R R2, SR_TID.X ;  /* 0x0000000000027919 */ /* 0x000f220000002100 */
[----:B---3--:R-:W-:-:S04]  /*cd40*/  IMAD.MOV.U32 R3, RZ, RZ, 0x5140 ;  /* 0x00005140ff037424 */ /* 0x008fc800078e00ff */
[----:B------:R3:W-:Y:S01]  /*cd50*/  SYNCS.ARRIVE.TRANS64 RZ, [R4+URZ+0x38830], R3 ;  /* 0x0388300304ff79a7 */ /* 0x0007e2000800003f */
[----:B----4-:R-:W-:-:S13]  /*cd60*/  LOP3.LUT P0, RZ, R2, 0x1f, RZ, 0xc0, !PT ;  /* 0x0000001f02ff7812 */ /* 0x010fda000780c0ff */
[----:B---3--:R-:W-:Y:S05]  /*cd70*/  @!P0 BRA `(.L_x_617) ;  /* 0x0000000000048947 */ /* 0x008fea0003800000 */
[----:B------:R-:W-:Y:S01]  /*cd80*/  BPT.TRAP 0x1 ;  /* 0x000000040000795c */ /* 0x000fe20000300000 */
.L_x_617:
[----:B---3--:R-:W3:Y:S01]  /*cd90*/  LDC.64 R2, c[0x0][0x728] ;  /* 0x0001ca00ff027b82 */ /* 0x008ee20000000a00 */
[C---:B------:R-:W-:Y:S01]  /*cda0*/  IADD3 R6, P0, R5.reuse, R6, RZ ;  /* 0x0000000605067210 */ /* 0x040fe20007f1e0ff */
[----:B------:R-:W-:Y:S01]  /*cdb0*/  UMOV UR8, 0x0 ;  /* 0x0000000000087882 */ /* 0x000fe20000000000 */
[----:B------:R-:W-:Y:S01]  /*cdc0*/  R2UR UR25, R4 ;  /* 0x00000000041972ca */ /* 0x000fe200000e0000 */
[C-C-:B------:R-:W-:Y:S01]  /*cdd0*/  IMAD R4, R0.reuse, 0x5000, R12.reuse ;  /* 0x0000500000047824 */ /* 0x140fe200078e020c */
[C---:B------:R-:W-:Y:S01]  /*cde0*/  LEA.HI.X.SX32 R11, R5.reuse, R11, 0x1, P0 ;  /* 0x0000000b050b7211 */ /* 0x040fe200000f0eff */
[----:B-12---:R-:W-:Y:S01]  /*cdf0*/  IMAD R12, R0, 0x200, R12 ;  /* 0x00000200000c7824 */ /* 0x006fe200078e020c */
[----:B------:R-:W-:Y:S01]  /*ce00*/  R2UR UR27, R5 ;  /* 0x00000000051b72ca */ /* 0x000fe200000e0000 */
[----:B------:R-:W-:Y:S01]  /*ce10*/  UMOV UR9, 0x14f00000 ;  /* 0x14f0000000097882 */ /* 0x000fe20000000000 */
[----:B------:R-:W-:Y:S01]  /*ce20*/  R2UR UR16, R4 ;  /* 0x00000000041072ca */ /* 0x000fe200000e0000 */
[----:B------:R-:W-:Y:S01]  /*ce30*/  UMOV UR26, URZ ;  /* 0x0000003f001a7c82 */ /* 0x000fe20008000000 */
[----:B------:R-:W-:Y:S01]  /*ce40*/  R2UR UR10, R12 ;  /* 0x000000000c0a72ca */ /* 0x000fe200000e0000 */
[----:B------:R-:W-:Y:S01]  /*ce50*/  UMOV UR28, UR20 ;  /* 0x00000014001c7c82 */ /* 0x000fe20008000000 */
[----:B------:R-:W-:Y:S01]  /*ce60*/  UMOV UR29, UR21 ;  /* 0x00000015001d7c82 */ /* 0x000fe20008000000 */
[----:B------:R-:W-:-:S02]  /*ce70*/  UMOV UR18, 0x40 ;  /* 0x0000004000127882 */ /* 0x000fc40000000000 */
[----:B------:R-:W-:-:S04]  /*ce80*/  UIADD3 UR25, UR25, 0x38830, URZ ;  /* 0x0003883019197890 */ /* 0x000fc8000fffe03f */
[----:B------:R-:W-:Y:S02]  /*ce90*/  UIADD3 UR27, UR27, UR35, URZ ;  /* 0x000000231b1b7290 */ /* 0x000fe4000fffe03f */
[----:B------:R-:W-:Y:S01]  /*cea0*/  UIADD3 UR24, UR16, 0x24000, URZ ;  /* 0x0002400010187890 */ /* 0x000fe2000fffe03f */
[C---:B---3--:R-:W-:Y:S01]  /*ceb0*/  LEA R2, P0, R6.reuse, R2, 0x2 ;  /* 0x0000000206027211 */ /* 0x048fe200078010ff */
[----:B------:R-:W-:Y:S02]  /*cec0*/  UIADD3 UR16, UR16, 0x26800, URZ ;  /* 0x0002680010107890 */ /* 0x000fe4000fffe03f */
[----:B------:R-:W-:Y:S01]  /*ced0*/  UIADD3 UR14, UR10, 0x2e380, URZ ;  /* 0x0002e3800a0e7890 */ /* 0x000fe2000fffe03f */
[----:B------:R-:W-:Y:S01]  /*cee0*/  LEA.HI.X R3, R6, R3, R11, 0x2, P0 ;  /* 0x0000000306037211 */ /* 0x000fe200000f140b */
[----:B------:R-:W-:Y:S01]  /*cef0*/  UMOV UR17, UR25 ;  /* 0x0000001900117c82 */ /* 0x000fe20008000000 */
[----:B------:R-:W-:Y:S01]  /*cf00*/  IADD3 R9, P0, R9, 0x1f0, RZ ;  /* 0x000001f009097810 */ /* 0x000fe20007f1e0ff */
[----:B------:R-:W-:Y:S01]  /*cf10*/  UMOV UR19, UR27 ;  /* 0x0000001b00137c82 */ /* 0x000fe20008000000 */
[----:B------:R-:W-:Y:S01]  /*cf20*/  R2UR UR22, R2 ;  /* 0x00000000021672ca */ /* 0x000fe200000e0000 */
[----:B------:R-:W-:Y:S01]  /*cf30*/  UMOV UR15, UR25 ;  /* 0x00000019000f7c82 */ /* 0x000fe20008000000 */
[----:B------:R-:W-:Y:S01]  /*cf40*/  R2UR UR6, R9 ;  /* 0x00000000090672ca */ /* 0x000fe200000e0000 */
[----:B------:R-:W-:Y:S01]  /*cf50*/  IMAD.X R8, RZ, RZ, R8, P0 ;  /* 0x000000ffff087224 */ /* 0x000fe200000e0608 */
[----:B------:R-:W-:Y:S01]  /*cf60*/  R2UR UR23, R3 ;  /* 0x00000000031772ca */ /* 0x000fe200000e0000 */
[----:B------:R-:W-:Y:S01]  /*cf70*/  UMOV UR10, 0x14 ;  /* 0x00000014000a7882 */ /* 0x000fe20000000000 */
[----:B------:R-:W-:-:S02]  /*cf80*/  VIADD R9, R0, 0x1 ;  /* 0x0000000100097836 */ /* 0x000fc40000000000 */
[----:B------:R-:W-:-:S03]  /*cf90*/  R2UR UR7, R8 ;  /* 0x00000000080772ca */ /* 0x000fc600000e0000 */
[----:B------:R-:W-:-:S04]  /*cfa0*/  ISETP.NE.AND P0, PT, R9, 0x2, PT ;  /* 0x000000020900780c */ /* 0x000fc80003f05270 */
[----:B------:R-:W-:Y:S02]  /*cfb0*/  SEL R3, RZ, 0x1, P0 ;  /* 0x00000001ff037807 */ /* 0x000fe40000000000 */
[----:B------:R-:W-:Y:S02]  /*cfc0*/  SEL R9, R9, RZ, P0 ;  /* 0x000000ff09097207 */ /* 0x000fe40000000000 */
[----:B------:R-:W-:Y:S02]  /*cfd0*/  LOP3.LUT R0, R10, R3, RZ, 0x3c, !PT ;  /* 0x000000030a007212 */ /* 0x000fe400078e3cff */
[----:B------:R1:W-:Y:S01]  /*cfe0*/  UTMALDG.4D [UR24], [UR6], desc[UR8] ;  /* 0x00000818060075b4 */ /* 0x0003e20008019000 */
[----:B------:R1:W-:Y:S01]  /*cff0*/  UTMALDG.4D [UR16], [UR6], desc[UR8] ;  /* 0x00000810060075b4 */ /* 0x0003e20008019000 */
[----:B------:R1:W-:Y:S02]  /*d000*/  UBLKCP.S.G [UR14], [UR22], UR10 ;  /* 0x0000000e160073ba */ /* 0x0003e4000800020a */
[----:B-1----:R-:W-:Y:S01]  /*d010*/  NOP ;  /* 0x0000000000007918 */ /* 0x002fe20000000000 */
.L_x_598:
[----:B------:R-:W-:Y:S05]  /*d020*/  BSYNC B0 ;  /* 0x0000000000007941 */ /* 0x000fea0003800000 */
.L_x_596:
[----:B------:R-:W-:-:S03]  /*d030*/  UMOV UR6, 0xffffffff ;  /* 0xffffffff00067882 */ /* 0x000fc60000000000 */
[----:B------:R-:W-:Y:S05]  /*d040*/  BRA.DIV UR6, `(.L_x_618) ;  /* 0x00000006069c7947 */ /* 0x000fea000b800000 */
[----:B------:R-:W-:-:S13]  /*d050*/  ELECT P6, URZ, PT ;  /* 0x00000000003f782f */ /* 0x000fda00038c0000 */
.L_x_638:
[----:B------:R-:W-:Y:S05]  /*d060*/  @!P6 BRA `(.L_x_481) ;  /* 0x000000000084e947 */ /* 0x000fea0003800000 */
[----:B------:R-:W3:Y:S02]  /*d070*/  LDL.LU R2, [R1+0x8] ;  /* 0x0000080001027983 */ /* 0x000ee40000300800 */
[----:B---3--:R-:W-:-:S04]  /*d080*/  LOP3.LUT R2, R2, 0x2, RZ, 0xfc, !PT ;  /* 0x0000000202027812 */ /* 0x008fc800078efcff */
[----:B------:R-:W-:-:S13]  /*d090*/  ISETP.NE.AND P2, PT, R2, 0x3, PT ;  /* 0x000000030200780c */ /* 0x000fda0003f45270 */
[----:B------:R-:W-:Y:S05]  /*d0a0*/  @!P2 BRA `(.L_x_619) ;  /* 0x000000000004a947 */ /* 0x000fea0003800000 */
[----:B--2---:R-:W-:Y:S01]  /*d0b0*/  BPT.TRAP 0x1 ;  /* 0x000000040000795c */ /* 0x004fe20000300000 */
.L_x_619:
        /* <DEDUP_REMOVED lines=15> */
.L_x_639:
[----:B------:R-:W3:Y:S02]  /*d1b0*/  SYNCS.PHASECHK.TRANS64.TRYWAIT P0, [R11+URZ], R2 ;  /* 0x000000020b0075a7 */ /* 0x000ee4000800017f */
[----:B---3--:R-:W-:Y:S05]  /*d1c0*/  @!P0 BRA `(.L_x_621) ;  /* 0x0000000400708947 */ /* 0x008fea0003800000 */
.L_x_640:
[----:B------:R-:W-:Y:S05]  /*d1d0*/  @!P2 BRA `(.L_x_622) ;  /* 0x000000000004a947 */ /* 0x000fea0003800000 */
[----:B--2---:R-:W-:Y:S01]  /*d1e0*/  BPT.TRAP 0x1 ;  /* 0x000000040000795c */ /* 0x004fe20000300000 */
.L_x_622:
[----:B------:R-:W-:-:S04]  /*d1f0*/  VIADD R0, R6, 0x38840 ;  /* 0x0003884006007836 */ /* 0x000fc80000000000 */
[----:B------:R-:W-:-:S04]  /*d200*/  IMAD R9, R9, 0x8, R0 ;  /* 0x0000000809097824 */ /* 0x000fc800078e0200 */
[----:B------:R-:W4:Y:S02]  /*d210*/  SYNCS.PHASECHK.TRANS64.TRYWAIT P0, [R9+URZ], R4 ;  /* 0x00000004090075a7 */ /* 0x000f24000800017f */
[----:B----4-:R-:W-:Y:S05]  /*d220*/  @!P0 BRA `(.L_x_623) ;  /* 0x00000004006c8947 */ /* 0x010fea0003800000 */
.L_x_641:
[----:B------:R-:W-:-:S07]  /*d230*/  IMAD R3, R3, 0x8, R0 ;  /* 0x0000000803037824 */ /* 0x000fce00078e0200 */
.L_x_624:
[----:B------:R1:W1:Y:S02]  /*d240*/  SYNCS.PHASECHK.TRANS64.TRYWAIT P0, [R3+URZ], R2 ;  /* 0x00000002030075a7 */ /* 0x000264000800017f */
[----:B-1----:R-:W-:Y:S05]  /*d250*/  @!P0 NANOSLEEP.SYNCS 0x989680 ;  /* 0x009896800000895d */ /* 0x002fea0003900000 */
[----:B------:R-:W1:Y:S02]  /*d260*/  @!P0 SYNCS.PHASECHK.TRANS64 P0, [R3+URZ], R2 ;  /* 0x00000002030085a7 */ /* 0x000e64000800007f */
[----:B-1----:R-:W-:Y:S05]  /*d270*/  @!P0 BRA `(.L_x_624) ;  /* 0xfffffffc00f08947 */ /* 0x002fea000383ffff */
.L_x_481:
[----:B--2---:R-:W-:Y:S05]  /*d280*/  BSYNC B6 ;  /* 0x0000000000067941 */ /* 0x004fea0003800000 */
.L_x_475:
[----:B------:R-:W-:Y:S05]  /*d290*/  EXIT ;  /* 0x000000000000794d */ /* 0x000fea0003800000 */
.L_x_491:
[----:B------:R-:W-:Y:S02]  /*d2a0*/  IMAD.MOV.U32 R12, RZ, RZ, RZ ;  /* 0x000000ffff0c7224 */ /* 0x000fe400078e00ff */
[----:B------:R-:W-:Y:S02]  /*d2b0*/  IMAD.MOV.U32 R11, RZ, RZ, 0x1f ;  /* 0x0000001fff0b7424 */ /* 0x000fe400078e00ff */
[----:B------:R-:W-:-:S07]  /*d2c0*/  IMAD.MOV.U32 R15, RZ, RZ, -0x1 ;  /* 0xffffffffff0f7424 */ /* 0x000fce00078e00ff */
[----:B------:R-:W-:Y:S05]  /*d2d0*/  WARPSYNC.COLLECTIVE R15, `(.L_x_625) ;  /* 0x000000000f087348 */ /* 0x000fea0003c00000 */
[----:B------:R1:W2:Y:S02]  /*d2e0*/  SHFL.IDX P6, R14, R13, R12, R11 ;  /* 0x0000000c0d0e7389 */ /* 0x0002a400000c000b */
[----:B-12---:R-:W-:Y:S01]  /*d2f0*/  ENDCOLLECTIVE ;  /* 0x000000000000791b */ /* 0x006fe20003800000 */
.L_x_625:
[----:B------:R-:W-:Y:S05]  /*d300*/  BRA `(.L_x_626) ;  /* 0xffffff4000247947 */ /* 0x000fea000383ffff */
.L_x_493:
        /* <DEDUP_REMOVED lines=8> */
.L_x_497:
[----:B---3--:R3:W4:Y:S02]  /*d390*/  SYNCS.PHASECHK.TRANS64.TRYWAIT P1, [R3+URZ+0x38810], R154 ;  /* 0x0388109a030075a7 */ /* 0x008724000802017f */
[----:B----4-:R-:W-:Y:S05]  /*d3a0*/  @!P1 NANOSLEEP.SYNCS 0x989680 ;  /* 0x009896800000995d */ /* 0x010fea0003900000 */
[----:B------:R-:W4:Y:S02]  /*d3b0*/  @!P1 SYNCS.PHASECHK.TRANS64 P1, [R3+URZ+0x38810], R154 ;  /* 0x0388109a030095a7 */ /* 0x000f24000802007f */
[----:B----4-:R-:W-:Y:S05]  /*d3c0*/  @!P1 BRA `(.L_x_497) ;  /* 0xfffffffc00f09947 */ /* 0x010fea000383ffff */
[----:B------:R-:W-:Y:S05]  /*d3d0*/  BRA `(.L_x_496) ;  /* 0xffffff4800287947 */ /* 0x000fea000383ffff */
.L_x_501:
[----:B------:R1:W1:Y:S02]  /*d3e0*/  SYNCS.PHASECHK.TRANS64.TRYWAIT P1, [R3+URZ+0x38830], R154 ;  /* 0x0388309a030075a7 */ /* 0x000264000802017f */
[----:B-1----:R-:W-:Y:S05]  /*d3f0*/  @!P1 NANOSLEEP.SYNCS 0x989680 ;  /* 0x009896800000995d */ /* 0x002fea0003900000 */
[----:B------:R-:W1:Y:S02]  /*d400*/  @!P1 SYNCS.PHASECHK.TRANS64 P1, [R3+URZ+0x38830], R154 ;  /* 0x0388309a030095a7 */ /* 0x000e64000802007f */
[----:B-1----:R-:W-:Y:S05]  /*d410*/  @!P1 BRA `(.L_x_501) ;  /* 0xfffffffc00f09947 */ /* 0x002fea000383ffff */
[----:B------:R-:W-:Y:S05]  /*d420*/  BRA `(.L_x_500) ;  /* 0xffffff5800b47947 */ /* 0x000fea000383ffff */
.L_x_599:
[----:B-1----:R1:W2:Y:S02]  /*d430*/  SYNCS.PHASECHK.TRANS64.TRYWAIT P1, [R12+URZ+0x38820], R3 ;  /* 0x038820030c0075a7 */ /* 0x0022a4000802017f */
[----:B--2---:R-:W-:Y:S05]  /*d440*/  @!P1 NANOSLEEP.SYNCS 0x989680 ;  /* 0x009896800000995d */ /* 0x004fea0003900000 */
[----:B------:R-:W2:Y:S02]  /*d450*/  @!P1 SYNCS.PHASECHK.TRANS64 P1, [R12+URZ+0x38820], R3 ;  /* 0x038820030c0095a7 */ /* 0x000ea4000802007f */
[----:B--2---:R-:W-:Y:S05]  /*d460*/  @!P1 BRA `(.L_x_599) ;  /* 0xfffffffc00f09947 */ /* 0x004fea000383ffff */
[----:B------:R-:W-:Y:S05]  /*d470*/  BRA `(.L_x_627) ;  /* 0xffffffe000ec7947 */ /* 0x000fea000383ffff */
.L_x_603:
[----:B-1----:R1:W3:Y:S02]  /*d480*/  SYNCS.PHASECHK.TRANS64.TRYWAIT P1, [R12+URZ+0x38840], R21 ;  /* 0x038840150c0075a7 */ /* 0x0022e4000802017f */
[----:B---3--:R-:W-:Y:S05]  /*d490*/  @!P1 NANOSLEEP.SYNCS 0x989680 ;  /* 0x009896800000995d */ /* 0x008fea0003900000 */
[----:B------:R-:W3:Y:S02]  /*d4a0*/  @!P1 SYNCS.PHASECHK.TRANS64 P1, [R12+URZ+0x38840], R21 ;  /* 0x038840150c0095a7 */ /* 0x000ee4000802007f */
[----:B---3--:R-:W-:Y:S05]  /*d4b0*/  @!P1 BRA `(.L_x_603) ;  /* 0xfffffffc00f09947 */ /* 0x008fea000383ffff */
[----:B------:R-:W-:Y:S05]  /*d4c0*/  BRA `(.L_x_628) ;  /* 0xffffffe800587947 */ /* 0x000fea000383ffff */
.L_x_605:
[----:B--2---:R2:W3:Y:S02]  /*d4d0*/  SYNCS.PHASECHK.TRANS64.TRYWAIT P1, [R12+URZ+0x38828], R21 ;  /* 0x038828150c0075a7 */ /* 0x0044e4000802017f */
[----:B---3--:R-:W-:Y:S05]  /*d4e0*/  @!P1 NANOSLEEP.SYNCS 0x989680 ;  /* 0x009896800000995d */ /* 0x008fea0003900000 */
[----:B------:R-:W3:Y:S02]  /*d4f0*/  @!P1 SYNCS.PHASECHK.TRANS64 P1, [R12+URZ+0x38828], R21 ;  /* 0x038828150c0095a7 */ /* 0x000ee4000802007f */
[----:B---3--:R-:W-:Y:S05]  /*d500*/  @!P1 BRA `(.L_x_605) ;  /* 0xfffffffc00f09947 */ /* 0x008fea000383ffff */
[----:B------:R-:W-:Y:S05]  /*d510*/  BRA `(.L_x_629) ;  /* 0xffffffe800f07947 */ /* 0x000fea000383ffff */
.L_x_607:
[----:B---3--:R3:W4:Y:S02]  /*d520*/  SYNCS.PHASECHK.TRANS64.TRYWAIT P1, [R12+URZ+0x38848], R21 ;  /* 0x038848150c0075a7 */ /* 0x008724000802017f */
[----:B----4-:R-:W-:Y:S05]  /*d530*/  @!P1 NANOSLEEP.SYNCS 0x989680 ;  /* 0x009896800000995d */ /* 0x010fea0003900000 */
[----:B------:R-:W4:Y:S02]  /*d540*/  @!P1 SYNCS.PHASECHK.TRANS64 P1, [R12+URZ+0x38848], R21 ;  /* 0x038848150c0095a7 */ /* 0x000f24000802007f */
[----:B----4-:R-:W-:Y:S05]  /*d550*/  @!P1 BRA `(.L_x_607) ;  /* 0xfffffffc00f09947 */ /* 0x010fea000383ffff */
[----:B------:R-:W-:Y:S05]  /*d560*/  BRA `(.L_x_630) ;  /* 0xffffffec00687947 */ /* 0x000fea000383ffff */
.L_x_609:
[----:B------:R-:W-:-:S07]  /*d570*/  SHF.L.U32 R5, R10, 0x1f, RZ ;  /* 0x0000001f0a057819 */ /* 0x000fce00000006ff */
.L_x_631:
[----:B-1----:R1:W2:Y:S02]  /*d580*/  SYNCS.PHASECHK.TRANS64.TRYWAIT P1, [R12+URZ+0x38820], R5 ;  /* 0x038820050c0075a7 */ /* 0x0022a4000802017f */
[----:B--2---:R-:W-:Y:S05]  /*d590*/  @!P1 NANOSLEEP.SYNCS 0x989680 ;  /* 0x009896800000995d */ /* 0x004fea0003900000 */
[----:B------:R-:W2:Y:S02]  /*d5a0*/  @!P1 SYNCS.PHASECHK.TRANS64 P1, [R12+URZ+0x38820], R5 ;  /* 0x038820050c0095a7 */ /* 0x000ea4000802007f */
[----:B--2---:R-:W-:Y:S05]  /*d5b0*/  @!P1 BRA `(.L_x_631) ;  /* 0xfffffffc00f09947 */ /* 0x004fea000383ffff */
[----:B------:R-:W-:Y:S05]  /*d5c0*/  BRA `(.L_x_632) ;  /* 0xffffffec00f07947 */ /* 0x000fea000383ffff */
.L_x_612:
[----:B-1----:R1:W2:Y:S02]  /*d5d0*/  SYNCS.PHASECHK.TRANS64.TRYWAIT P1, [R12+URZ+0x38840], R13 ;  /* 0x0388400d0c0075a7 */ /* 0x0022a4000802017f */
[----:B--2---:R-:W-:Y:S05]  /*d5e0*/  @!P1 NANOSLEEP.SYNCS 0x989680 ;  /* 0x009896800000995d */ /* 0x004fea0003900000 */
[----:B------:R-:W2:Y:S02]  /*d5f0*/  @!P1 SYNCS.PHASECHK.TRANS64 P1, [R12+URZ+0x38840], R13 ;  /* 0x0388400d0c0095a7 */ /* 0x000ea4000802007f */
[----:B--2---:R-:W-:Y:S05]  /*d600*/  @!P1 BRA `(.L_x_612) ;  /* 0xfffffffc00f09947 */ /* 0x004fea000383ffff */
[----:B------:R-:W-:Y:S05]  /*d610*/  BRA `(.L_x_633) ;  /* 0xfffffff000807947 */ /* 0x000fea000383ffff */
.L_x_614:
[----:B--2---:R2:W3:Y:S02]  /*d620*/  SYNCS.PHASECHK.TRANS64.TRYWAIT P1, [R12+URZ+0x38828], R13 ;  /* 0x0388280d0c0075a7 */ /* 0x0044e4000802017f */
[----:B---3--:R-:W-:Y:S05]  /*d630*/  @!P1 NANOSLEEP.SYNCS 0x989680 ;  /* 0x009896800000995d */ /* 0x008fea0003900000 */
[----:B------:R-:W3:Y:S02]  /*d640*/  @!P1 SYNCS.PHASECHK.TRANS64 P1, [R12+URZ+0x38828], R13 ;  /* 0x0388280d0c0095a7 */ /* 0x000ee4000802007f */
[----:B---3--:R-:W-:Y:S05]  /*d650*/  @!P1 BRA `(.L_x_614) ;  /* 0xfffffffc00f09947 */ /* 0x008fea000383ffff */
[----:B------:R-:W-:Y:S05]  /*d660*/  BRA `(.L_x_634) ;  /* 0xfffffff4000c7947 */ /* 0x000fea000383ffff */
.L_x_616:
[----:B---3--:R3:W4:Y:S02]  /*d670*/  SYNCS.PHASECHK.TRANS64.TRYWAIT P0, [R4+URZ+0x38840], R3 ;  /* 0x03884003040075a7 */ /* 0x008724000800017f */
[----:B----4-:R-:W-:Y:S05]  /*d680*/  @!P0 NANOSLEEP.SYNCS 0x989680 ;  /* 0x009896800000895d */ /* 0x010fea0003900000 */
[----:B------:R-:W4:Y:S02]  /*d690*/  @!P0 SYNCS.PHASECHK.TRANS64 P0, [R4+URZ+0x38840], R3 ;  /* 0x03884003040085a7 */ /* 0x000f24000800007f */
[----:B----4-:R-:W-:Y:S05]  /*d6a0*/  @!P0 BRA `(.L_x_616) ;  /* 0xfffffffc00f08947 */ /* 0x010fea000383ffff */
[----:B------:R-:W-:Y:S05]  /*d6b0*/  BRA `(.L_x_635) ;  /* 0xfffffff400987947 */ /* 0x000fea000383ffff */
.L_x_618:
[----:B------:R-:W-:Y:S01]  /*d6c0*/  BSSY B0, `(.L_x_636) ;  /* 0x0000006000007945 */ /* 0x000fe20003800000 */
[----:B------:R-:W-:-:S07]  /*d6d0*/  IMAD.MOV.U32 R15, RZ, RZ, -0x1 ;  /* 0xffffffffff0f7424 */ /* 0x000fce00078e00ff */
[----:B--2---:R-:W-:Y:S05]  /*d6e0*/  WARPSYNC.COLLECTIVE R15, `(.L_x_637) ;  /* 0x000000000f0c7348 */ /* 0x004fea0003c00000 */
[----:B------:R-:W-:Y:S02]  /*d6f0*/  ELECT P6, UR62, PT ;  /* 0x00000000003e782f */ /* 0x000fe400038c0000 */
[----:B------:R-:W-:Y:S01]  /*d700*/  MOV R14, UR62 ;  /* 0x0000003e000e7c02 */ /* 0x000fe20008000f00 */
[----:B--2---:R-:W-:Y:S10]  /*d710*/  ENDCOLLECTIVE ;  /* 0x000000000000791b */ /* 0x004ff40003800000 */
.L_x_637:
[----:B------:R-:W-:Y:S05]  /*d720*/  BSYNC B0 ;  /* 0x0000000000007941 */ /* 0x000fea0003800000 */
.L_x_636:
[----:B------:R-:W-:Y:S05]  /*d730*/  BRA `(.L_x_638) ;  /* 0xfffffff800487947 */ /* 0x000fea000383ffff */
.L_x_620:
[----:B-1----:R1:W3:Y:S02]  /*d740*/  SYNCS.PHASECHK.TRANS64.TRYWAIT P0, [R7+URZ], R4 ;  /* 0x00000004070075a7 */ /* 0x0022e4000800017f */
[----:B---3--:R-:W-:Y:S05]  /*d750*/  @!P0 NANOSLEEP.SYNCS 0x989680 ;  /* 0x009896800000895d */ /* 0x008fea0003900000 */
[----:B------:R-:W3:Y:S02]  /*d760*/  @!P0 SYNCS.PHASECHK.TRANS64 P0, [R7+URZ], R4 ;  /* 0x00000004070085a7 */ /* 0x000ee4000800007f */
[----:B---3--:R-:W-:Y:S05]  /*d770*/  @!P0 BRA `(.L_x_620) ;  /* 0xfffffffc00f08947 */ /* 0x008fea000383ffff */
[----:B------:R-:W-:Y:S05]  /*d780*/  BRA `(.L_x_639) ;  /* 0xfffffff800887947 */ /* 0x000fea000383ffff */
.L_x_621:
[----:B---3--:R3:W4:Y:S02]  /*d790*/  SYNCS.PHASECHK.TRANS64.TRYWAIT P0, [R11+URZ], R2 ;  /* 0x000000020b0075a7 */ /* 0x008724000800017f */
[----:B----4-:R-:W-:Y:S05]  /*d7a0*/  @!P0 NANOSLEEP.SYNCS 0x989680 ;  /* 0x009896800000895d */ /* 0x010fea0003900000 */
[----:B------:R-:W4:Y:S02]  /*d7b0*/  @!P0 SYNCS.PHASECHK.TRANS64 P0, [R11+URZ], R2 ;  /* 0x000000020b0085a7 */ /* 0x000f24000800007f */
[----:B----4-:R-:W-:Y:S05]  /*d7c0*/  @!P0 BRA `(.L_x_621) ;  /* 0xfffffffc00f08947 */ /* 0x010fea000383ffff */
[----:B------:R-:W-:Y:S05]  /*d7d0*/  BRA `(.L_x_640) ;  /* 0xfffffff8007c7947 */ /* 0x000fea000383ffff */
.L_x_623:
[----:B----4-:R4:W1:Y:S02]  /*d7e0*/  SYNCS.PHASECHK.TRANS64.TRYWAIT P0, [R9+URZ], R4 ;  /* 0x00000004090075a7 */ /* 0x010864000800017f */
[----:B-1----:R-:W-:Y:S05]  /*d7f0*/  @!P0 NANOSLEEP.SYNCS 0x989680 ;  /* 0x009896800000895d */ /* 0x002fea0003900000 */
[----:B------:R-:W1:Y:S02]  /*d800*/  @!P0 SYNCS.PHASECHK.TRANS64 P0, [R9+URZ], R4 ;  /* 0x00000004090085a7 */ /* 0x000e64000800007f */
[----:B-1----:R-:W-:Y:S05]  /*d810*/  @!P0 BRA `(.L_x_623) ;  /* 0xfffffffc00f08947 */ /* 0x002fea000383ffff */
[----:B------:R-:W-:Y:S05]  /*d820*/  BRA `(.L_x_641) ;  /* 0xfffffff800807947 */ /* 0x000fea000383ffff */
.L_x_642:
        /* <DEDUP_REMOVED lines=13> */
.L_x_3687:


//--------------------- .text._ZN7cutlass13device_kernelIN5flash11enable_sm90INS1_16FlashAttnBwdSm90INS1_25CollectiveMainloopBwdSm90ILi2ELi2ELi2EN4cute5tupleIJNS5_1CILi1EEES8_S8_EEENS6_IJNS7_ILi80EEENS7_ILi128EEESB_EEENS_6half_tEfNS_4arch4Sm90ELb0ELb0ELb0ELb1ELb1ELb1ELb0ELb1ELi2ELi1ELi2ELi1ELb0EEENS1_21CollectiveEpilogueBwdISC_SD_SF_Li256ELb1ELb0ELi1EEENS1_19SingleTileSchedulerILb1ELb0ELb0ELi128EEEEEEEEEvNT_6ParamsE --------------------------
	.section	.text._ZN7cutlass13device_kernelIN5flash11enable_sm90INS1_16FlashAttnBwdSm90INS1_25CollectiveMainloopBwdSm90ILi2ELi2ELi2EN4cute5tupleIJNS5_1CILi1EEES8_S8_EEENS6_IJNS7_ILi80EEENS7_ILi128EEESB_EEENS_6half_tEfNS_4arch4Sm90ELb0ELb0ELb0ELb1ELb1ELb1ELb0ELb1ELi2ELi1ELi2ELi1ELb0EEENS1_21CollectiveEpilogueBwdISC_SD_SF_Li256ELb1ELb0ELi1EEENS1_19SingleTileSchedulerILb1ELb0ELb0ELi128EEEEEEEEEvNT_6ParamsE,"ax",@progbits
	.align	128
.text._ZN7cutlass13device_kernelIN5flash11enable_sm90INS1_16FlashAttnBwdSm90INS1_25CollectiveMainloopBwdSm90ILi2ELi2ELi2EN4cute5tupleIJNS5_1CILi1EEES8_S8_EEENS6_IJNS7_ILi80EEENS7_ILi128EEESB_EEENS_6half_tEfNS_4arch4Sm90ELb0ELb0ELb0ELb1ELb1ELb1ELb0ELb1ELi2ELi1ELi2ELi1ELb0EEENS1_21CollectiveEpilogueBwdISC_SD_SF_Li256ELb1ELb0ELi1EEENS1_19SingleTileSchedulerILb1ELb0ELb0ELi128EEEEEEEEEvNT_6ParamsE:
        .type           _ZN7cutlass13device_kernelIN5flash11enable_sm90INS1_16FlashAttnBwdSm90INS1_25CollectiveMainloopBwdSm90ILi2ELi2ELi2EN4cute5tupleIJNS5_1CILi1EEES8_S8_EEENS6_IJNS7_ILi80EEENS7_ILi128EEESB_EEENS_6half_tEfNS_4arch4Sm90ELb0ELb0ELb0ELb1ELb1ELb1ELb0ELb1ELi2ELi1ELi2ELi1ELb0EEENS1_21CollectiveEpilogueBwdISC_SD_SF_Li256ELb1ELb0ELi1EEENS1_19SingleTileSchedulerILb1ELb0ELb0ELi128EEEEEEEEEvNT_6ParamsE,@function
        .size           _ZN7cutlass13device_kernelIN5flash11enable_sm90INS1_16FlashAttnBwdSm90INS1_25CollectiveMainloopBwdSm90ILi2ELi2ELi2EN4cute5tupleIJNS5_1CILi1EEES8_S8_EEENS6_IJNS7_ILi80EEENS7_ILi128EEESB_EEENS_6half_tEfNS_4arch4Sm90ELb0ELb0ELb0ELb1ELb1ELb1ELb0ELb1ELi2ELi1ELi2ELi1ELb0EEENS1_21CollectiveEpilogueBwdISC_SD_SF_Li256ELb1ELb0ELi1EEENS1_19SingleTileSchedulerILb1ELb0ELb0ELi128EEEEEEEEEvNT_6ParamsE,(.L_x_3688 - _ZN7cutlass13device_kernelIN5flash11enable_sm90INS1_16FlashAttnBwdSm90INS1_25CollectiveMainloopBwdSm90ILi2ELi2ELi2EN4cute5tupleIJNS5_1CILi1EEES8_S8_EEENS6_IJNS7_ILi80EEENS7_ILi128EEESB_EEENS_6half_tEfNS_4arch4Sm90ELb0ELb0ELb0ELb1ELb1ELb1ELb0ELb1ELi2ELi1ELi2ELi1ELb0EEENS1_21CollectiveEpilogueBwdISC_SD_SF_Li256ELb1ELb0ELi1EEENS1_19SingleTileSchedulerILb1ELb0ELb0ELi128EEEEEEEEEvNT_6ParamsE)
        .other          _ZN7cutlass13device_kernelIN5flash11enable_sm90INS1_16FlashAttnBwdSm90INS1_25CollectiveMainloopBwdSm90ILi2ELi2ELi2EN4cute5tupleIJNS5_1CILi1EEES8_S8_EEENS6_IJNS7_ILi80EEENS7_ILi128EEESB_EEENS_6half_tEfNS_4arch4Sm90ELb0ELb0ELb0ELb1ELb1ELb1ELb0ELb1ELi2ELi1ELi2ELi1ELb0EEENS1_21CollectiveEpilogueBwdISC_SD_SF_Li256ELb1ELb0ELi1EEENS1_19SingleTileSchedulerILb1ELb0ELb0ELi128EEEEEEEEEvNT_6ParamsE,@"STO_CUDA_ENTRY STV_DEFAULT"
_ZN7cutlass13device_kernelIN5flash11enable_sm90INS1_16FlashAttnBwdSm90INS1_25CollectiveMainloopBwdSm90ILi2ELi2ELi2EN4cute5tupleIJNS5_1CILi1EEES8_S8_EEENS6_IJNS7_ILi80EEENS7_ILi128EEESB_EEENS_6half_tEfNS_4arch4Sm90ELb0ELb0ELb0ELb1ELb1ELb1ELb0ELb1ELi2ELi1ELi2ELi1ELb0EEENS1_21CollectiveEpilogueBwdISC_SD_SF_Li256ELb1ELb0ELi1EEENS1_19SingleTileSchedulerILb1ELb0ELb0ELi128EEEEEEEEEvNT_6ParamsE:
        /* <DEDUP_REMOVED lines=23> */
.L_x_644:
[----:B------:R-:W-:Y:S05]  /*0170*/  BSYNC B0 ;  /* 0x0000000000007941 */ /* 0x000fea0003800000 */
.L_x_643:
        /* <DEDUP_REMOVED lines=34> */
.L_x_645:
        /* <DEDUP_REMOVED lines=22> */
.L_x_646:
        /* <DEDUP_REMOVED lines=9> */
.L_x_649:
        /* <DEDUP_REMOVED lines=20> */
.L_x_650:
        /* <DEDUP_REMOVED lines=10> */
.L_x_652:
[----:B------:R-:W2:Y:S02]  /*0770*/  LDC R0, c[0x0][0x8bc] ;  /* 0x00022f00ff007b82 */ /* 0x000ea40000000800 */
.L_x_651:
        /* <DEDUP_REMOVED lines=17> */
.L_x_654:
        /* <DEDUP_REMOVED lines=10> */
.L_x_655:
        /* <DEDUP_REMOVED lines=8> */
.L_x_656:
        /* <DEDUP_REMOVED lines=9> */
.L_x_657:
        /* <DEDUP_REMOVED lines=89> */
.L_x_660:
        /* <DEDUP_REMOVED lines=15> */
.L_x_659:
        /* <DEDUP_REMOVED lines=23> */
.L_x_662:
        /* <DEDUP_REMOVED lines=15> */
.L_x_661:
        /* <DEDUP_REMOVED lines=8> */
.L_x_814:
        /* <DEDUP_REMOVED lines=48> */
.L_x_664:
        /* <DEDUP_REMOVED lines=79> */
.L_x_676:
[----:B------:R-:W2:Y:S02]  /*1b90*/  LDL R3, [R1] ;  /* 0x0000000001037983 */ /* 0x000ea40000100800 */
[----:B--2---:R-:W-:-:S13]  /*1ba0*/  ISETP.NE.AND P0, PT, R3, 0x3, PT ;  /* 0x000000030300780c */ /* 0x004fda0003f05270 */
[----:B------:R-:W-:Y:S05]  /*1bb0*/  @!P0 BRA `(.L_x_666) ;  /* 0x0000000000048947 */ /* 0x000fea0003800000 */
[----:B------:R-:W-:Y:S01]  /*1bc0*/  BPT.TRAP 0x1 ;  /* 0x000000040000795c */ /* 0x000fe20000300000 */
.L_x_666:
        /* <DEDUP_REMOVED lines=8> */
.L_x_667:
[----:B---3--:R-:W-:Y:S05]  /*1c50*/  @P1 BRA `(.L_x_668) ;  /* 0x0000000000081947 */ /* 0x008fea0003800000 */
[----:B------:R-:W3:Y:S02]  /*1c60*/  SYNCS.PHASECHK.TRANS64.TRYWAIT P1, [R3+URZ+0x38810], R154 ;  /* 0x0388109a030075a7 */ /* 0x000ee4000802017f */
[----:B---3--:R-:W-:Y:S05]  /*1c70*/  @!P1 BRA `(.L_x_669) ;  /* 0x000000bc00c49947 */ /* 0x008fea0003800000 */
.L_x_668:
        /* <DEDUP_REMOVED lines=286> */
.L_x_670:
[----:B------:R1:W1:Y:S01]  /*2e60*/  SYNCS.PHASECHK.TRANS64.TRYWAIT P1, [R3+URZ+0x38830], R154 ;  /* 0x0388309a030075a7 */ /* 0x000262000802017f */
[----:B------:R-:W-:Y:S05]  /*2e70*/  @!P0 BRA `(.L_x_671) ;  /* 0x0000000000048947 */ /* 0x000fea0003800000 */
[----:B------:R-:W-:Y:S01]  /*2e80*/  BPT.TRAP 0x1 ;  /* 0x000000040000795c */ /* 0x000fe20000300000 */
.L_x_671:
[----:B------:R-:W-:-:S05]  /*2e90*/  VIADD R152, R152, 0x24000 ;  /* 0x0002400098987836 */ /* 0x000fca0000000000 */
[----:B------:R-:W-:-:S04]  /*2ea0*/  SHF.R.U32.HI R152, RZ, 0x4, R152 ;  /* 0x00000004ff987819 */ /* 0x000fc80000011698 */
[----:B------:R-:W-:-:S04]  /*2eb0*/  LOP3.LUT R236, R152, 0x3fff, RZ, 0xc0, !PT ;  /* 0x00003fff98ec7812 */ /* 0x000fc800078ec0ff */
[----:B------:R-:W-:Y:S01]  /*2ec0*/  LOP3.LUT R153, R236, 0x10000, RZ, 0xfc, !PT ;  /* 0x00010000ec997812 */ /* 0x000fe200078efcff */
[----:B-1----:R-:W-:Y:S06]  /*2ed0*/  @P1 BRA `(.L_x_672) ;  /* 0x0000000000081947 */ /* 0x002fec0003800000 */
[----:B------:R-:W1:Y:S02]  /*2ee0*/  SYNCS.PHASECHK.TRANS64.TRYWAIT P1, [R3+URZ+0x38830], R154 ;  /* 0x0388309a030075a7 */ /* 0x000e64000802017f */
[----:B-1----:R-:W-:Y:S05]  /*2ef0*/  @!P1 BRA `(.L_x_673) ;  /* 0x000000ac00389947 */ /* 0x002fea0003800000 */
.L_x_672:
        /* <DEDUP_REMOVED lines=832> */
.L_x_674:
        /* <DEDUP_REMOVED lines=56> */
.L_x_675:
        /* <DEDUP_REMOVED lines=78> */
.L_x_658:
        /* <DEDUP_REMOVED lines=154> */
.L_x_678:
        /* <DEDUP_REMOVED lines=58> */
.L_x_680:
[----:B------:R-:W-:Y:S05]  /*78a0*/  BSYNC B0 ;  /* 0x0000000000007941 */ /* 0x000fea0003800000 */
.L_x_679:
        /* <DEDUP_REMOVED lines=15> */
.L_x_682:
[----:B------:R-:W-:Y:S05]  /*79a0*/  BSYNC B0 ;  /* 0x0000000000007941 */ /* 0x000fea0003800000 */
.L_x_681:
        /* <DEDUP_REMOVED lines=18> */
.L_x_684:
[----:B------:R-:W-:Y:S05]  /*7ad0*/  BSYNC B0 ;  /* 0x0000000000007941 */ /* 0x000fea0003800000 */
.L_x_683:
        /* <DEDUP_REMOVED lines=17> */
.L_x_686:
[----:B------:R-:W-:Y:S05]  /*7bf0*/  BSYNC B0 ;  /* 0x0000000000007941 */ /* 0x000fea0003800000 */
.L_x_685:
        /* <DEDUP_REMOVED lines=18> */
.L_x_688:
[----:B------:R-:W-:Y:S05]  /*7d20*/  BSYNC B0 ;  /* 0x0000000000007941 */ /* 0x000fea0003800000 */
.L_x_687:
        /* <DEDUP_REMOVED lines=18> */
.L_x_690:
[----:B------:R-:W-:Y:S05]  /*7e50*/  BSYNC B0 ;  /* 0x0000000000007941 */ /* 0x000fea0003800000 */
.L_x_689:
        /* <DEDUP_REMOVED lines=19> */
.L_x_692:
[----:B------:R-:W-:Y:S05]  /*7f90*/  BSYNC B0 ;  /* 0x0000000000007941 */ /* 0x000fea0003800000 */
.L_x_691:
        /* <DEDUP_REMOVED lines=21> */
.L_x_694:
[----:B------:R-:W-:Y:S05]  /*80f0*/  BSYNC B0 ;  /* 0x0000000000007941 */ /* 0x000fea0003800000 */
.L_x_693:
        /* <DEDUP_REMOVED lines=33> */
.L_x_696:
[----:B------:R-:W-:Y:S05]  /*8310*/  BSYNC B0 ;  /* 0x0000000000007941 */ /* 0x000fea0003800000 */
.L_x_695:
        /* <DEDUP_REMOVED lines=17> */
.L_x_698:
[----:B------:R-:W-:Y:S05]  /*8430*/  BSYNC B0 ;  /* 0x0000000000007941 */ /* 0x000fea0003800000 */
.L_x_697:
        /* <DEDUP_REMOVED lines=15> */
.L_x_700:
[----:B------:R-:W-:Y:S05]  /*8530*/  BSYNC B0 ;  /* 0x0000000000007941 */ /* 0x000fea0003800000 */
.L_x_699:
        /* <DEDUP_REMOVED lines=15> */
.L_x_702:
[----:B------:R-:W-:Y:S05]  /*8630*/  BSYNC B0 ;  /* 0x0000000000007941 */ /* 0x000fea0003800000 */
.L_x_701:
        /* <DEDUP_REMOVED lines=15> */
.L_x_704:
[----:B------:R-:W-:Y:S05]  /*8730*/  BSYNC B0 ;  /* 0x0000000000007941 */ /* 0x000fea0003800000 */
.L_x_703:
        /* <DEDUP_REMOVED lines=15> */
.L_x_706:
[----:B------:R-:W-:Y:S05]  /*8830*/  BSYNC B0 ;  /* 0x0000000000007941 */ /* 0x000fea0003800000 */
.L_x_705:
        /* <DEDUP_REMOVED lines=15> */
.L_x_708:
[----:B------:R-:W-:Y:S05]  /*8930*/  BSYNC B0 ;  /* 0x0000000000007941 */ /* 0x000fea0003800000 */
.L_x_707:
        /* <DEDUP_REMOVED lines=15> */
.L_x_677:
        /* <DEDUP_REMOVED lines=31> */
.L_x_709:
        /* <DEDUP_REMOVED lines=48> */
.L_x_711:
[----:B------:R-:W-:Y:S05]  /*8f20*/  BSYNC B0 ;  /* 0x0000000000007941 */ /* 0x000fea0003800000 */
.L_x_710:
        /* <DEDUP_REMOVED lines=16> */
.L_x_713:
[----:B------:R-:W-:Y:S05]  /*9030*/  BSYNC B0 ;  /* 0x0000000000007941 */ /* 0x000fea0003800000 */
.L_x_712:
        /* <DEDUP_REMOVED lines=16> */
.L_x_715:
[----:B------:R-:W-:Y:S05]  /*9140*/  BSYNC B0 ;  /* 0x0000000000007941 */ /* 0x000fea0003800000 */
.L_x_714:
        /* <DEDUP_REMOVED lines=17> */
.L_x_717:
[----:B------:R-:W-:Y:S05]  /*9260*/  BSYNC B0 ;  /* 0x0000000000007941 */ /* 0x000fea0003800000 */
.L_x_716:
        /* <DEDUP_REMOVED lines=16> */
.L_x_719:
[----:B------:R-:W-:Y:S05]  /*9370*/  BSYNC B0 ;  /* 0x0000000000007941 */ /* 0x000fea0003800000 */
.L_x_718:
        /* <DEDUP_REMOVED lines=18> */
.L_x_721:
[----:B------:R-:W-:Y:S05]  /*94a0*/  BSYNC B0 ;  /* 0x0000000000007941 */ /* 0x000fea0003800000 */
.L_x_720:
        /* <DEDUP_REMOVED lines=20> */
.L_x_723:
[----:B------:R-:W-:Y:S05]  /*95f0*/  BSYNC B0 ;  /* 0x0000000000007941 */ /* 0x000fea0003800000 */
.L_x_722:
        /* <DEDUP_REMOVED lines=17> */
.L_x_725:
[----:B------:R-:W-:Y:S05]  /*9710*/  BSYNC B0 ;  /* 0x0000000000007941 */ /* 0x000fea0003800000 */
.L_x_724:
        /* <DEDUP_REMOVED lines=32> */
.L_x_727:
[----:B------:R-:W-:Y:S05]  /*9920*/  BSYNC B0 ;  /* 0x0000000000007941 */ /* 0x000fea0003800000 */
.L_x_726:
        /* <DEDUP_REMOVED lines=16> */
.L_x_729:
[----:B------:R-:W-:Y:S05]  /*9a30*/  BSYNC B0 ;  /* 0x0000000000007941 */ /* 0x000fea0003800000 */
.L_x_728:
        /* <DEDUP_REMOVED lines=15> */
.L_x_731:
[----:B------:R-:W-:Y:S05]  /*9b30*/  BSYNC B0 ;  /* 0x0000000000007941 */ /* 0x000fea0003800000 */
.L_x_730:
        /* <DEDUP_REMOVED lines=15> */
.L_x_733:
[----:B------:R-:W-:Y:S05]  /*9c30*/  BSYNC B0 ;  /* 0x0000000000007941 */ /* 0x000fea0003800000 */
.L_x_732:
        /* <DEDUP_REMOVED lines=15> */
.L_x_735:
[----:B------:R-:W-:Y:S05]  /*9d30*/  BSYNC B0 ;  /* 0x0000000000007941 */ /* 0x000fea0003800000 */
.L_x_734:
        /* <DEDUP_REMOVED lines=15> */
.L_x_737:
[----:B------:R-:W-:Y:S05]  /*9e30*/  BSYNC B0 ;  /* 0x0000000000007941 */ /* 0x000fea0003800000 */
.L_x_736:
        /* <DEDUP_REMOVED lines=15> */
.L_x_739:
[----:B------:R-:W-:Y:S05]  /*9f30*/  BSYNC B0 ;  /* 0x0000000000007941 */ /* 0x000fea0003800000 */
.L_x_738:
        /* <DEDUP_REMOVED lines=15> */
.L_x_648:
        /* <DEDUP_REMOVED lines=9> */
[----:B------:R-:W1:Y:S01]  /*a0c0*/  S2UR UR24, SR_CTAID.X ;  /* 0x00000000001879c3 */ /* 0x000e620000002500 */
[----:B------:R-:W-:-:S04]  /*a0d0*/  ISETP.NE.U32.AND P0, PT, RZ, UR4, PT ;  /* 0x00000004ff007c0c */ /* 0x000fc8000bf05070 */
[----:B------:R-:W-:-:S03]  /*a0e0*/  ISETP.NE.AND.EX P0, PT, RZ, UR5, PT, P0 ;  /* 0x00000005ff007c0c */ /* 0x000fc6000bf05300 */
[----:B------:R-:W2:Y:S10]  /*a0f0*/  S2UR UR12, SR_CTAID.Z ;  /* 0x00000000000c79c3 */ /* 0x000eb40000002700 */
[----:B------:R-:W-:Y:S05]  /*a100*/  @!P0 BRA `(.L_x_741) ;  /* 0x00000000001c8947 */ /* 0x000fea0003800000 */
[----:B------:R-:W-:Y:S02]  /*a110*/  ULDC.64 UR4, c[0x0][0x8d8] ;  /* 0x0002360000047ab9 */ /* 0x000fe40000000a00 */
[----:B--2---:R-:W-:-:S06]  /*a120*/  UIMAD.WIDE UR4, UR12, 0x4, UR4 ;  /* 0x000000040c0478a5 */ /* 0x004fcc000f8e0204 */
[----:B------:R-:W-:Y:S02]  /*a130*/  IMAD.U32 R2, RZ, RZ, UR4 ;  /* 0x00000004ff027e24 */ /* 0x000fe4000f8e00ff */
[----:B------:R-:W-:-:S05]  /*a140*/  IMAD.U32 R3, RZ, RZ, UR5 ;  /* 0x00000005ff037e24 */ /* 0x000fca000f8e00ff */
[----:B------:R-:W2:Y:S02]  /*a150*/  LDG.E R2, desc[UR38][R2.64] ;  /* 0x0000002602027981 */ /* 0x000ea4000c1e1900 */
[----:B--2---:R-:W-:Y:S01]  /*a160*/  R2UR UR4, R2 ;  /* 0x00000000020472ca */ /* 0x004fe200000e0000 */
[----:B------:R-:W-:-:S14]  /*a170*/  BRA `(.L_x_742) ;  /* 0x0000000000387947 */ /* 0x000fdc0003800000 */
.L_x_741:
[----:B------:R-:W-:Y:S02]  /*a180*/  ULDC.64 UR4, c[0x0][0x8d0] ;  /* 0x0002340000047ab9 */ /* 0x000fe40000000a00 */
[----:B------:R-:W-:-:S04]  /*a190*/  ISETP.NE.U32.AND P0, PT, RZ, UR4, PT ;  /* 0x00000004ff007c0c */ /* 0x000fc8000bf05070 */
[----:B------:R-:W-:-:S13]  /*a1a0*/  ISETP.NE.AND.EX P0, PT, RZ, UR5, PT, P0 ;  /* 0x00000005ff007c0c */ /* 0x000fda000bf05300 */
[----:B------:R-:W-:Y:S05]  /*a1b0*/  @!P0 BRA `(.L_x_743) ;  /* 0x0000000000248947 */ /* 0x000fea0003800000 */
[----:B------:R-:W-:Y:S02]  /*a1c0*/  ULDC.64 UR4, c[0x0][0x8d0] ;  /* 0x0002340000047ab9 */ /* 0x000fe40000000a00 */
[----:B--2---:R-:W-:-:S06]  /*a1d0*/  UIMAD.WIDE UR4, UR12, 0x4, UR4 ;  /* 0x000000040c0478a5 */ /* 0x004fcc000f8e0204 */
[----:B------:R-:W-:Y:S02]  /*a1e0*/  IMAD.U32 R2, RZ, RZ, UR4 ;  /* 0x00000004ff027e24 */ /* 0x000fe4000f8e00ff */
[----:B------:R-:W-:-:S05]  /*a1f0*/  IMAD.U32 R3, RZ, RZ, UR5 ;  /* 0x00000005ff037e24 */ /* 0x000fca000f8e00ff */
[----:B------:R-:W2:Y:S04]  /*a200*/  LDG.E R0, desc[UR38][R2.64] ;  /* 0x0000002602007981 */ /* 0x000ea8000c1e1900 */
[----:B------:R-:W2:Y:S02]  /*a210*/  LDG.E R5, desc[UR38][R2.64+0x4] ;  /* 0x0000042602057981 */ /* 0x000ea4000c1e1900 */
[----:B--2---:R-:W-:-:S05]  /*a220*/  IMAD.IADD R0, R5, 0x1, -R0 ;  /* 0x0000000105007824 */ /* 0x004fca00078e0a00 */
[----:B------:R-:W-:Y:S01]  /*a230*/  R2UR UR4, R0 ;  /* 0x00000000000472ca */ /* 0x000fe200000e0000 */
[----:B------:R-:W-:-:S14]  /*a240*/  BRA `(.L_x_742) ;  /* 0x0000000000047947 */ /* 0x000fdc0003800000 */
.L_x_743:
[----:B------:R-:W-:-:S05]  /*a250*/  ULDC UR4, c[0x0][0x8bc] ;  /* 0x00022f0000047ab9 */ /* 0x000fca0000000800 */
.L_x_742:
[----:B-1----:R-:W-:-:S04]  /*a260*/  USHF.L.U32 UR5, UR24, 0x7, URZ ;  /* 0x0000000718057899 */ /* 0x002fc8000800063f */
[----:B------:R-:W-:-:S04]  /*a270*/  UISETP.GE.AND UP0, UPT, UR5, UR4, UPT ;  /* 0x000000040500728c */ /* 0x000fc8000bf06270 */
[----:B--2---:R-:W-:-:S06]  /*a280*/  USEL UR12, UR12, 0xffffffff, !UP0 ;  /* 0xffffffff0c0c7887 */ /* 0x004fcc000c000000 */
        /* <DEDUP_REMOVED lines=23> */
[----:B------:R-:W3:-:S12]  /*a400*/  S2UR UR11, SR_CTAID.Y ;  /* 0x00000000000b79c3 */ /* 0x000ed80000002600 */
[----:B--2---:R-:W-:-:S13]  /*a410*/  @P2 R2UR UR4, R6 ;  /* 0x00000000060422ca */ /* 0x004fda00000e0000 */
[----:B------:R-:W-:-:S04]  /*a420*/  @UP0 UIMAD UR4, UR12, 0x50, UR4 ;  /* 0x000000500c0408a4 */ /* 0x000fc8000f8e0204 */
[----:B------:R-:W-:-:S04]  /*a430*/  UIMAD.WIDE UR4, UR4, 0x66666667, URZ ;  /* 0x66666667040478a5 */ /* 0x000fc8000f8e023f */
[----:B------:R-:W-:-:S04]  /*a440*/  @UP0 USHF.R.U32.HI UR4, URZ, 0x1f, UR5 ;  /* 0x0000001f3f040899 */ /* 0x000fc80008011605 */
[----:B------:R-:W-:Y:S01]  /*a450*/  @UP0 ULEA.HI.SX32 UR4, UR5, UR4, 0x1b ;  /* 0x0000000405040291 */ /* 0x000fe2000f8fda3f */
[----:B-1-3--:R-:W-:Y:S11]  /*a460*/  @P1 BRA `(.L_x_744) ;  /* 0x0000000000101947 */ /* 0x00aff60003800000 */
[----:B------:R-:W-:Y:S05]  /*a470*/  @!P0 BRA `(.L_x_744) ;  /* 0x00000000000c8947 */ /* 0x000fea0003800000 */
[----:B------:R-:W2:Y:S04]  /*a480*/  LDG.E R5, desc[UR38][R2.64] ;  /* 0x0000002602057981 */ /* 0x000ea8000c1e1900 */
[----:B-----5:R-:W2:Y:S02]  /*a490*/  LDG.E R0, desc[UR38][R2.64+0x4] ;  /* 0x0000042602007981 */ /* 0x020ea4000c1e1900 */
[----:B--2---:R-:W-:-:S07]  /*a4a0*/  IMAD.IADD R0, R0, 0x1, -R5 ;  /* 0x0000000100007824 */ /* 0x004fce00078e0a05 */
.L_x_744:
[----:B-----5:R-:W-:Y:S01]  /*a4b0*/  ISETP.GE.AND P0, PT, R0, 0x1, PT ;  /* 0x000000010000780c */ /* 0x020fe20003f06270 */
[----:B------:R-:W-:Y:S01]  /*a4c0*/  @UP0 UIMAD UR4, UR4, 0x2800, URZ ;  /* 0x00002800040408a4 */ /* 0x000fe2000f8e023f */
[----:B------:R-:W-:Y:S01]  /*a4d0*/  UMOV UR6, URZ ;  /* 0x0000003f00067c82 */ /* 0x000fe20008000000 */
[----:B------:R-:W-:Y:S02]  /*a4e0*/  UMOV UR7, URZ ;  /* 0x0000003f00077c82 */ /* 0x000fe40008000000 */
[----:B------:R-:W-:Y:S02]  /*a4f0*/  @UP0 USHF.R.S32.HI UR5, URZ, 0x1f, UR4 ;  /* 0x0000001f3f050899 */ /* 0x000fe40008011404 */
[----:B------:R-:W-:Y:S01]  /*a500*/  USHF.R.S32.HI UR19, URZ, 0x1f, UR11 ;  /* 0x0000001f3f137899 */ /* 0x000fe2000801140b */
[----:B------:R-:W-:-:S04]  /*a510*/  @UP0 UMOV UR6, UR4 ;  /* 0x0000000400060c82 */ /* 0x000fc80008000000 */
[----:B------:R-:W-:Y:S01]  /*a520*/  @UP0 UMOV UR7, UR5 ;  /* 0x0000000500070c82 */ /* 0x000fe20008000000 */
[----:B------:R-:W-:Y:S06]  /*a530*/  @!P0 BRA `(.L_x_653) ;  /* 0x0000003400508947 */ /* 0x000fec0003800000 */
[----:B------:R-:W1:Y:S01]  /*a540*/  S2R R4, SR_TID.X ;  /* 0x0000000000047919 */ /* 0x000e620000002100 */
        /* <DEDUP_REMOVED lines=8> */
[----:B------:R-:W-:Y:S01]  /*a5d0*/  USEL UR18, UR12, URZ, !UP0 ;  /* 0x0000003f0c127287 */ /* 0x000fe2000c000000 */
[----:B------:R-:W-:Y:S01]  /*a5e0*/  SHF.R.U32.HI R3, RZ, 0x1f, R2 ;  /* 0x0000001fff037819 */ /* 0x000fe20000011602 */
[----:B------:R-:W-:Y:S01]  /*a5f0*/  USEL UR4, UR4, URZ, !UP0 ;  /* 0x0000003f04047287 */ /* 0x000fe2000c000000 */
[----:B------:R-:W-:Y:S01]  /*a600*/  ULDC UR10, c[0x0][0x288] ;  /* 0x0000a200000a7ab9 */ /* 0x000fe20000000800 */
[----:B------:R-:W-:Y:S01]  /*a610*/  UIADD3 UR8, UP0, UR6, UR14, URZ ;  /* 0x0000000e06087290 */ /* 0x000fe2000ff1e03f */
[----:B------:R-:W-:Y:S01]  /*a620*/  LEA.HI.SX32 R3, R2, R3, 0x1b ;  /* 0x0000000302037211 */ /* 0x000fe200078fdaff */
[----:B------:R-:W-:Y:S01]  /*a630*/  UIADD3 UR5, UR15, UR5, URZ ;  /* 0x000000050f057290 */ /* 0x000fe2000fffe03f */
[----:B------:R-:W-:Y:S01]  /*a640*/  ULDC UR9, c[0x0][0x760] ;  /* 0x0001d80000097ab9 */ /* 0x000fe20000000800 */
[----:B------:R-:W-:Y:S01]  /*a650*/  ULDC.64 UR16, c[0x0][0x2e0] ;  /* 0x0000b80000107ab9 */ /* 0x000fe20000000a00 */
[----:B------:R-:W-:Y:S01]  /*a660*/  UIMAD UR12, UR12, UR10, URZ ;  /* 0x0000000a0c0c72a4 */ /* 0x000fe2000f8e023f */
[----:B------:R-:W-:Y:S01]  /*a670*/  VIMNMX R3, R3, 0x1, !PT ;  /* 0x0000000103037848 */ /* 0x000fe20007fe0100 */
[----:B------:R-:W-:-:S02]  /*a680*/  UIMAD UR10, UR10, UR9, URZ ;  /* 0x000000090a0a72a4 */ /* 0x000fc4000f8e023f */
[----:B------:R-:W-:Y:S01]  /*a690*/  UIADD3.X UR9, UR7, UR5, URZ, UP0, !UPT ;  /* 0x0000000507097290 */ /* 0x000fe200087fe43f */
[----:B------:R-:W-:Y:S01]  /*a6a0*/  LOP3.LUT R6, R3, 0x1, RZ, 0xc0, !PT ;  /* 0x0000000103067812 */ /* 0x000fe200078ec0ff */
[----:B------:R-:W-:Y:S02]  /*a6b0*/  UIMAD UR4, UR4, UR16, URZ ;  /* 0x00000010040472a4 */ /* 0x000fe4000f8e023f */
[----:B------:R-:W-:Y:S02]  /*a6c0*/  UIADD3 UR11, UP0, UR12, UR11, URZ ;  /* 0x0000000b0c0b7290 */ /* 0x000fe4000ff1e03f */
[----:B------:R-:W-:Y:S01]  /*a6d0*/  UIMAD UR13, UR18, UR17, UR4 ;  /* 0x00000011120d72a4 */ /* 0x000fe2000f8e0204 */
[----:B-1----:R-:W-:Y:S01]  /*a6e0*/  LOP3.LUT R0, R4, 0x1f, RZ, 0xc0, !PT ;  /* 0x0000001f04007812 */ /* 0x002fe200078ec0ff */
[----:B------:R-:W-:Y:S01]  /*a6f0*/  UIMAD.WIDE.U32 UR8, UR18, UR16, UR8 ;  /* 0x00000010120872a5 */ /* 0x000fe2000f8e0008 */
[----:B------:R-:W-:Y:S01]  /*a700*/  ELECT P0, URZ, PT ;  /* 0x00000000003f782f */ /* 0x000fe20003800000 */
[----:B------:R-:W-:-:S02]  /*a710*/  ULEA.HI.X.SX32 UR12, UR12, UR19, 0x1, UP0 ;  /* 0x000000130c0c7291 */ /* 0x000fc400080f0e3f */
[----:B------:R-:W-:Y:S01]  /*a720*/  UIADD3 UR25, UR9, UR13, URZ ;  /* 0x0000000d09197290 */ /* 0x000fe2000fffe03f */
[----:B------:R-:W-:Y:S01]  /*a730*/  UMOV UR4, URZ ;  /* 0x0000003f00047c82 */ /* 0x000fe20008000000 */
[----:B------:R-:W-:Y:S10]  /*a740*/  @!P1 BRA `(.L_x_745) ;  /* 0x0000000800bc9947 */ /* 0x000ff40003800000 */
[----:B------:R-:W-:Y:S01]  /*a750*/  UMOV UR4, UR14 ;  /* 0x0000000e00047c82 */ /* 0x000fe20008000000 */
[----:B------:R-:W-:Y:S01]  /*a760*/  ULDC.64 UR14, c[0x0][0x2c0] ;  /* 0x0000b000000e7ab9 */ /* 0x000fe20000000a00 */
[----:B------:R-:W-:Y:S01]  /*a770*/  UIMAD.WIDE.U32 UR4, UR18, UR16, UR4 ;  /* 0x00000010120472a5 */ /* 0x000fe2000f8e0004 */
[----:B------:R-:W-:-:S03]  /*a780*/  IMAD.IADD R4, R3, 0x1, -R6 ;  /* 0x0000000103047824 */ /* 0x000fc600078e0a06 */
        /* <DEDUP_REMOVED lines=12> */
.L_x_770:
        /* <DEDUP_REMOVED lines=17> */
.L_x_748:
[----:B------:R-:W2:Y:S04]  /*a960*/  LDG.E.STRONG.GPU R5, desc[UR38][R2.64] ;  /* 0x0000002602057981 */ /* 0x000ea8000c1ef900 */
[----:B--2---:R-:W-:Y:S01]  /*a970*/  CCTL.IVALL ;  /* 0x00000000ff00798f */ /* 0x004fe20002000000 */
[----:B------:R-:W-:Y:S05]  /*a980*/  YIELD ;  /* 0x0000000000007946 */ /* 0x000fea0003800000 */
[----:B------:R-:W-:-:S13]  /*a990*/  ISETP.NE.AND P1, PT, R5, UR24, PT ;  /* 0x0000001805007c0c */ /* 0x000fda000bf25270 */
[----:B------:R-:W-:Y:S05]  /*a9a0*/  @P1 BRA `(.L_x_748) ;  /* 0xfffffffc00ec1947 */ /* 0x000fea000383ffff */
.L_x_747:
[----:B------:R-:W-:Y:S05]  /*a9b0*/  BSYNC B0 ;  /* 0x0000000000007941 */ /* 0x000fea0003800000 */
.L_x_746:
[----:B------:R-:W-:-:S03]  /*a9c0*/  UMOV UR22, 0xffffffff ;  /* 0xffffffff00167882 */ /* 0x000fc60000000000 */
[----:B------:R-:W-:Y:S05]  /*a9d0*/  BRA.DIV UR22, `(.L_x_749) ;  /* 0x0000003216947947 */ /* 0x000fea000b800000 */
[----:B------:R-:W-:Y:S01]  /*a9e0*/  NOP ;  /* 0x0000000000007918 */ /* 0x000fe20000000000 */
.L_x_817:
        /* <DEDUP_REMOVED lines=8> */
[----:B------:R-:W-:Y:S02]  /*aa70*/  UIADD3 UR33, UP0, UR22, UR8, URZ ;  /* 0x0000000816217290 */ /* 0x000fe4000ff1e03f */
[----:B-1----:R-:W-:Y:S02]  /*aa80*/  ULEA UR32, UR32, UR23, 0x18 ;  /* 0x0000001720207291 */ /* 0x002fe4000f8ec03f */
[----:B------:R-:W-:Y:S02]  /*aa90*/  ULEA.HI.X.SX32 UR23, UR22, UR25, 0x1, UP0 ;  /* 0x0000001916177291 */ /* 0x000fe400080f0e3f */
[----:B------:R-:W-:-:S02]  /*aaa0*/  ULEA UR22, UP0, UR33, UR28, 0x2 ;  /* 0x0000001c21167291 */ /* 0x000fc4000f80103f */
[----:B------:R-:W-:Y:S02]  /*aab0*/  UIADD3 UR28, UR32, 0x10000, URZ ;  /* 0x00010000201c7890 */ /* 0x000fe4000fffe03f */
[----:B------:R-:W-:Y:S01]  /*aac0*/  ULEA.HI.X UR23, UR33, UR29, UR23, 0x2, UP0 ;  /* 0x0000001d21177291 */ /* 0x000fe200080f1417 */
[----:B------:R-:W-:Y:S02]  /*aad0*/  UMOV UR32, 0x0 ;  /* 0x0000000000207882 */ /* 0x000fe40000000000 */
[----:B------:R-:W-:Y:S01]  /*aae0*/  UMOV UR29, 0x500 ;  /* 0x00000500001d7882 */ /* 0x000fe20000000000 */
[----:B------:R-:W-:-:S05]  /*aaf0*/  UMOV UR33, 0x14f00000 ;  /* 0x14f0000000217882 */ /* 0x000fca0000000000 */
[----:B------:R1:W-:Y:S02]  /*ab00*/  UBLKRED.G.S.ADD.F32.RN [UR22], [UR28], UR29, desc[UR32] ;  /* 0x000020161c0073bb */ /* 0x0003e400080a141d */
[----:B-1----:R0:W-:Y:S02]  /*ab10*/  UTMACMDFLUSH ;  /* 0x00000000000079b7 */ /* 0x0021e40000000000 */
.L_x_751:
[----:B------:R-:W-:Y:S05]  /*ab20*/  BSYNC B0 ;  /* 0x0000000000007941 */ /* 0x000fea0003800000 */
.L_x_750:
        /* <DEDUP_REMOVED lines=13> */
.L_x_753:
[----:B------:R-:W-:Y:S05]  /*ac00*/  BSYNC B0 ;  /* 0x0000000000007941 */ /* 0x000fea0003800000 */
.L_x_752:
[----:B------:R-:W-:Y:S06]  /*ac10*/  BAR.ARV 0xa, 0xa0 ;  /* 0x0282800000007b1d */ /* 0x000fec0000002000 */
[----:B------:R-:W-:Y:S04]  /*ac20*/  BSSY B0, `(.L_x_754) ;  /* 0x0000003000007945 */ /* 0x000fe80003800000 */
[----:B------:R-:W-:Y:S05]  /*ac30*/  @!P0 BRA `(.L_x_755) ;  /* 0x0000000000048947 */ /* 0x000fea0003800000 */
[----:B------:R-:W-:-:S04]  /*ac40*/  DEPBAR.LE SB0, 0x0 ;  /* 0x000080000000791a */ /* 0x000fc80000000000 */
.L_x_755:
[----:B------:R-:W-:Y:S05]  /*ac50*/  BSYNC B0 ;  /* 0x0000000000007941 */ /* 0x000fea0003800000 */
.L_x_754:
        /* <DEDUP_REMOVED lines=15> */
[----:B------:R-:W-:-:S06]  /*ad50*/  UFLO.U32 UR23, UR22 ;  /* 0x00000016001772bd */ /* 0x000fcc00080e0000 */
[----:B-1----:R-:W-:Y:S02]  /*ad60*/  ISETP.EQ.U32.AND P1, PT, R5, UR23, PT ;  /* 0x0000001705007c0c */ /* 0x002fe4000bf22070 */
[----:B------:R-:W1:Y:S11]  /*ad70*/  POPC R5, UR22 ;  /* 0x0000001600057d09 */ /* 0x000e760008000000 */
[----:B-1----:R1:W-:Y:S02]  /*ad80*/  @P1 REDG.E.ADD.S32.STRONG.GPU desc[UR38][R2.64], R5 ;  /* 0x000000050200198e */ /* 0x0023e4000c10e3a6 */
.L_x_757:
[----:B------:R-:W-:Y:S05]  /*ad90*/  BSYNC B0 ;  /* 0x0000000000007941 */ /* 0x000fea0003800000 */
.L_x_756:
        /* <DEDUP_REMOVED lines=9> */
.L_x_760:
[----:B------:R-:W2:Y:S04]  /*ae30*/  LDG.E.STRONG.GPU R5, desc[UR38][R2.64] ;  /* 0x0000002602057981 */ /* 0x000ea8000c1ef900 */
[----:B--2---:R-:W-:Y:S01]  /*ae40*/  CCTL.IVALL ;  /* 0x00000000ff00798f */ /* 0x004fe20002000000 */
[----:B------:R-:W-:Y:S05]  /*ae50*/  YIELD ;  /* 0x0000000000007946 */ /* 0x000fea0003800000 */
[----:B------:R-:W-:-:S13]  /*ae60*/  ISETP.NE.AND P1, PT, R5, UR24, PT ;  /* 0x0000001805007c0c */ /* 0x000fda000bf25270 */
[----:B------:R-:W-:Y:S05]  /*ae70*/  @P1 BRA `(.L_x_760) ;  /* 0xfffffffc00ec1947 */ /* 0x000fea000383ffff */
.L_x_759:
[----:B------:R-:W-:Y:S05]  /*ae80*/  BSYNC B0 ;  /* 0x0000000000007941 */ /* 0x000fea0003800000 */
.L_x_758:
[----:B------:R-:W-:-:S03]  /*ae90*/  UMOV UR6, 0xffffffff ;  /* 0xffffffff00067882 */ /* 0x000fc60000000000 */
[----:B------:R-:W-:Y:S05]  /*aea0*/  BRA.DIV UR6, `(.L_x_761) ;  /* 0x0000002e067c7947 */ /* 0x000fea000b800000 */
[----:B------:R-:W-:Y:S01]  /*aeb0*/  NOP ;  /* 0x0000000000007918 */ /* 0x000fe20000000000 */
.L_x_820:
        /* <DEDUP_REMOVED lines=13> */
.L_x_763:
[----:B------:R-:W-:Y:S05]  /*af90*/  BSYNC B0 ;  /* 0x0000000000007941 */ /* 0x000fea0003800000 */
.L_x_762:
        /* <DEDUP_REMOVED lines=13> */
.L_x_765:
[----:B------:R-:W-:Y:S05]  /*b070*/  BSYNC B0 ;  /* 0x0000000000007941 */ /* 0x000fea0003800000 */
.L_x_764:
[----:B------:R-:W-:Y:S06]  /*b080*/  BAR.ARV 0xa, 0xa0 ;  /* 0x0282800000007b1d */ /* 0x000fec0000002000 */
[----:B------:R-:W-:Y:S04]  /*b090*/  BSSY B0, `(.L_x_766) ;  /* 0x0000003000007945 */ /* 0x000fe80003800000 */
[----:B------:R-:W-:Y:S05]  /*b0a0*/  @!P0 BRA `(.L_x_767) ;  /* 0x0000000000048947 */ /* 0x000fea0003800000 */
[----:B------:R-:W-:-:S04]  /*b0b0*/  DEPBAR.LE SB0, 0x0 ;  /* 0x000080000000791a */ /* 0x000fc80000000000 */
.L_x_767:
[----:B------:R-:W-:Y:S05]  /*b0c0*/  BSYNC B0 ;  /* 0x0000000000007941 */ /* 0x000fea0003800000 */
.L_x_766:
        /* <DEDUP_REMOVED lines=15> */
[----:B------:R-:W-:-:S06]  /*b1c0*/  UFLO.U32 UR7, UR6 ;  /* 0x00000006000772bd */ /* 0x000fcc00080e0000 */
[----:B-1----:R-:W-:Y:S02]  /*b1d0*/  ISETP.EQ.U32.AND P1, PT, R5, UR7, PT ;  /* 0x0000000705007c0c */ /* 0x002fe4000bf22070 */
[----:B------:R-:W1:Y:S11]  /*b1e0*/  POPC R5, UR6 ;  /* 0x0000000600057d09 */ /* 0x000e760008000000 */
[----:B-1----:R1:W-:Y:S02]  /*b1f0*/  @P1 REDG.E.ADD.S32.STRONG.GPU desc[UR38][R2.64], R5 ;  /* 0x000000050200198e */ /* 0x0023e4000c10e3a6 */
.L_x_769:
[----:B------:R-:W-:Y:S05]  /*b200*/  BSYNC B0 ;  /* 0x0000000000007941 */ /* 0x000fea0003800000 */
.L_x_768:
[----:B------:R-:W-:Y:S02]  /*b210*/  UIADD3 UR4, UR4, 0x2, URZ ;  /* 0x0000000204047890 */ /* 0x000fe4000fffe03f */
[----:B------:R-:W-:Y:S01]  /*b220*/  UIADD3 UR5, UR5, 0x1, URZ ;  /* 0x0000000105057890 */ /* 0x000fe2000fffe03f */
[----:B------:R-:W-:Y:S11]  /*b230*/  @P3 BRA `(.L_x_770) ;  /* 0xfffffff400843947 */ /* 0x000ff6000383ffff */
.L_x_745:
        /* <DEDUP_REMOVED lines=13> */
.L_x_773:
[----:B------:R-:W2:Y:S04]  /*b310*/  LDG.E.STRONG.GPU R0, desc[UR38][R2.64] ;  /* 0x0000002602007981 */ /* 0x000ea8000c1ef900 */
[----:B--2---:R-:W-:Y:S01]  /*b320*/  CCTL.IVALL ;  /* 0x00000000ff00798f */ /* 0x004fe20002000000 */
[----:B------:R-:W-:Y:S05]  /*b330*/  YIELD ;  /* 0x0000000000007946 */ /* 0x000fea0003800000 */
[----:B------:R-:W-:-:S13]  /*b340*/  ISETP.NE.AND P1, PT, R0, UR24, PT ;  /* 0x0000001800007c0c */ /* 0x000fda000bf25270 */
[----:B------:R-:W-:Y:S05]  /*b350*/  @P1 BRA `(.L_x_773) ;  /* 0xfffffffc00ec1947 */ /* 0x000fea000383ffff */
.L_x_772:
[----:B------:R-:W-:Y:S05]  /*b360*/  BSYNC B0 ;  /* 0x0000000000007941 */ /* 0x000fea0003800000 */
.L_x_771:
[----:B------:R-:W-:-:S03]  /*b370*/  UMOV UR5, 0xffffffff ;  /* 0xffffffff00057882 */ /* 0x000fc60000000000 */
[----:B------:R-:W-:Y:S05]  /*b380*/  BRA.DIV UR5, `(.L_x_774) ;  /* 0x0000002a05607947 */ /* 0x000fea000b800000 */
[----:B------:R-:W-:Y:S01]  /*b390*/  NOP ;  /* 0x0000000000007918 */ /* 0x000fe20000000000 */
.L_x_823:
        /* <DEDUP_REMOVED lines=22> */
.L_x_776:
[----:B------:R-:W-:Y:S05]  /*b500*/  BSYNC B0 ;  /* 0x0000000000007941 */ /* 0x000fea0003800000 */
.L_x_775:
[----:B------:R-:W-:Y:S06]  /*b510*/  BAR.SYNC.DEFER_BLOCKING 0xe, 0xa0 ;  /* 0x0382800000007b1d */ /* 0x000fec0000010000 */
[----:B------:R-:W-:Y:S04]  /*b520*/  BSSY B0, `(.L_x_777) ;  /* 0x0000013000007945 */ /* 0x000fe80003800000 */
[----:B------:R-:W-:Y:S05]  /*b530*/  @!P0 BRA `(.L_x_778) ;  /* 0x0000000000448947 */ /* 0x000fea0003800000 */
[----:B------:R-:W1:Y:S01]  /*b540*/  S2UR UR14, SR_CgaCtaId ;  /* 0x00000000000e79c3 */ /* 0x000e620000008800 */
[----:B------:R-:W-:Y:S01]  /*b550*/  R2UR UR5, R6 ;  /* 0x00000000060572ca */ /* 0x000fe200000e0000 */
[----:B------:R-:W-:Y:S01]  /*b560*/  UMOV UR13, 0x400 ;  /* 0x00000400000d7882 */ /* 0x000fe20000000000 */
[----:B------:R-:W-:-:S11]  /*b570*/  ULDC.64 UR6, c[0x0][0x2c0] ;  /* 0x0000b00000067ab9 */ /* 0x000fd60000000a00 */
[----:B------:R-:W-:-:S04]  /*b580*/  UIADD3 UR5, UR5, 0x1400, URZ ;  /* 0x0000140005057890 */ /* 0x000fc8000fffe03f */
[----:B------:R-:W-:-:S04]  /*b590*/  UIADD3 UR15, UP0, UR5, UR8, URZ ;  /* 0x00000008050f7290 */ /* 0x000fc8000ff1e03f */
[----:B------:R-:W-:Y:S02]  /*b5a0*/  ULEA.HI.X.SX32 UR5, UR5, UR25, 0x1, UP0 ;  /* 0x0000001905057291 */ /* 0x000fe400080f0e3f */
[----:B-1----:R-:W-:Y:S02]  /*b5b0*/  ULEA UR13, UR14, UR13, 0x18 ;  /* 0x0000000d0e0d7291 */ /* 0x002fe4000f8ec03f */
[----:B------:R-:W-:Y:S02]  /*b5c0*/  ULEA UR6, UP0, UR15, UR6, 0x2 ;  /* 0x000000060f067291 */ /* 0x000fe4000f80103f */
[----:B------:R-:W-:Y:S02]  /*b5d0*/  UIADD3 UR13, UR13, 0x15000, URZ ;  /* 0x000150000d0d7890 */ /* 0x000fe4000fffe03f */
[----:B------:R-:W-:Y:S01]  /*b5e0*/  ULEA.HI.X UR7, UR15, UR7, UR5, 0x2, UP0 ;  /* 0x000000070f077291 */ /* 0x000fe200080f1405 */
[----:B------:R-:W-:Y:S02]  /*b5f0*/  UMOV UR14, 0x0 ;  /* 0x00000000000e7882 */ /* 0x000fe40000000000 */
[----:B------:R-:W-:Y:S01]  /*b600*/  UMOV UR5, 0x500 ;  /* 0x0000050000057882 */ /* 0x000fe20000000000 */
[----:B------:R-:W-:-:S05]  /*b610*/  UMOV UR15, 0x14f00000 ;  /* 0x14f00000000f7882 */ /* 0x000fca0000000000 */
[----:B------:R1:W-:Y:S01]  /*b620*/  UBLKRED.G.S.ADD.F32.RN [UR6], [UR13], UR5, desc[UR14] ;  /* 0x00000e060d0073bb */ /* 0x0003e200080a1405 */
[----:B------:R0:W-:Y:S01]  /*b630*/  UTMACMDFLUSH ;  /* 0x00000000000079b7 */ /* 0x0001e20000000000 */
[----:B-1----:R-:W-:-:S04]  /*b640*/  DEPBAR.LE SB0, 0x1 ;  /* 0x000080400000791a */ /* 0x002fc80000000000 */
.L_x_778:
[----:B------:R-:W-:Y:S05]  /*b650*/  BSYNC B0 ;  /* 0x0000000000007941 */ /* 0x000fea0003800000 */
.L_x_777:
[----:B------:R-:W-:Y:S06]  /*b660*/  BAR.ARV 0xa, 0xa0 ;  /* 0x0282800000007b1d */ /* 0x000fec0000002000 */
[----:B------:R-:W-:Y:S04]  /*b670*/  BSSY B0, `(.L_x_779) ;  /* 0x0000003000007945 */ /* 0x000fe80003800000 */
[----:B------:R-:W-:Y:S05]  /*b680*/  @!P0 BRA `(.L_x_780) ;  /* 0x0000000000048947 */ /* 0x000fea0003800000 */
[----:B------:R-:W-:-:S04]  /*b690*/  DEPBAR.LE SB0, 0x0 ;  /* 0x000080000000791a */ /* 0x000fc80000000000 */
.L_x_780:
[----:B------:R-:W-:Y:S05]  /*b6a0*/  BSYNC B0 ;  /* 0x0000000000007941 */ /* 0x000fea0003800000 */
.L_x_779:
        /* <DEDUP_REMOVED lines=19> */
.L_x_740:
        /* <DEDUP_REMOVED lines=10> */
.L_x_781:
        /* <DEDUP_REMOVED lines=10> */
.L_x_783:
[----:B------:R-:W3:Y:S02]  /*b920*/  LDC R5, c[0x0][0x8bc] ;  /* 0x00022f00ff057b82 */ /* 0x000ee40000000800 */
.L_x_782:
[----:B------:R-:W1:Y:S01]  /*b930*/  S2R R14, SR_CTAID.X ;  /* 0x00000000000e7919 */ /* 0x000e620000002500 */
[----:B------:R-:W-:Y:S02]  /*b940*/  IMAD.MOV.U32 R0, RZ, RZ, 0x1 ;  /* 0x00000001ff007424 */ /* 0x000fe400078e00ff */
[----:B------:R-:W-:Y:S02]  /*b950*/  IMAD.MOV.U32 R9, RZ, RZ, RZ ;  /* 0x000000ffff097224 */ /* 0x000fe400078e00ff */
[----:B-1----:R-:W-:-:S05]  /*b960*/  IMAD.SHL.U32 R14, R14, 0x80, RZ ;  /* 0x000000800e0e7824 */ /* 0x002fca00078e00ff */
[----:B---3-5:R-:W-:-:S04]  /*b970*/  ISETP.GE.AND P0, PT, R14, R5, PT ;  /* 0x000000050e00720c */ /* 0x028fc80003f06270 */
[----:B------:R-:W-:-:S04]  /*b980*/  SEL R8, R7, 0xffffffff, !P0 ;  /* 0xffffffff07087807 */ /* 0x000fc80004000000 */
[----:B------:R-:W-:-:S13]  /*b990*/  ISETP.GE.AND P0, PT, R8, RZ, PT ;  /* 0x000000ff0800720c */ /* 0x000fda0003f06270 */
[----:B------:R-:W-:Y:S05]  /*b9a0*/  @!P0 BRA `(.L_x_784) ;  /* 0x0000001c00a08947 */ /* 0x000fea0003800000 */
[----:B------:R-:W1:Y:S08]  /*b9b0*/  LDC.64 R10, c[0x0][0x770] ;  /* 0x0001dc00ff0a7b82 */ /* 0x000e700000000a00 */
[----:B------:R-:W3:Y:S08]  /*b9c0*/  LDC.64 R6, c[0x0][0x770] ;  /* 0x0001dc00ff067b82 */ /* 0x000ef00000000a00 */
[----:B------:R-:W2:Y:S01]  /*b9d0*/  LDC.64 R4, c[0x0][0x778] ;  /* 0x0001de00ff047b82 */ /* 0x000ea20000000a00 */
[----:B-1----:R-:W-:-:S07]  /*b9e0*/  ISETP.NE.U32.AND P0, PT, R10, RZ, PT ;  /* 0x000000ff0a00720c */ /* 0x002fce0003f05070 */
[----:B----4-:R-:W1:Y:S01]  /*b9f0*/  LDC.64 R2, c[0x0][0x780] ;  /* 0x0001e000ff027b82 */ /* 0x010e620000000a00 */
[----:B------:R-:W-:Y:S01]  /*ba00*/  ISETP.NE.AND.EX P1, PT, R11, RZ, PT, P0 ;  /* 0x000000ff0b00720c */ /* 0x000fe20003f25300 */
[----:B---3--:R-:W-:Y:S01]  /*ba10*/  IMAD.WIDE R6, R8, 0x4, R6 ;  /* 0x0000000408067825 */ /* 0x008fe200078e0206 */
[----:B--2---:R-:W-:-:S11]  /*ba20*/  ISETP.NE.U32.AND P0, PT, R4, RZ, PT ;  /* 0x000000ff0400720c */ /* 0x004fd60003f05070 */
[----:B------:R-:W2:Y:S01]  /*ba30*/  @P1 LDG.E R9, desc[UR38][R6.64] ;  /* 0x0000002606091981 */ /* 0x000ea2000c1e1900 */
[----:B------:R-:W-:-:S03]  /*ba40*/  ISETP.NE.AND.EX P0, PT, R5, RZ, PT, P0 ;  /* 0x000000ff0500720c */ /* 0x000fc60003f05300 */
[----:B------:R-:W3:Y:S01]  /*ba50*/  @P1 LDG.E R15, desc[UR38][R6.64] ;  /* 0x00000026060f1981 */ /* 0x000ee2000c1e1900 */
[----:B-1----:R-:W-:-:S04]  /*ba60*/  ISETP.NE.U32.AND P2, PT, R2, RZ, PT ;  /* 0x000000ff0200720c */ /* 0x002fc80003f45070 */
[----:B------:R-:W-:-:S05]  /*ba70*/  ISETP.NE.AND.EX P2, PT, R3, RZ, PT, P2 ;  /* 0x000000ff0300720c */ /* 0x000fca0003f45320 */
[----:B------:R-:W1:Y:S08]  /*ba80*/  @P0 LDC.64 R2, c[0x0][0x778] ;  /* 0x0001de00ff020b82 */ /* 0x000e700000000a00 */
[----:B------:R-:W4:Y:S01]  /*ba90*/  @P2 LDC.64 R12, c[0x0][0x780] ;  /* 0x0001e000ff0c2b82 */ /* 0x000f220000000a00 */
[----:B------:R-:W-:Y:S02]  /*baa0*/  IMAD.MOV.U32 R5, RZ, RZ, RZ ;  /* 0x000000ffff057224 */ /* 0x000fe400078e00ff */
[----:B-1----:R-:W-:-:S05]  /*bab0*/  @P0 IMAD.WIDE R2, R8, 0x4, R2 ;  /* 0x0000000408020825 */ /* 0x002fca00078e0202 */
[----:B------:R4:W5:Y:S01]  /*bac0*/  @P0 LDG.E R5, desc[UR38][R2.64] ;  /* 0x0000002602050981 */ /* 0x000962000c1e1900 */
[----:B------:R-:W-:Y:S01]  /*bad0*/  ULDC UR4, c[0x0][0x280] ;  /* 0x0000a00000047ab9 */ /* 0x000fe20000000800 */
[----:B----4-:R-:W-:-:S04]  /*bae0*/  @P2 IMAD.WIDE R2, R8, 0x4, R12 ;  /* 0x0000000408022825 */ /* 0x010fc800078e020c */
[----:B------:R-:W-:Y:S01]  /*baf0*/  IMAD.U32 R4, RZ, RZ, UR4 ;  /* 0x00000004ff047e24 */ /* 0x000fe2000f8e00ff */
[----:B------:R-:W-:-:S05]  /*bb00*/  VOTEU.ANY UP0, P1 ;  /* 0x00000000003f7886 */ /* 0x000fca0000800100 */
[----:B------:R1:W5:Y:S02]  /*bb10*/  @P2 LDG.E R4, desc[UR38][R2.64] ;  /* 0x0000002602042981 */ /* 0x000364000c1e1900 */
[----:B-1----:R-:W-:Y:S01]  /*bb20*/  CS2R R2, SRZ ;  /* 0x0000000000027805 */ /* 0x002fe2000001ff00 */
[----:B--2---:R-:W-:-:S04]  /*bb30*/  @P1 IMAD R9, R8, 0x50, R9 ;  /* 0x0000005008091824 */ /* 0x004fc800078e0209 */
[----:B------:R-:W-:-:S05]  /*bb40*/  @P1 IMAD.HI R9, R9, 0x66666667, RZ ;  /* 0x6666666709091827 */ /* 0x000fca00078e02ff */
[----:B------:R-:W-:-:S04]  /*bb50*/  @P1 SHF.R.U32.HI R12, RZ, 0x1f, R9 ;  /* 0x0000001fff0c1819 */ /* 0x000fc80000011609 */
[----:B------:R-:W-:-:S05]  /*bb60*/  @P1 LEA.HI.SX32 R12, R9, R12, 0x1b ;  /* 0x0000000c090c1211 */ /* 0x000fca00078fdaff */
[----:B------:R-:W-:Y:S01]  /*bb70*/  @P1 IMAD R12, R12, 0x50, RZ ;  /* 0x000000500c0c1824 */ /* 0x000fe200078e02ff */
[----:B---3--:R-:W-:-:S04]  /*bb80*/  @P1 R2UR UR4, R15 ;  /* 0x000000000f0412ca */ /* 0x008fc800000e0000 */
        /* <DEDUP_REMOVED lines=8> */
.L_x_785:
        /* <DEDUP_REMOVED lines=66> */
.L_x_824:
        /* <DEDUP_REMOVED lines=9> */
.L_x_788:
        /* <DEDUP_REMOVED lines=84> */
.L_x_799:
[----:B------:R-:W-:-:S04]  /*c600*/  SHF.L.U32 R21, R10, 0x1f, RZ ;  /* 0x0000001f0a157819 */ /* 0x000fc800000006ff */
[----:B-1----:R-:W1:Y:S02]  /*c610*/  SYNCS.PHASECHK.TRANS64.TRYWAIT P1, [R12+URZ+0x38840], R21 ;  /* 0x038840150c0075a7 */ /* 0x002e64000802017f */
[----:B-12--5:R-:W-:Y:S05]  /*c620*/  @!P1 BRA `(.L_x_791) ;  /* 0x0000001400e89947 */ /* 0x026fea0003800000 */
.L_x_825:
[----:B------:R-:W-:Y:S05]  /*c630*/  @P0 BRA `(.L_x_792) ;  /* 0x0000000000140947 */ /* 0x000fea0003800000 */
[----:B------:R-:W-:Y:S01]  /*c640*/  ISETP.NE.AND P1, PT, R20, RZ, PT ;  /* 0x000000ff1400720c */ /* 0x000fe20003f25270 */
[----:B------:R-:W-:-:S04]  /*c650*/  IMAD.MOV.U32 R3, RZ, RZ, 0x5140 ;  /* 0x00005140ff037424 */ /* 0x000fc800078e00ff */
[----:B------:R3:W-:Y:S08]  /*c660*/  SYNCS.ARRIVE.TRANS64 RZ, [R12+URZ+0x38830], R3 ;  /* 0x038830030cff79a7 */ /* 0x0007f0000800003f */
[----:B------:R-:W-:Y:S05]  /*c670*/  @!P1 BRA `(.L_x_792) ;  /* 0x0000000000049947 */ /* 0x000fea0003800000 */
[----:B------:R-:W-:Y:S01]  /*c680*/  BPT.TRAP 0x1 ;  /* 0x000000040000795c */ /* 0x000fe20000300000 */
.L_x_792:
        /* <DEDUP_REMOVED lines=37> */
.L_x_826:
[----:B------:R-:W-:Y:S05]  /*c8e0*/  @P0 BRA `(.L_x_794) ;  /* 0x0000000000140947 */ /* 0x000fea0003800000 */
[----:B------:R-:W-:Y:S01]  /*c8f0*/  ISETP.NE.AND P1, PT, R20, RZ, PT ;  /* 0x000000ff1400720c */ /* 0x000fe20003f25270 */
[----:B------:R-:W-:-:S04]  /*c900*/  IMAD.MOV.U32 R2, RZ, RZ, 0x5140 ;  /* 0x00005140ff027424 */ /* 0x000fc800078e00ff */
[----:B------:R3:W-:Y:S08]  /*c910*/  SYNCS.ARRIVE.TRANS64 RZ, [R12+URZ+0x38818], R2 ;  /* 0x038818020cff79a7 */ /* 0x0007f0000800003f */
[----:B------:R-:W-:Y:S05]  /*c920*/  @!P1 BRA `(.L_x_794) ;  /* 0x0000000000049947 */ /* 0x000fea0003800000 */
[----:B------:R-:W-:Y:S01]  /*c930*/  BPT.TRAP 0x1 ;  /* 0x000000040000795c */ /* 0x000fe20000300000 */
.L_x_794:
        /* <DEDUP_REMOVED lines=29> */
.L_x_827:
        /* <DEDUP_REMOVED lines=9> */
.L_x_796:
        /* <DEDUP_REMOVED lines=31> */
.L_x_829:
[----:B------:R-:W-:Y:S05]  /*cd90*/  @P0 BRA `(.L_x_798) ;  /* 0x0000000000140947 */ /* 0x000fea0003800000 */
[----:B------:R-:W-:Y:S01]  /*cda0*/  ISETP.NE.AND P1, PT, R20, RZ, PT ;  /* 0x000000ff1400720c */ /* 0x000fe20003f25270 */
[----:B-1----:R-:W-:-:S04]  /*cdb0*/  IMAD.MOV.U32 R5, RZ, RZ, 0x5140 ;  /* 0x00005140ff057424 */ /* 0x002fc800078e00ff */
[----:B------:R2:W-:Y:S08]  /*cdc0*/  SYNCS.ARRIVE.TRANS64 RZ, [R12+URZ+0x38810], R5 ;  /* 0x038810050cff79a7 */ /* 0x0005f0000800003f */
[----:B------:R-:W-:Y:S05]  /*cdd0*/  @!P1 BRA `(.L_x_798) ;  /* 0x0000000000049947 */ /* 0x000fea0003800000 */
[----:B------:R-:W-:Y:S01]  /*cde0*/  BPT.TRAP 0x1 ;  /* 0x000000040000795c */ /* 0x000fe20000300000 */
.L_x_798:
        /* <DEDUP_REMOVED lines=29> */
.L_x_790:
[----:B--2---:R-:W2:Y:S02]  /*cfc0*/  LDL.LU R4, [R1] ;  /* 0x0000000001047983 */ /* 0x004ea40000300800 */
[----:B--2---:R-:W-:-:S13]  /*cfd0*/  ISETP.NE.AND P1, PT, R4, RZ, PT ;  /* 0x000000ff0400720c */ /* 0x004fda0003f25270 */
[----:B------:R-:W-:Y:S05]  /*cfe0*/  @!P1 BRA `(.L_x_789) ;  /* 0x0000000400309947 */ /* 0x000fea0003800000 */
[----:B------:R-:W-:-:S04]  /*cff0*/  SHF.L.U32 R13, R10, 0x1f, RZ ;  /* 0x0000001f0a0d7819 */ /* 0x000fc800000006ff */
[----:B------:R-:W1:Y:S02]  /*d000*/  SYNCS.PHASECHK.TRANS64.TRYWAIT P1, [R12+URZ+0x38840], R13 ;  /* 0x0388400d0c0075a7 */ /* 0x000e64000802017f */
[----:B-1----:R-:W-:Y:S05]  /*d010*/  @!P1 BRA `(.L_x_800) ;  /* 0x0000000c00c09947 */ /* 0x002fea0003800000 */
.L_x_830:
[----:B------:R-:W-:Y:S05]  /*d020*/  @P0 BRA `(.L_x_801) ;  /* 0x0000000000140947 */ /* 0x000fea0003800000 */
[----:B------:R-:W-:Y:S01]  /*d030*/  ISETP.NE.AND P1, PT, R20, RZ, PT ;  /* 0x000000ff1400720c */ /* 0x000fe20003f25270 */
[----:B------:R-:W-:-:S04]  /*d040*/  IMAD.MOV.U32 R5, RZ, RZ, 0x5140 ;  /* 0x00005140ff057424 */ /* 0x000fc800078e00ff */
[----:B------:R2:W-:Y:S08]  /*d050*/  SYNCS.ARRIVE.TRANS64 RZ, [R12+URZ+0x38830], R5 ;  /* 0x038830050cff79a7 */ /* 0x0005f0000800003f */
[----:B------:R-:W-:Y:S05]  /*d060*/  @!P1 BRA `(.L_x_801) ;  /* 0x0000000000049947 */ /* 0x000fea0003800000 */
[----:B------:R-:W-:Y:S01]  /*d070*/  BPT.TRAP 0x1 ;  /* 0x000000040000795c */ /* 0x000fe20000300000 */
.L_x_801:
        /* <DEDUP_REMOVED lines=34> */
.L_x_831:
[----:B------:R-:W-:Y:S05]  /*d2a0*/  @P0 BRA `(.L_x_803) ;  /* 0x0000000000140947 */ /* 0x000fea0003800000 */
[----:B------:R-:W-:Y:S01]  /*d2b0*/  ISETP.NE.AND P0, PT, R20, RZ, PT ;  /* 0x000000ff1400720c */ /* 0x000fe20003f05270 */
[----:B------:R-:W-:-:S04]  /*d2c0*/  IMAD.MOV.U32 R5, RZ, RZ, 0x5140 ;  /* 0x00005140ff057424 */ /* 0x000fc800078e00ff */
[----:B------:R3:W-:Y:S08]  /*d2d0*/  SYNCS.ARRIVE.TRANS64 RZ, [R12+URZ+0x38818], R5 ;  /* 0x038818050cff79a7 */ /* 0x0007f0000800003f */
[----:B------:R-:W-:Y:S05]  /*d2e0*/  @!P0 BRA `(.L_x_803) ;  /* 0x0000000000048947 */ /* 0x000fea0003800000 */
[----:B------:R-:W-:Y:S01]  /*d2f0*/  BPT.TRAP 0x1 ;  /* 0x000000040000795c */ /* 0x000fe20000300000 */
.L_x_803:
        /* <DEDUP_REMOVED lines=27> */
.L_x_789:
[----:B-----5:R-:W-:Y:S01]  /*d4b0*/  IMAD R4, R0, 0x8, R12 ;  /* 0x0000000800047824 */ /* 0x020fe200078e020c */
[----:B------:R-:W-:Y:S01]  /*d4c0*/  SHF.L.U32 R3, R10, 0x1f, RZ ;  /* 0x0000001f0a037819 */ /* 0x000fe200000006ff */
[----:B------:R-:W3:Y:S03]  /*d4d0*/  S2R R2, SR_TID.X ;  /* 0x0000000000027919 */ /* 0x000ee60000002100 */
[----:B------:R-:W4:Y:S01]  /*d4e0*/  SYNCS.PHASECHK.TRANS64.TRYWAIT P0, [R4+URZ+0x38840], R3 ;  /* 0x03884003040075a7 */ /* 0x000f22000800017f */
[----:B---3--:R-:W-:-:S04]  /*d4f0*/  LOP3.LUT R2, R2, 0x7f, RZ, 0xc0, !PT ;  /* 0x0000007f02027812 */ /* 0x008fc800078ec0ff */
[----:B------:R-:W-:Y:S01]  /*d500*/  ISETP.NE.AND P1, PT, R2, RZ, PT ;  /* 0x000000ff0200720c */ /* 0x000fe20003f25270 */
[----:B----4-:R-:W-:-:S12]  /*d510*/  @!P0 BRA `(.L_x_804) ;  /* 0x0000000800a88947 */ /* 0x010fd80003800000 */
.L_x_832:
[----:B------:R-:W-:Y:S05]  /*d520*/  @P1 BRA `(.L_x_805) ;  /* 0x0000000000181947 */ /* 0x000fea0003800000 */
[----:B------:R-:W4:Y:S01]  /*d530*/  S2R R2, SR_TID.X ;  /* 0x0000000000027919 */ /* 0x000f220000002100 */
[----:B---3--:R-:W-:-:S04]  /*d540*/  IMAD.MOV.U32 R3, RZ, RZ, 0x5140 ;  /* 0x00005140ff037424 */ /* 0x008fc800078e00ff */
[----:B------:R3:W-:Y:S01]  /*d550*/  SYNCS.ARRIVE.TRANS64 RZ, [R4+URZ+0x38830], R3 ;  /* 0x0388300304ff79a7 */ /* 0x0007e2000800003f */
[----:B----4-:R-:W-:-:S13]  /*d560*/  LOP3.LUT P0, RZ, R2, 0x1f, RZ, 0xc0, !PT ;  /* 0x0000001f02ff7812 */ /* 0x010fda000780c0ff */
[----:B---3--:R-:W-:Y:S05]  /*d570*/  @!P0 BRA `(.L_x_805) ;  /* 0x0000000000048947 */ /* 0x008fea0003800000 */
[----:B------:R-:W-:Y:S01]  /*d580*/  BPT.TRAP 0x1 ;  /* 0x000000040000795c */ /* 0x000fe20000300000 */
.L_x_805:
        /* <DEDUP_REMOVED lines=41> */
.L_x_786:
[----:B------:R-:W-:Y:S05]  /*d820*/  BSYNC B0 ;  /* 0x0000000000007941 */ /* 0x000fea0003800000 */
.L_x_784:
[----:B------:R-:W-:-:S03]  /*d830*/  UMOV UR6, 0xffffffff ;  /* 0xffffffff00067882 */ /* 0x000fc60000000000 */
[----:B------:R-:W-:Y:S05]  /*d840*/  BRA.DIV UR6, `(.L_x_806) ;  /* 0x0000000606f07947 */ /* 0x000fea000b800000 */
[----:B------:R-:W-:-:S13]  /*d850*/  ELECT P6, URZ, PT ;  /* 0x00000000003f782f */ /* 0x000fda00038c0000 */
.L_x_835:
[----:B------:R-:W-:Y:S05]  /*d860*/  @!P6 BRA `(.L_x_653) ;  /* 0x000000000084e947 */ /* 0x000fea0003800000 */
[----:B----4-:R-:W3:Y:S02]  /*d870*/  LDL.LU R2, [R1+0x8] ;  /* 0x0000080001027983 */ /* 0x010ee40000300800 */
[----:B---3--:R-:W-:-:S04]  /*d880*/  LOP3.LUT R2, R2, 0x2, RZ, 0xfc, !PT ;  /* 0x0000000202027812 */ /* 0x008fc800078efcff */
[----:B------:R-:W-:-:S13]  /*d890*/  ISETP.NE.AND P2, PT, R2, 0x3, PT ;  /* 0x000000030200780c */ /* 0x000fda0003f45270 */
[----:B------:R-:W-:Y:S05]  /*d8a0*/  @!P2 BRA `(.L_x_807) ;  /* 0x000000000004a947 */ /* 0x000fea0003800000 */
[----:B--2---:R-:W-:Y:S01]  /*d8b0*/  BPT.TRAP 0x1 ;  /* 0x000000040000795c */ /* 0x004fe20000300000 */
.L_x_807:
        /* <DEDUP_REMOVED lines=15> */
.L_x_836:
[----:B------:R-:W3:Y:S02]  /*d9b0*/  SYNCS.PHASECHK.TRANS64.TRYWAIT P0, [R11+URZ], R2 ;  /* 0x000000020b0075a7 */ /* 0x000ee4000800017f */
[----:B---3--:R-:W-:Y:S05]  /*d9c0*/  @!P0 BRA `(.L_x_809) ;  /* 0x0000000400c48947 */ /* 0x008fea0003800000 */
.L_x_837:
[----:B------:R-:W-:Y:S05]  /*d9d0*/  @!P2 BRA `(.L_x_810) ;  /* 0x000000000004a947 */ /* 0x000fea0003800000 */
[----:B--2---:R-:W-:Y:S01]  /*d9e0*/  BPT.TRAP 0x1 ;  /* 0x000000040000795c */ /* 0x004fe20000300000 */
.L_x_810:
[----:B------:R-:W-:-:S04]  /*d9f0*/  VIADD R0, R6, 0x38840 ;  /* 0x0003884006007836 */ /* 0x000fc80000000000 */
[----:B------:R-:W-:-:S04]  /*da00*/  IMAD R9, R9, 0x8, R0 ;  /* 0x0000000809097824 */ /* 0x000fc800078e0200 */
[----:B------:R-:W4:Y:S02]  /*da10*/  SYNCS.PHASECHK.TRANS64.TRYWAIT P0, [R9+URZ], R4 ;  /* 0x00000004090075a7 */ /* 0x000f24000800017f */
[----:B----4-:R-:W-:Y:S05]  /*da20*/  @!P0 BRA `(.L_x_811) ;  /* 0x0000000400c08947 */ /* 0x010fea0003800000 */
.L_x_838:
[----:B------:R-:W-:-:S07]  /*da30*/  IMAD R3, R3, 0x8, R0 ;  /* 0x0000000803037824 */ /* 0x000fce00078e0200 */
.L_x_812:
[----:B------:R1:W1:Y:S02]  /*da40*/  SYNCS.PHASECHK.TRANS64.TRYWAIT P0, [R3+URZ], R2 ;  /* 0x00000002030075a7 */ /* 0x000264000800017f */
[----:B-1----:R-:W-:Y:S05]  /*da50*/  @!P0 NANOSLEEP.SYNCS 0x989680 ;  /* 0x009896800000895d */ /* 0x002fea0003900000 */
[----:B------:R-:W1:Y:S02]  /*da60*/  @!P0 SYNCS.PHASECHK.TRANS64 P0, [R3+URZ], R2 ;  /* 0x00000002030085a7 */ /* 0x000e64000800007f */
[----:B-1----:R-:W-:Y:S05]  /*da70*/  @!P0 BRA `(.L_x_812) ;  /* 0xfffffffc00f08947 */ /* 0x002fea000383ffff */
.L_x_653:
[----:B--2---:R-:W-:Y:S05]  /*da80*/  BSYNC B6 ;  /* 0x0000000000067941 */ /* 0x004fea0003800000 */
.L_x_647:
[----:B------:R-:W-:Y:S05]  /*da90*/  EXIT ;  /* 0x000000000000794d */ /* 0x000fea0003800000 */
.L_x_663:
[----:B------:R-:W-:Y:S02]  /*daa0*/  IMAD.MOV.U32 R12, RZ, RZ, RZ ;  /* 0x000000ffff0c7224 */ /* 0x000fe400078e00ff */
[----:B------:R-:W-:Y:S02]  /*dab0*/  IMAD.MOV.U32 R11, RZ, RZ, 0x1f ;  /* 0x0000001fff0b7424 */ /* 0x000fe400078e00ff */
[----:B------:R-:W-:-:S07]  /*dac0*/  IMAD.MOV.U32 R15, RZ, RZ, -0x1 ;  /* 0xffffffffff0f7424 */ /* 0x000fce00078e00ff */
[----:B------:R-:W-:Y:S05]  /*dad0*/  WARPSYNC.COLLECTIVE R15, `(.L_x_813) ;  /* 0x000000000f087348 */ /* 0x000fea0003c00000 */
[----:B------:R1:W2:Y:S02]  /*dae0*/  SHFL.IDX P6, R14, R13, R12, R11 ;  /* 0x0000000c0d0e7389 */ /* 0x0002a400000c000b */
[----:B-12---:R-:W-:Y:S01]  /*daf0*/  ENDCOLLECTIVE ;  /* 0x000000000000791b */ /* 0x006fe20003800000 */
.L_x_813:
[----:B------:R-:W-:Y:S05]  /*db00*/  BRA `(.L_x_814) ;  /* 0xffffff3800247947 */ /* 0x000fea000383ffff */
.L_x_665:
        /* <DEDUP_REMOVED lines=8> */
.L_x_669:
[----:B---3--:R3:W4:Y:S02]  /*db90*/  SYNCS.PHASECHK.TRANS64.TRYWAIT P1, [R3+URZ+0x38810], R154 ;  /* 0x0388109a030075a7 */ /* 0x008724000802017f */
[----:B----4-:R-:W-:Y:S05]  /*dba0*/  @!P1 NANOSLEEP.SYNCS 0x989680 ;  /* 0x009896800000995d */ /* 0x010fea0003900000 */
[----:B------:R-:W4:Y:S02]  /*dbb0*/  @!P1 SYNCS.PHASECHK.TRANS64 P1, [R3+URZ+0x38810], R154 ;  /* 0x0388109a030095a7 */ /* 0x000f24000802007f */
[----:B----4-:R-:W-:Y:S05]  /*dbc0*/  @!P1 BRA `(.L_x_669) ;  /* 0xfffffffc00f09947 */ /* 0x010fea000383ffff */
[----:B------:R-:W-:Y:S05]  /*dbd0*/  BRA `(.L_x_668) ;  /* 0xffffff4000287947 */ /* 0x000fea000383ffff */
.L_x_673:
[----:B------:R1:W1:Y:S02]  /*dbe0*/  SYNCS.PHASECHK.TRANS64.TRYWAIT P1, [R3+URZ+0x38830], R154 ;  /* 0x0388309a030075a7 */ /* 0x000264000802017f */
[----:B-1----:R-:W-:Y:S05]  /*dbf0*/  @!P1 NANOSLEEP.SYNCS 0x989680 ;  /* 0x009896800000995d */ /* 0x002fea0003900000 */
[----:B------:R-:W1:Y:S02]  /*dc00*/  @!P1 SYNCS.PHASECHK.TRANS64 P1, [R3+URZ+0x38830], R154 ;  /* 0x0388309a030095a7 */ /* 0x000e64000802007f */
[----:B-1----:R-:W-:Y:S05]  /*dc10*/  @!P1 BRA `(.L_x_673) ;  /* 0xfffffffc00f09947 */ /* 0x002fea000383ffff */
[----:B------:R-:W-:Y:S05]  /*dc20*/  BRA `(.L_x_672) ;  /* 0xffffff5000b47947 */ /* 0x000fea000383ffff */
.L_x_749:
[----:B------:R-:W-:Y:S01]  /*dc30*/  BSSY B0, `(.L_x_815) ;  /* 0x0000005000007945 */ /* 0x000fe20003800000 */
[----:B------:R-:W-:-:S07]  /*dc40*/  IMAD.MOV.U32 R15, RZ, RZ, -0x1 ;  /* 0xffffffffff0f7424 */ /* 0x000fce00078e00ff */
[----:B------:R-:W-:Y:S05]  /*dc50*/  WARPSYNC.COLLECTIVE R15, `(.L_x_816) ;  /* 0x000000000f087348 */ /* 0x000fea0003c00000 */
[----:B------:R-:W-:Y:S01]  /*dc60*/  NOP ;  /* 0x0000000000007918 */ /* 0x000fe20000000000 */
[----:B------:R-:W-:Y:S01]  /*dc70*/  ENDCOLLECTIVE ;  /* 0x000000000000791b */ /* 0x000fe20003800000 */
.L_x_816:
[----:B------:R-:W-:Y:S05]  /*dc80*/  BSYNC B0 ;  /* 0x0000000000007941 */ /* 0x000fea0003800000 */
.L_x_815:
[----:B------:R-:W-:Y:S05]  /*dc90*/  BRA `(.L_x_817) ;  /* 0xffffffcc00547947 */ /* 0x000fea000383ffff */
.L_x_761:
[----:B------:R-:W-:Y:S01]  /*dca0*/  BSSY B0, `(.L_x_818) ;  /* 0x0000005000007945 */ /* 0x000fe20003800000 */
[----:B------:R-:W-:-:S07]  /*dcb0*/  IMAD.MOV.U32 R15, RZ, RZ, -0x1 ;  /* 0xffffffffff0f7424 */ /* 0x000fce00078e00ff */
[----:B------:R-:W-:Y:S05]  /*dcc0*/  WARPSYNC.COLLECTIVE R15, `(.L_x_819) ;  /* 0x000000000f087348 */ /* 0x000fea0003c00000 */
[----:B------:R-:W-:Y:S01]  /*dcd0*/  NOP ;  /* 0x0000000000007918 */ /* 0x000fe20000000000 */
[----:B------:R-:W-:Y:S01]  /*dce0*/  ENDCOLLECTIVE ;  /* 0x000000000000791b */ /* 0x000fe20003800000 */
.L_x_819:
[----:B------:R-:W-:Y:S05]  /*dcf0*/  BSYNC B0 ;  /* 0x0000000000007941 */ /* 0x000fea0003800000 */
.L_x_818:
[----:B------:R-:W-:Y:S05]  /*dd00*/  BRA `(.L_x_820) ;  /* 0xffffffd0006c7947 */ /* 0x000fea000383ffff */
.L_x_774:
[----:B------:R-:W-:Y:S01]  /*dd10*/  BSSY B0, `(.L_x_821) ;  /* 0x0000005000007945 */ /* 0x000fe20003800000 */
[----:B------:R-:W-:-:S07]  /*dd20*/  IMAD.MOV.U32 R15, RZ, RZ, -0x1 ;  /* 0xffffffffff0f7424 */ /* 0x000fce00078e00ff */
[----:B------:R-:W-:Y:S05]  /*dd30*/  WARPSYNC.COLLECTIVE R15, `(.L_x_822) ;  /* 0x000000000f087348 */ /* 0x000fea0003c00000 */
[----:B------:R-:W-:Y:S01]  /*dd40*/  NOP ;  /* 0x0000000000007918 */ /* 0x000fe20000000000 */
[----:B------:R-:W-:Y:S01]  /*dd50*/  ENDCOLLECTIVE ;  /* 0x000000000000791b */ /* 0x000fe20003800000 */
.L_x_822:
[----:B------:R-:W-:Y:S05]  /*dd60*/  BSYNC B0 ;  /* 0x0000000000007941 */ /* 0x000fea0003800000 */
.L_x_821:
[----:B------:R-:W-:Y:S05]  /*dd70*/  BRA `(.L_x_823) ;  /* 0xffffffd400887947 */ /* 0x000fea000383ffff */
.L_x_787:
[----:B-1----:R1:W2:Y:S02]  /*dd80*/  SYNCS.PHASECHK.TRANS64.TRYWAIT P1, [R12+URZ+0x38820], R3 ;  /* 0x038820030c0075a7 */ /* 0x0022a4000802017f */
[----:B--2---:R-:W-:Y:S05]  /*dd90*/  @!P1 NANOSLEEP.SYNCS 0x989680 ;  /* 0x009896800000995d */ /* 0x004fea0003900000 */
[----:B------:R-:W2:Y:S02]  /*dda0*/  @!P1 SYNCS.PHASECHK.TRANS64 P1, [R12+URZ+0x38820], R3 ;  /* 0x038820030c0095a7 */ /* 0x000ea4000802007f */
[----:B--2---:R-:W-:Y:S05]  /*ddb0*/  @!P1 BRA `(.L_x_787) ;  /* 0xfffffffc00f09947 */ /* 0x004fea000383ffff */
[----:B------:R-:W-:Y:S05]  /*ddc0*/  BRA `(.L_x_824) ;  /* 0xffffffe000987947 */ /* 0x000fea000383ffff */
.L_x_791:
[----:B-1----:R1:W3:Y:S02]  /*ddd0*/  SYNCS.PHASECHK.TRANS64.TRYWAIT P1, [R12+URZ+0x38840], R21 ;  /* 0x038840150c0075a7 */ /* 0x0022e4000802017f */
[----:B---3--:R-:W-:Y:S05]  /*dde0*/  @!P1 NANOSLEEP.SYNCS 0x989680 ;  /* 0x009896800000995d */ /* 0x008fea0003900000 */
[----:B------:R-:W3:Y:S02]  /*ddf0*/  @!P1 SYNCS.PHASECHK.TRANS64 P1, [R12+URZ+0x38840], R21 ;  /* 0x038840150c0095a7 */ /* 0x000ee4000802007f */
[----:B---3--:R-:W-:Y:S05]  /*de00*/  @!P1 BRA `(.L_x_791) ;  /* 0xfffffffc00f09947 */ /* 0x008fea000383ffff */
[----:B------:R-:W-:Y:S05]  /*de10*/  BRA `(.L_x_825) ;  /* 0xffffffe800047947 */ /* 0x000fea000383ffff */
.L_x_793:
[----:B--2---:R2:W3:Y:S02]  /*de20*/  SYNCS.PHASECHK.TRANS64.TRYWAIT P1, [R12+URZ+0x38828], R21 ;  /* 0x038828150c0075a7 */ /* 0x0044e4000802017f */
[----:B---3--:R-:W-:Y:S05]  /*de30*/  @!P1 NANOSLEEP.SYNCS 0x989680 ;  /* 0x009896800000995d */ /* 0x008fea0003900000 */
[----:B------:R-:W3:Y:S02]  /*de40*/  @!P1 SYNCS.PHASECHK.TRANS64 P1, [R12+URZ+0x38828], R21 ;  /* 0x038828150c0095a7 */ /* 0x000ee4000802007f */
[----:B---3--:R-:W-:Y:S05]  /*de50*/  @!P1 BRA `(.L_x_793) ;  /* 0xfffffffc00f09947 */ /* 0x008fea000383ffff */
[----:B------:R-:W-:Y:S05]  /*de60*/  BRA `(.L_x_826) ;  /* 0xffffffe8009c7947 */ /* 0x000fea000383ffff */
.L_x_795:
[----:B---3--:R3:W4:Y:S02]  /*de70*/  SYNCS.PHASECHK.TRANS64.TRYWAIT P1, [R12+URZ+0x38848], R21 ;  /* 0x038848150c0075a7 */ /* 0x008724000802017f */
[----:B----4-:R-:W-:Y:S05]  /*de80*/  @!P1 NANOSLEEP.SYNCS 0x989680 ;  /* 0x009896800000995d */ /* 0x010fea0003900000 */
[----:B------:R-:W4:Y:S02]  /*de90*/  @!P1 SYNCS.PHASECHK.TRANS64 P1, [R12+URZ+0x38848], R21 ;  /* 0x038848150c0095a7 */ /* 0x000f24000802007f */
[----:B----4-:R-:W-:Y:S05]  /*dea0*/  @!P1 BRA `(.L_x_795) ;  /* 0xfffffffc00f09947 */ /* 0x010fea000383ffff */
[----:B------:R-:W-:Y:S05]  /*deb0*/  BRA `(.L_x_827) ;  /* 0xffffffec00147947 */ /* 0x000fea000383ffff */
.L_x_797:
[----:B------:R-:W-:-:S07]  /*dec0*/  SHF.L.U32 R5, R10, 0x1f, RZ ;  /* 0x0000001f0a057819 */ /* 0x000fce00000006ff */
.L_x_828:
[----:B-1----:R1:W2:Y:S02]  /*ded0*/  SYNCS.PHASECHK.TRANS64.TRYWAIT P1, [R12+URZ+0x38820], R5 ;  /* 0x038820050c0075a7 */ /* 0x0022a4000802017f */
[----:B--2---:R-:W-:Y:S05]  /*dee0*/  @!P1 NANOSLEEP.SYNCS 0x989680 ;  /* 0x009896800000995d */ /* 0x004fea0003900000 */
[----:B------:R-:W2:Y:S02]  /*def0*/  @!P1 SYNCS.PHASECHK.TRANS64 P1, [R12+URZ+0x38820], R5 ;  /* 0x038820050c0095a7 */ /* 0x000ea4000802007f */
[----:B--2---:R-:W-:Y:S05]  /*df00*/  @!P1 BRA `(.L_x_828) ;  /* 0xfffffffc00f09947 */ /* 0x004fea000383ffff */
[----:B------:R-:W-:Y:S05]  /*df10*/  BRA `(.L_x_829) ;  /* 0xffffffec009c7947 */ /* 0x000fea000383ffff */
.L_x_800:
[----:B-1----:R1:W2:Y:S02]  /*df20*/  SYNCS.PHASECHK.TRANS64.TRYWAIT P1, [R12+URZ+0x38840], R13 ;  /* 0x0388400d0c0075a7 */ /* 0x0022a4000802017f */
[----:B--2---:R-:W-:Y:S05]  /*df30*/  @!P1 NANOSLEEP.SYNCS 0x989680 ;  /* 0x009896800000995d */ /* 0x004fea0003900000 */
[----:B------:R-:W2:Y:S02]  /*df40*/  @!P1 SYNCS.PHASECHK.TRANS64 P1, [R12+URZ+0x38840], R13 ;  /* 0x0388400d0c0095a7 */ /* 0x000ea4000802007f */
[----:B--2---:R-:W-:Y:S05]  /*df50*/  @!P1 BRA `(.L_x_800) ;  /* 0xfffffffc00f09947 */ /* 0x004fea000383ffff */
[----:B------:R-:W-:Y:S05]  /*df60*/  BRA `(.L_x_830) ;  /* 0xfffffff0002c7947 */ /* 0x000fea000383ffff */
.L_x_802:
[----:B--2---:R2:W3:Y:S02]  /*df70*/  SYNCS.PHASECHK.TRANS64.TRYWAIT P1, [R12+URZ+0x38828], R13 ;  /* 0x0388280d0c0075a7 */ /* 0x0044e4000802017f */
[----:B---3--:R-:W-:Y:S05]  /*df80*/  @!P1 NANOSLEEP.SYNCS 0x989680 ;  /* 0x009896800000995d */ /* 0x008fea0003900000 */
[----:B------:R-:W3:Y:S02]  /*df90*/  @!P1 SYNCS.PHASECHK.TRANS64 P1, [R12+URZ+0x38828], R13 ;  /* 0x0388280d0c0095a7 */ /* 0x000ee4000802007f */
[----:B---3--:R-:W-:Y:S05]  /*dfa0*/  @!P1 BRA `(.L_x_802) ;  /* 0xfffffffc00f09947 */ /* 0x008fea000383ffff */
[----:B------:R-:W-:Y:S05]  /*dfb0*/  BRA `(.L_x_831) ;  /* 0xfffffff000b87947 */ /* 0x000fea000383ffff */
.L_x_804:
[----:B---3--:R3:W4:Y:S02]  /*dfc0*/  SYNCS.PHASECHK.TRANS64.TRYWAIT P0, [R4+URZ+0x38840], R3 ;  /* 0x03884003040075a7 */ /* 0x008724000800017f */
[----:B----4-:R-:W-:Y:S05]  /*dfd0*/  @!P0 NANOSLEEP.SYNCS 0x989680 ;  /* 0x009896800000895d */ /* 0x010fea0003900000 */
[----:B------:R-:W4:Y:S02]  /*dfe0*/  @!P0 SYNCS.PHASECHK.TRANS64 P0, [R4+URZ+0x38840], R3 ;  /* 0x03884003040085a7 */ /* 0x000f24000800007f */
[----:B----4-:R-:W-:Y:S05]  /*dff0*/  @!P0 BRA `(.L_x_804) ;  /* 0xfffffffc00f08947 */ /* 0x010fea000383ffff */
[----:B------:R-:W-:Y:S05]  /*e000*/  BRA `(.L_x_832) ;  /* 0xfffffff400447947 */ /* 0x000fea000383ffff */
.L_x_806:
[----:B------:R-:W-:Y:S01]  /*e010*/  BSSY B0, `(.L_x_833) ;  /* 0x0000006000007945 */ /* 0x000fe20003800000 */
[----:B------:R-:W-:-:S07]  /*e020*/  IMAD.MOV.U32 R15, RZ, RZ, -0x1 ;  /* 0xffffffffff0f7424 */ /* 0x000fce00078e00ff */
[----:B--2-4-:R-:W-:Y:S05]  /*e030*/  WARPSYNC.COLLECTIVE R15, `(.L_x_834) ;  /* 0x000000000f0c7348 */ /* 0x014fea0003c00000 */
[----:B------:R-:W-:Y:S02]  /*e040*/  ELECT P6, UR62, PT ;  /* 0x00000000003e782f */ /* 0x000fe400038c0000 */
[----:B------:R-:W-:Y:S01]  /*e050*/  MOV R14, UR62 ;  /* 0x0000003e000e7c02 */ /* 0x000fe20008000f00 */
[----:B--2-4-:R-:W-:Y:S10]  /*e060*/  ENDCOLLECTIVE ;  /* 0x000000000000791b */ /* 0x014ff40003800000 */
.L_x_834:
[----:B------:R-:W-:Y:S05]  /*e070*/  BSYNC B0 ;  /* 0x0000000000007941 */ /* 0x000fea0003800000 */
.L_x_833:
[----:B------:R-:W-:Y:S05]  /*e080*/  BRA `(.L_x_835) ;  /* 0xfffffff400f47947 */ /* 0x000fea000383ffff */
.L_x_808:
[----:B-1----:R1:W3:Y:S02]  /*e090*/  SYNCS.PHASECHK.TRANS64.TRYWAIT P0, [R7+URZ], R4 ;  /* 0x00000004070075a7 */ /* 0x0022e4000800017f */
[----:B---3--:R-:W-:Y:S05]  /*e0a0*/  @!P0 NANOSLEEP.SYNCS 0x989680 ;  /* 0x009896800000895d */ /* 0x008fea0003900000 */
[----:B------:R-:W3:Y:S02]  /*e0b0*/  @!P0 SYNCS.PHASECHK.TRANS64 P0, [R7+URZ], R4 ;  /* 0x00000004070085a7 */ /* 0x000ee4000800007f */
[----:B---3--:R-:W-:Y:S05]  /*e0c0*/  @!P0 BRA `(.L_x_808) ;  /* 0xfffffffc00f08947 */ /* 0x008fea000383ffff */
[----:B------:R-:W-:Y:S05]  /*e0d0*/  BRA `(.L_x_836) ;  /* 0xfffffff800347947 */ /* 0x000fea000383ffff */
.L_x_809:
[----:B---3--:R3:W4:Y:S02]  /*e0e0*/  SYNCS.PHASECHK.TRANS64.TRYWAIT P0, [R11+URZ], R2 ;  /* 0x000000020b0075a7 */ /* 0x008724000800017f */
[----:B----4-:R-:W-:Y:S05]  /*e0f0*/  @!P0 NANOSLEEP.SYNCS 0x989680 ;  /* 0x009896800000895d */ /* 0x010fea0003900000 */
[----:B------:R-:W4:Y:S02]  /*e100*/  @!P0 SYNCS.PHASECHK.TRANS64 P0, [R11+URZ], R2 ;  /* 0x000000020b0085a7 */ /* 0x000f24000800007f */
[----:B----4-:R-:W-:Y:S05]  /*e110*/  @!P0 BRA `(.L_x_809) ;  /* 0xfffffffc00f08947 */ /* 0x010fea000383ffff */
[----:B------:R-:W-:Y:S05]  /*e120*/  BRA `(.L_x_837) ;  /* 0xfffffff800287947 */ /* 0x000fea000383ffff */
.L_x_811:
[----:B----4-:R4:W1:Y:S02]  /*e130*/  SYNCS.PHASECHK.TRANS64.TRYWAIT P0, [R9+URZ], R4 ;  /* 0x00000004090075a7 */ /* 0x010864000800017f */
[----:B-1----:R-:W-:Y:S05]  /*e140*/  @!P0 NANOSLEEP.SYNCS 0x989680 ;  /* 0x009896800000895d */ /* 0x002fea0003900000 */
[----:B------:R-:W1:Y:S02]  /*e150*/  @!P0 SYNCS.PHASECHK.TRANS64 P0, [R9+URZ], R4 ;  /* 0x00000004090085a7 */ /* 0x000e64000800007f */
[----:B-1----:R-:W-:Y:S05]  /*e160*/  @!P0 BRA `(.L_x_811) ;  /* 0xfffffffc00f08947 */ /* 0x002fea000383ffff */
[----:B------:R-:W-:Y:S05]  /*e170*/  BRA `(.L_x_838) ;  /* 0xfffffff8002c7947 */ /* 0x000fea000383ffff */
.L_x_839:
        /* <DEDUP_REMOVED lines=16> */
.L_x_3688:


//--------------------- .text._ZN7cutlass13device_kernelIN5flash11enable_sm90INS1_16FlashAttnBwdSm90INS1_25CollectiveMainloopBwdSm90ILi2ELi2ELi2EN4cute5tupleIJNS5_1CILi1EEES8_S8_EEENS6_IJNS7_ILi80EEENS7_ILi128EEESB_EEENS_6half_tEfNS_4arch4Sm90ELb0ELb0ELb0ELb1ELb0ELb1ELb0ELb1ELi2ELi1ELi2ELi1ELb0EEENS1_24CollectiveEpilogueBwdGQAISC_fSF_Li256ELb1ELb0EEENS1_19SingleTileSchedulerILb1ELb0ELb0ELi128EEEEEEEEEvNT_6ParamsE --------------------------
	.section	.text._ZN7cutlass13device_kernelIN5flash11enable_sm90INS1_16FlashAttnBwdSm90INS1_25CollectiveMainloopBwdSm90ILi2ELi2ELi2EN4cute5tupleIJNS5_1CILi1EEES8_S8_EEENS6_IJNS7_ILi80EEENS7_ILi128EEESB_EEENS_6half_tEfNS_4arch4Sm90ELb0ELb0ELb0ELb1ELb0ELb1ELb0ELb1ELi2ELi1ELi2ELi1ELb0EEENS1_24CollectiveEpilogueBwdGQAISC_fSF_Li256ELb1ELb0EEENS1_19SingleTileSchedulerILb1ELb0ELb0ELi128EEEEEEEEEvNT_6ParamsE,"ax",@progbits
	.align	128
.text._ZN7cutlass13device_kernelIN5flash11enable_sm90INS1_16FlashAttnBwdSm90INS1_25CollectiveMainloopBwdSm90ILi2ELi2ELi2EN4cute5tupleIJNS5_1CILi1EEES8_S8_EEENS6_IJNS7_ILi80EEENS7_ILi128EEESB_EEENS_6half_tEfNS_4arch4Sm90ELb0ELb0ELb0ELb1ELb0ELb1ELb0ELb1ELi2ELi1ELi2ELi1ELb0EEENS1_24CollectiveEpilogueBwdGQAISC_fSF_Li256ELb1ELb0EEENS1_19SingleTileSchedulerILb1ELb0ELb0ELi128EEEEEEEEEvNT_6ParamsE:
        .type           _ZN7cutlass13device_kernelIN5flash11enable_sm90INS1_16FlashAttnBwdSm90INS1_25CollectiveMainloopBwdSm90ILi2ELi2ELi2EN4cute5tupleIJNS5_1CILi1EEES8_S8_EEENS6_IJNS7_ILi80EEENS7_ILi128EEESB_EEENS_6half_tEfNS_4arch4Sm90ELb0ELb0ELb0ELb1ELb0ELb1ELb0ELb1ELi2ELi1ELi2ELi1ELb0EEENS1_24CollectiveEpilogueBwdGQAISC_fSF_Li256ELb1ELb0EEENS1_19SingleTileSchedulerILb1ELb0ELb0ELi128EEEEEEEEEvNT_6ParamsE,@function
        .size           _ZN7cutlass13device_kernelIN5flash11enable_sm90INS1_16FlashAttnBwdSm90INS1_25CollectiveMainloopBwdSm90ILi2ELi2ELi2EN4cute5tupleIJNS5_1CILi1EEES8_S8_EEENS6_IJNS7_ILi80EEENS7_ILi128EEESB_EEENS_6half_tEfNS_4arch4Sm90ELb0ELb0ELb0ELb1ELb0ELb1ELb0ELb1ELi2ELi1ELi2ELi1ELb0EEENS1_24CollectiveEpilogueBwdGQAISC_fSF_Li256ELb1ELb0EEENS1_19SingleTileSchedulerILb1ELb0ELb0ELi128EEEEEEEEEvNT_6ParamsE,(.L_x_3689 - _ZN7cutlass13device_kernelIN5flash11enable_sm90INS1_16FlashAttnBwdSm90INS1_25CollectiveMainloopBwdSm90ILi2ELi2ELi2EN4cute5tupleIJNS5_1CILi1EEES8_S8_EEENS6_IJNS7_ILi80EEENS7_ILi128EEESB_EEENS_6half_tEfNS_4arch4Sm90ELb0ELb0ELb0ELb1ELb0ELb1ELb0ELb1ELi2ELi1ELi2ELi1ELb0EEENS1_24CollectiveEpilogueBwdGQAISC_fSF_Li256ELb1ELb0EEENS1_19SingleTileSchedulerILb1ELb0ELb0ELi128EEEEEEEEEvNT_6ParamsE)
        .other          _ZN7cutlass13device_kernelIN5flash11enable_sm90INS1_16FlashAttnBwdSm90INS1_25CollectiveMainloopBwdSm90ILi2ELi2ELi2EN4cute5tupleIJNS5_1CILi1EEES8_S8_EEENS6_IJNS7_ILi80EEENS7_ILi128EEESB_EEENS_6half_tEfNS_4arch4Sm90ELb0ELb0ELb0ELb1ELb0ELb1ELb0ELb1ELi2ELi1ELi2ELi1ELb0EEENS1_24CollectiveEpilogueBwdGQAISC_fSF_Li256ELb1ELb0EEENS1_19SingleTileSchedulerILb1ELb0ELb0ELi128EEEEEEEEEvNT_6ParamsE,@"STO_CUDA_ENTRY STV_DEFAULT"
_ZN7cutlass13device_kernelIN5flash11enable_sm90INS1_16FlashAttnBwdSm90INS1_25CollectiveMainloopBwdSm90ILi2ELi2ELi2EN4cute5tupleIJNS5_1CILi1EEES8_S8_EEENS6_IJNS7_ILi80EEENS7_ILi128EEESB_EEENS_6half_tEfNS_4arch4Sm90ELb0ELb0ELb0ELb1ELb0ELb1ELb0ELb1ELi2ELi1ELi2ELi1ELb0EEENS1_24CollectiveEpilogueBwdGQAISC_fSF_Li256ELb1ELb0EEENS1_19SingleTileSchedulerILb1ELb0ELb0ELi128EEEEEEEEEvNT_6ParamsE:
        /* <DEDUP_REMOVED lines=23> */
.L_x_841:
[----:B------:R-:W-:Y:S05]  /*0170*/  BSYNC B0 ;  /* 0x0000000000007941 */ /* 0x000fea0003800000 */
.L_x_840:
        /* <DEDUP_REMOVED lines=34> */
.L_x_842:
        /* <DEDUP_REMOVED lines=22> */
.L_x_843:
        /* <DEDUP_REMOVED lines=9> */
.L_x_846:
        /* <DEDUP_REMOVED lines=20> */
.L_x_847:
        /* <DEDUP_REMOVED lines=10> */
.L_x_849:
[----:B------:R-:W2:Y:S02]  /*0770*/  LDC R0, c[0x0][0x8c4] ;  /* 0x00023100ff007b82 */ /* 0x000ea40000000800 */
.L_x_848:
        /* <DEDUP_REMOVED lines=17> */
.L_x_851:
        /* <DEDUP_REMOVED lines=10> */
.L_x_852:
        /* <DEDUP_REMOVED lines=8> */
.L_x_853:
        /* <DEDUP_REMOVED lines=9> */
.L_x_854:
        /* <DEDUP_REMOVED lines=87> */
.L_x_857:
        /* <DEDUP_REMOVED lines=15> */
.L_x_856:
        /* <DEDUP_REMOVED lines=23> */
.L_x_859:
        /* <DEDUP_REMOVED lines=15> */
.L_x_858:
        /* <DEDUP_REMOVED lines=8> */
.L_x_936:
        /* <DEDUP_REMOVED lines=48> */
.L_x_861:
        /* <DEDUP_REMOVED lines=79> */
.L_x_873:
[----:B------:R-:W2:Y:S02]  /*1b70*/  LDL R3, [R1] ;  /* 0x0000000001037983 */ /* 0x000ea40000100800 */
[----:B--2---:R-:W-:-:S13]  /*1b80*/  ISETP.NE.AND P0, PT, R3, 0x3, PT ;  /* 0x000000030300780c */ /* 0x004fda0003f05270 */
[----:B------:R-:W-:Y:S05]  /*1b90*/  @!P0 BRA `(.L_x_863) ;  /* 0x0000000000048947 */ /* 0x000fea0003800000 */
[----:B------:R-:W-:Y:S01]  /*1ba0*/  BPT.TRAP 0x1 ;  /* 0x000000040000795c */ /* 0x000fe20000300000 */
.L_x_863:
        /* <DEDUP_REMOVED lines=8> */
.L_x_864:
[----:B---3--:R-:W-:Y:S05]  /*1c30*/  @P1 BRA `(.L_x_865) ;  /* 0x0000000000081947 */ /* 0x008fea0003800000 */
[----:B------:R-:W3:Y:S02]  /*1c40*/  SYNCS.PHASECHK.TRANS64.TRYWAIT P1, [R3+URZ+0x38810], R154 ;  /* 0x0388109a030075a7 */ /* 0x000ee4000802017f */
[----:B---3--:R-:W-:Y:S05]  /*1c50*/  @!P1 BRA `(.L_x_866) ;  /* 0x0000008800e89947 */ /* 0x008fea0003800000 */
.L_x_865:
        /* <DEDUP_REMOVED lines=286> */
.L_x_867:
[----:B------:R1:W1:Y:S01]  /*2e40*/  SYNCS.PHASECHK.TRANS64.TRYWAIT P1, [R3+URZ+0x38830], R154 ;  /* 0x0388309a030075a7 */ /* 0x000262000802017f */
[----:B------:R-:W-:Y:S05]  /*2e50*/  @!P0 BRA `(.L_x_868) ;  /* 0x0000000000048947 */ /* 0x000fea0003800000 */
[----:B------:R-:W-:Y:S01]  /*2e60*/  BPT.TRAP 0x1 ;  /* 0x000000040000795c */ /* 0x000fe20000300000 */
.L_x_868:
[----:B------:R-:W-:-:S05]  /*2e70*/  VIADD R152, R152, 0x24000 ;  /* 0x0002400098987836 */ /* 0x000fca0000000000 */
[----:B------:R-:W-:-:S04]  /*2e80*/  SHF.R.U32.HI R152, RZ, 0x4, R152 ;  /* 0x00000004ff987819 */ /* 0x000fc80000011698 */
[----:B------:R-:W-:-:S04]  /*2e90*/  LOP3.LUT R236, R152, 0x3fff, RZ, 0xc0, !PT ;  /* 0x00003fff98ec7812 */ /* 0x000fc800078ec0ff */
[----:B------:R-:W-:Y:S01]  /*2ea0*/  LOP3.LUT R153, R236, 0x10000, RZ, 0xfc, !PT ;  /* 0x00010000ec997812 */ /* 0x000fe200078efcff */
[----:B-1----:R-:W-:Y:S06]  /*2eb0*/  @P1 BRA `(.L_x_869) ;  /* 0x0000000000081947 */ /* 0x002fec0003800000 */
[----:B------:R-:W1:Y:S02]  /*2ec0*/  SYNCS.PHASECHK.TRANS64.TRYWAIT P1, [R3+URZ+0x38830], R154 ;  /* 0x0388309a030075a7 */ /* 0x000e64000802017f */
[----:B-1----:R-:W-:Y:S05]  /*2ed0*/  @!P1 BRA `(.L_x_870) ;  /* 0x00000078005c9947 */ /* 0x002fea0003800000 */
.L_x_869:
        /* <DEDUP_REMOVED lines=832> */
.L_x_871:
        /* <DEDUP_REMOVED lines=56> */
.L_x_872:
        /* <DEDUP_REMOVED lines=78> */
.L_x_855:
[----:B------:R-:W-:Y:S05]  /*6b40*/  @P0 BRA `(.L_x_850) ;  /* 0x0000003800e80947 */ /* 0x000fea0003800000 */
[----:B------:R-:W2:Y:S01]  /*6b50*/  LDL.LU R152, [R1+0x1c] ;  /* 0x00001c0001987983 */ /* 0x000ea20000300800 */
[----:B-1----:R-:W1:Y:S01]  /*6b60*/  LDC.64 R2, c[0x0][0x878] ;  /* 0x00021e00ff027b82 */ /* 0x002e620000000a00 */
[----:B------:R-:W3:Y:S07]  /*6b70*/  S2R R22, SR_TID.X ;  /* 0x0000000000167919 */ /* 0x000eee0000002100 */
[----:B------:R-:W4:Y:S08]  /*6b80*/  LDC R0, c[0x0][0x850] ;  /* 0x00021400ff007b82 */ /* 0x000f300000000800 */
[----:B------:R-:W5:Y:S01]  /*6b90*/  S2UR UR5, SR_CgaCtaId ;  /* 0x00000000000579c3 */ /* 0x000f620000008800 */
[----:B-1----:R-:W-:Y:S01]  /*6ba0*/  ISETP.NE.U32.AND P0, PT, R2, RZ, PT ;  /* 0x000000ff0200720c */ /* 0x002fe20003f05070 */
[----:B------:R-:W1:Y:S01]  /*6bb0*/  S2R R7, SR_CTAID.Y ;  /* 0x0000000000077919 */ /* 0x000e620000002600 */
[----:B------:R-:W-:-:S05]  /*6bc0*/  UMOV UR4, 0x400 ;  /* 0x0000040000047882 */ /* 0x000fca0000000000 */
[----:B------:R-:W1:Y:S01]  /*6bd0*/  LDC.64 R10, c[0x0][0x818] ;  /* 0x00020600ff0a7b82 */ /* 0x000e620000000a00 */
[----:B------:R-:W-:Y:S01]  /*6be0*/  ISETP.NE.AND.EX P0, PT, R3, RZ, PT, P0 ;  /* 0x000000ff0300720c */ /* 0x000fe20003f05300 */
[----:B------:R-:W1:Y:S06]  /*6bf0*/  S2R R8, SR_CTAID.X ;  /* 0x0000000000087919 */ /* 0x000e6c0000002500 */
[----:B------:R-:W1:Y:S08]  /*6c00*/  LDC.64 R14, c[0x0][0x840] ;  /* 0x00021000ff0e7b82 */ /* 0x000e700000000a00 */
[----:B------:R-:W2:Y:S08]  /*6c10*/  @P0 LDC.64 R2, c[0x0][0x878] ;  /* 0x00021e00ff020b82 */ /* 0x000eb00000000a00 */
[----:B------:R-:W1:Y:S08]  /*6c20*/  LDC.64 R12, c[0x0][0x820] ;  /* 0x00020800ff0c7b82 */ /* 0x000e700000000a00 */
[----:B------:R-:W1:Y:S08]  /*6c30*/  LDC.64 R16, c[0x0][0x848] ;  /* 0x00021200ff107b82 */ /* 0x000e700000000a00 */
[----:B------:R-:W1:Y:S08]  /*6c40*/  LDC.64 R18, c[0x0][0x800] ;  /* 0x00020000ff127b82 */ /* 0x000e700000000a00 */
[----:B------:R-:W1:Y:S01]  /*6c50*/  LDC.64 R20, c[0x0][0x828] ;  /* 0x00020a00ff147b82 */ /* 0x000e620000000a00 */
[----:B--2---:R-:W-:-:S06]  /*6c60*/  @P0 IMAD.WIDE R2, R152, 0x4, R2 ;  /* 0x0000000498020825 */ /* 0x004fcc00078e0202 */
[----:B------:R2:W2:Y:S01]  /*6c70*/  @P0 LDG.E R2, desc[UR38][R2.64] ;  /* 0x0000002602020981 */ /* 0x0004a2000c1e1900 */
[----:B---3--:R-:W-:Y:S01]  /*6c80*/  VIADD R23, R22, 0xffffff80 ;  /* 0xffffff8016177836 */ /* 0x008fe20000000000 */
[----:B------:R-:W-:Y:S01]  /*6c90*/  BAR.SYNC.DEFER_BLOCKING 0x1, 0x100 ;  /* 0x0044000000007b1d */ /* 0x000fe20000010000 */
[----:B----4-:R-:W-:Y:S01]  /*6ca0*/  ISETP.NE.AND P1, PT, R0, 0x1, PT ;  /* 0x000000010000780c */ /* 0x010fe20003f25270 */
[----:B-----5:R-:W-:Y:S02]  /*6cb0*/  ULEA UR4, UR5, UR4, 0x18 ;  /* 0x0000000405047291 */ /* 0x020fe4000f8ec03f */
[----:B------:R-:W-:Y:S02]  /*6cc0*/  SHF.R.S32.HI R0, RZ, 0x1f, R23 ;  /* 0x0000001fff007819 */ /* 0x000fe40000011417 */
[----:B------:R-:W-:Y:S02]  /*6cd0*/  BSSY B0, `(.L_x_874) ;  /* 0x0000054000007945 */ /* 0x000fe40003800000 */
[----:B------:R-:W-:-:S04]  /*6ce0*/  LEA.HI R6, R0, R23, RZ, 0x7 ;  /* 0x0000001700067211 */ /* 0x000fc800078f38ff */
[C---:B------:R-:W-:Y:S01]  /*6cf0*/  LOP3.LUT R0, R6.reuse, 0xfffff80, RZ, 0xc0, !PT ;  /* 0x0fffff8006007812 */ /* 0x040fe200078ec0ff */
[----:B--2---:R-:W-:Y:S01]  /*6d00*/  IMAD.SHL.U32 R3, R6, 0x40, RZ ;  /* 0x0000004006037824 */ /* 0x004fe200078e00ff */
[----:B------:R-:W1:Y:S03]  /*6d10*/  @P1 LDC R4, c[0x0][0x854] ;  /* 0x00021500ff041b82 */ /* 0x000e660000000800 */
[----:B------:R-:W-:Y:S01]  /*6d20*/  IMAD.IADD R0, R23, 0x1, -R0 ;  /* 0x0000000117007824 */ /* 0x000fe200078e0a00 */
[----:B------:R-:W-:-:S05]  /*6d30*/  LOP3.LUT R3, R3, 0x3fffe000, RZ, 0xc0, !PT ;  /* 0x3fffe00003037812 */ /* 0x000fca00078ec0ff */
[----:B------:R-:W-:Y:S01]  /*6d40*/  IMAD R3, R0, 0x4, R3 ;  /* 0x0000000400037824 */ /* 0x000fe200078e0203 */
[----:B------:R-:W2:Y:S04]  /*6d50*/  @P1 LDC R5, c[0x0][0x858] ;  /* 0x00021600ff051b82 */ /* 0x000ea80000000800 */
[----:B------:R-:W-:-:S05]  /*6d60*/  LEA R6, R3, UR4, 0x2 ;  /* 0x0000000403067c11 */ /* 0x000fca000f8e10ff */
[----:B------:R3:W-:Y:S04]  /*6d70*/  STS.128 [R6], R24 ;  /* 0x0000001806007388 */ /* 0x0007e80000000c00 */
[----:B------:R3:W-:Y:S01]  /*6d80*/  STS.128 [R6+0x800], R28 ;  /* 0x0008001c06007388 */ /* 0x0007e20000000c00 */
[----:B-1----:R-:W-:-:S03]  /*6d90*/  @P1 IMAD.HI.U32 R0, R7, R4, RZ ;  /* 0x0000000407001227 */ /* 0x002fc600078e00ff */
[----:B------:R3:W-:Y:S04]  /*6da0*/  STS.128 [R6+0x1000], R32 ;  /* 0x0010002006007388 */ /* 0x0007e80000000c00 */
[----:B------:R3:W-:Y:S01]  /*6db0*/  STS.128 [R6+0x1800], R36 ;  /* 0x0018002406007388 */ /* 0x0007e20000000c00 */
[----:B--2---:R-:W-:Y:S01]  /*6dc0*/  @P1 SHF.R.U32.HI R7, RZ, R5, R0 ;  /* 0x00000005ff071219 */ /* 0x004fe20000011600 */
[----:B------:R-:W-:Y:S02]  /*6dd0*/  IMAD.SHL.U32 R5, R8, 0x4000, RZ ;  /* 0x0000400008057824 */ /* 0x000fe400078e00ff */
[----:B------:R3:W-:Y:S01]  /*6de0*/  STS.128 [R6+0x2000], R40 ;  /* 0x0020002806007388 */ /* 0x0007e20000000c00 */
[----:B------:R-:W-:-:S03]  /*6df0*/  SHF.R.S32.HI R9, RZ, 0x1f, R7 ;  /* 0x0000001fff097819 */ /* 0x000fc60000011407 */
[----:B------:R3:W-:Y:S02]  /*6e00*/  STS.128 [R6+0x2800], R44 ;  /* 0x0028002c06007388 */ /* 0x0007e40000000c00 */
[----:B------:R-:W-:Y:S02]  /*6e10*/  IMAD R0, R9, R10, RZ ;  /* 0x0000000a09007224 */ /* 0x000fe400078e02ff */
        /* <DEDUP_REMOVED lines=15> */
[----:B-1----:R-:W1:Y:S01]  /*6f10*/  FENCE.VIEW.ASYNC.S ;  /* 0x00000000000073c6 */ /* 0x002e620000000000 */
[----:B------:R-:W-:-:S05]  /*6f20*/  @P0 IMAD R2, R152, 0x80, R2 ;  /* 0x0000008098020824 */ /* 0x000fca00078e0202 */
[----:B------:R-:W-:-:S04]  /*6f30*/  @P0 SHF.R.S32.HI R3, RZ, 0x1f, R2 ;  /* 0x0000001fff030819 */ /* 0x000fc80000011402 */
[----:B------:R-:W-:-:S05]  /*6f40*/  @P0 LEA.HI R3, R3, R2, RZ, 0x7 ;  /* 0x0000000203030211 */ /* 0x000fca00078f38ff */
[----:B------:R-:W-:-:S05]  /*6f50*/  @P0 IMAD.SHL.U32 R3, R3, 0x80, RZ ;  /* 0x0000008003030824 */ /* 0x000fca00078e00ff */
[----:B------:R-:W-:-:S04]  /*6f60*/  @P0 LOP3.LUT R2, R3, 0xffffc000, RZ, 0xc0, !PT ;  /* 0xffffc00003020812 */ /* 0x000fc800078ec0ff */
[----:B------:R-:W-:Y:S02]  /*6f70*/  @P0 SHF.R.S32.HI R3, RZ, 0x1f, R2 ;  /* 0x0000001fff030819 */ /* 0x000fe40000011402 */
[----:B------:R-:W-:Y:S01]  /*6f80*/  @!P0 CS2R R2, SRZ ;  /* 0x0000000000028805 */ /* 0x000fe2000001ff00 */
[----:B-1----:R-:W-:Y:S05]  /*6f90*/  BAR.SYNC.DEFER_BLOCKING 0x1, 0x100 ;  /* 0x0044000000007b1d */ /* 0x002fea0000010000 */
[----:B------:R-:W-:Y:S01]  /*6fa0*/  IADD3 R4, P1, R5, R2, RZ ;  /* 0x0000000205047210 */ /* 0x000fe20007f3e0ff */
[----:B------:R-:W-:Y:S02]  /*6fb0*/  IMAD R2, R9, R14, RZ ;  /* 0x0000000e09027224 */ /* 0x000fe400078e02ff */
[----:B------:R-:W-:Y:S01]  /*6fc0*/  IMAD R9, R7, R11, R0 ;  /* 0x0000000b07097224 */ /* 0x000fe200078e0200 */
[----:B------:R-:W-:Y:S01]  /*6fd0*/  LEA.HI.X.SX32 R5, R5, R3, 0x1, P1 ;  /* 0x0000000305057211 */ /* 0x000fe200008f0eff */
[C---:B------:R-:W-:Y:S01]  /*6fe0*/  IMAD R11, R7.reuse, R15, R2 ;  /* 0x0000000f070b7224 */ /* 0x040fe200078e0202 */
[----:B------:R-:W-:Y:S01]  /*6ff0*/  SHF.R.S32.HI R0, RZ, 0x1f, R152 ;  /* 0x0000001fff007819 */ /* 0x000fe20000011498 */
[----:B------:R-:W-:-:S04]  /*7000*/  IMAD.WIDE.U32 R2, R7, R10, R4 ;  /* 0x0000000a07027225 */ /* 0x000fc800078e0004 */
[----:B------:R-:W-:Y:S01]  /*7010*/  IMAD.IADD R3, R3, 0x1, R9 ;  /* 0x0000000103037824 */ /* 0x000fe200078e0209 */
[----:B------:R-:W-:Y:S01]  /*7020*/  SEL R9, R0, RZ, !P0 ;  /* 0x000000ff00097207 */ /* 0x000fe20004000000 */
[----:B------:R-:W-:Y:S01]  /*7030*/  IMAD.WIDE.U32 R4, R7, R14, R4 ;  /* 0x0000000e07047225 */ /* 0x000fe200078e0004 */
[----:B------:R-:W-:Y:S02]  /*7040*/  SEL R7, R152, RZ, !P0 ;  /* 0x000000ff98077207 */ /* 0x000fe40004000000 */
[----:B------:R-:W-:Y:S01]  /*7050*/  ISETP.NE.AND P0, PT, R23, RZ, PT ;  /* 0x000000ff1700720c */ /* 0x000fe20003f05270 */
[----:B------:R-:W-:Y:S02]  /*7060*/  IMAD.IADD R5, R5, 0x1, R11 ;  /* 0x0000000105057824 */ /* 0x000fe400078e020b */
[C---:B------:R-:W-:Y:S02]  /*7070*/  IMAD R0, R9.reuse, R12, RZ ;  /* 0x0000000c09007224 */ /* 0x040fe400078e02ff */
[----:B------:R-:W-:-:S02]  /*7080*/  IMAD R8, R9, R16, RZ ;  /* 0x0000001009087224 */ /* 0x000fc400078e02ff */
[----:B------:R-:W-:-:S04]  /*7090*/  IMAD.WIDE.U32 R2, R7, R12, R2 ;  /* 0x0000000c07027225 */ /* 0x000fc800078e0002 */
[----:B------:R-:W-:Y:S01]  /*70a0*/  IMAD.WIDE.U32 R4, R7, R16, R4 ;  /* 0x0000001007047225 */ /* 0x000fe200078e0004 */
[----:B------:R-:W-:-:S03]  /*70b0*/  LEA R18, P1, R2, R18, 0x2 ;  /* 0x0000001202127211 */ /* 0x000fc600078210ff */
[C---:B------:R-:W-:Y:S01]  /*70c0*/  IMAD R9, R7.reuse, R13, R0 ;  /* 0x0000000d07097224 */ /* 0x040fe200078e0200 */
[----:B------:R-:W-:Y:S01]  /*70d0*/  LEA R20, P2, R4, R20, 0x2 ;  /* 0x0000001404147211 */ /* 0x000fe200078410ff */
[----:B------:R-:W-:Y:S02]  /*70e0*/  IMAD R7, R7, R17, R8 ;  /* 0x0000001107077224 */ /* 0x000fe400078e0208 */
[----:B------:R-:W-:Y:S02]  /*70f0*/  IMAD.IADD R3, R3, 0x1, R9 ;  /* 0x0000000103037824 */ /* 0x000fe400078e0209 */
[----:B------:R-:W-:-:S03]  /*7100*/  IMAD.IADD R0, R5, 0x1, R7 ;  /* 0x0000000105007824 */ /* 0x000fc600078e0207 */
[----:B------:R-:W-:Y:S02]  /*7110*/  LEA.HI.X R3, R2, R19, R3, 0x2, P1 ;  /* 0x0000001302037211 */ /* 0x000fe400008f1403 */
[----:B------:R-:W-:Y:S01]  /*7120*/  LEA.HI.X R0, R4, R21, R0, 0x2, P2 ;  /* 0x0000001504007211 */ /* 0x000fe200010f1400 */
[----:B---3--:R-:W-:Y:S06]  /*7130*/  @P0 BRA `(.L_x_875) ;  /* 0x0000000000340947 */ /* 0x008fec0003800000 */
[----:B------:R-:W-:Y:S01]  /*7140*/  R2UR UR6, R20 ;  /* 0x00000000140672ca */ /* 0x000fe200000e0000 */
[----:B------:R-:W-:Y:S01]  /*7150*/  UMOV UR5, 0x1000 ;  /* 0x0000100000057882 */ /* 0x000fe20000000000 */
[----:B------:R-:W-:Y:S01]  /*7160*/  R2UR UR7, R0 ;  /* 0x00000000000772ca */ /* 0x000fe200000e0000 */
[----:B------:R-:W-:Y:S01]  /*7170*/  UMOV UR8, 0x0 ;  /* 0x0000000000087882 */ /* 0x000fe20000000000 */
[----:B------:R-:W-:Y:S01]  /*7180*/  PLOP3.LUT P0, PT, PT, PT, PT, 0x80, 0x0 ;  /* 0x000000000000781c */ /* 0x000fe20003f0f070 */
[----:B------:R-:W-:-:S12]  /*7190*/  UMOV UR9, 0x14f00000 ;  /* 0x14f0000000097882 */ /* 0x000fd80000000000 */
.L_x_876:
[----:B------:R-:W-:Y:S01]  /*71a0*/  @P0 ELECT P1, URZ, PT ;  /* 0x00000000003f082f */ /* 0x000fe20003820000 */
[----:B------:R1:W-:-:S12]  /*71b0*/  UBLKRED.G.S.ADD.F32.RN [UR6], [UR4], UR5, desc[UR8] ;  /* 0x00000806040073bb */ /* 0x0003d800080a1405 */
[----:B------:R-:W-:Y:S02]  /*71c0*/  @P1 PLOP3.LUT P0, PT, P1, PT, PT, 0x8, 0x0 ;  /* 0x000000000000181c */ /* 0x000fe40000f0e170 */
[----:B------:R-:W-:-:S11]  /*71d0*/  PLOP3.LUT P1, PT, PT, PT, PT, 0x8, 0x0 ;  /* 0x000000000000781c */ /* 0x000fd60003f2e170 */
[----:B-1----:R-:W-:Y:S05]  /*71e0*/  @P0 BRA.U.ANY `(.L_x_876) ;  /* 0xfffffffd00ec0947 */ /* 0x002fea000393ffff */
[----:B------:R0:W-:Y:S01]  /*71f0*/  UTMACMDFLUSH ;  /* 0x00000000000079b7 */ /* 0x0001e20000000000 */
[----:B------:R-:W-:-:S04]  /*7200*/  DEPBAR.LE SB0, 0x0 ;  /* 0x000080000000791a */ /* 0x000fc80000000000 */
.L_x_875:
[----:B------:R-:W-:Y:S05]  /*7210*/  BSYNC B0 ;  /* 0x0000000000007941 */ /* 0x000fea0003800000 */
.L_x_874:
[----:B------:R-:W-:Y:S01]  /*7220*/  BAR.SYNC.DEFER_BLOCKING 0x1, 0x100 ;  /* 0x0044000000007b1d */ /* 0x000fe20000010000 */
[----:B------:R-:W-:-:S05]  /*7230*/  ISETP.NE.AND P0, PT, R22, 0x80, PT ;  /* 0x000000801600780c */ /* 0x000fca0003f05270 */
        /* <DEDUP_REMOVED lines=28> */
[----:B------:R-:W-:Y:S01]  /*7400*/  PLOP3.LUT P0, PT, PT, PT, PT, 0x80, 0x0 ;  /* 0x000000000000781c */ /* 0x000fe20003f0f070 */
[----:B------:R-:W-:-:S12]  /*7410*/  UMOV UR9, 0x14f00000 ;  /* 0x14f0000000097882 */ /* 0x000fd80000000000 */
.L_x_877:
        /* <DEDUP_REMOVED lines=8> */
.L_x_845:
        /* <DEDUP_REMOVED lines=20> */
.L_x_879:
        /* <DEDUP_REMOVED lines=13> */
.L_x_881:
[----:B------:R-:W-:-:S05]  /*76b0*/  ULDC UR5, c[0x0][0x8c4] ;  /* 0x0002310000057ab9 */ /* 0x000fca0000000800 */
.L_x_880:
        /* <DEDUP_REMOVED lines=40> */
.L_x_882:
        /* <DEDUP_REMOVED lines=49> */
.L_x_896:
        /* <DEDUP_REMOVED lines=21> */
.L_x_885:
[----:B------:R-:W-:Y:S05]  /*7da0*/  BSYNC B0 ;  /* 0x0000000000007941 */ /* 0x000fea0003800000 */
.L_x_884:
        /* <DEDUP_REMOVED lines=13> */
.L_x_887:
[----:B------:R-:W-:Y:S05]  /*7e80*/  BSYNC B0 ;  /* 0x0000000000007941 */ /* 0x000fea0003800000 */
.L_x_886:
[----:B------:R-:W-:Y:S06]  /*7e90*/  BAR.ARV 0xa, 0xa0 ;  /* 0x0282800000007b1d */ /* 0x000fec0000002000 */
[----:B------:R-:W-:Y:S04]  /*7ea0*/  BSSY B0, `(.L_x_888) ;  /* 0x0000003000007945 */ /* 0x000fe80003800000 */
[----:B------:R-:W-:Y:S05]  /*7eb0*/  @!P0 BRA `(.L_x_889) ;  /* 0x0000000000048947 */ /* 0x000fea0003800000 */
[----:B------:R-:W-:-:S04]  /*7ec0*/  DEPBAR.LE SB0, 0x0 ;  /* 0x000080000000791a */ /* 0x000fc80000000000 */
.L_x_889:
[----:B------:R-:W-:Y:S05]  /*7ed0*/  BSYNC B0 ;  /* 0x0000000000007941 */ /* 0x000fea0003800000 */
.L_x_888:
        /* <DEDUP_REMOVED lines=13> */
.L_x_891:
[----:B------:R-:W-:Y:S05]  /*7fb0*/  BSYNC B0 ;  /* 0x0000000000007941 */ /* 0x000fea0003800000 */
.L_x_890:
        /* <DEDUP_REMOVED lines=13> */
.L_x_893:
[----:B------:R-:W-:Y:S05]  /*8090*/  BSYNC B0 ;  /* 0x0000000000007941 */ /* 0x000fea0003800000 */
.L_x_892:
[----:B------:R-:W-:Y:S01]  /*80a0*/  VIADD R0, R0, 0xfffffffe ;  /* 0xfffffffe00007836 */ /* 0x000fe20000000000 */
[----:B------:R-:W-:Y:S06]  /*80b0*/  BAR.ARV 0xa, 0xa0 ;  /* 0x0282800000007b1d */ /* 0x000fec0000002000 */
[----:B------:R-:W-:Y:S01]  /*80c0*/  BSSY B0, `(.L_x_894) ;  /* 0x0000004000007945 */ /* 0x000fe20003800000 */
[----:B------:R-:W-:-:S03]  /*80d0*/  ISETP.NE.AND P1, PT, R0, RZ, PT ;  /* 0x000000ff0000720c */ /* 0x000fc60003f25270 */
[----:B------:R-:W-:Y:S10]  /*80e0*/  @!P0 BRA `(.L_x_895) ;  /* 0x0000000000048947 */ /* 0x000ff40003800000 */
[----:B------:R-:W-:-:S04]  /*80f0*/  DEPBAR.LE SB0, 0x0 ;  /* 0x000080000000791a */ /* 0x000fc80000000000 */
.L_x_895:
[----:B------:R-:W-:Y:S05]  /*8100*/  BSYNC B0 ;  /* 0x0000000000007941 */ /* 0x000fea0003800000 */
.L_x_894:
[----:B------:R-:W-:Y:S06]  /*8110*/  BAR.ARV 0xb, 0xa0 ;  /* 0x02c2800000007b1d */ /* 0x000fec0000002000 */
[----:B------:R-:W-:Y:S02]  /*8120*/  UIADD3 UR5, UR5, 0x2, URZ ;  /* 0x0000000205057890 */ /* 0x000fe4000fffe03f */
[----:B------:R-:W-:Y:S01]  /*8130*/  UIADD3 UR4, UR4, 0x1, URZ ;  /* 0x0000000104047890 */ /* 0x000fe2000fffe03f */
[----:B------:R-:W-:Y:S11]  /*8140*/  @P1 BRA `(.L_x_896) ;  /* 0xfffffff800c01947 */ /* 0x000ff6000383ffff */
[----:B------:R-:W-:-:S12]  /*8150*/  UIADD3 UR6, UR16, 0x5000, URZ ;  /* 0x0000500010067890 */ /* 0x000fd8000fffe03f */
.L_x_883:
        /* <DEDUP_REMOVED lines=19> */
.L_x_898:
[----:B------:R-:W-:Y:S05]  /*8290*/  BSYNC B0 ;  /* 0x0000000000007941 */ /* 0x000fea0003800000 */
.L_x_897:
        /* <DEDUP_REMOVED lines=19> */
.L_x_900:
[----:B------:R-:W-:Y:S05]  /*83d0*/  BSYNC B0 ;  /* 0x0000000000007941 */ /* 0x000fea0003800000 */
.L_x_899:
[----:B------:R-:W-:Y:S06]  /*83e0*/  BAR.ARV 0xa, 0xa0 ;  /* 0x0282800000007b1d */ /* 0x000fec0000002000 */
[----:B------:R-:W-:Y:S04]  /*83f0*/  BSSY B0, `(.L_x_901) ;  /* 0x0000003000007945 */ /* 0x000fe80003800000 */
[----:B------:R-:W-:Y:S05]  /*8400*/  @!P0 BRA `(.L_x_902) ;  /* 0x0000000000048947 */ /* 0x000fea0003800000 */
[----:B------:R-:W-:-:S04]  /*8410*/  DEPBAR.LE SB0, 0x0 ;  /* 0x000080000000791a */ /* 0x000fc80000000000 */
.L_x_902:
[----:B------:R-:W-:Y:S05]  /*8420*/  BSYNC B0 ;  /* 0x0000000000007941 */ /* 0x000fea0003800000 */
.L_x_901:
[----:B------:R-:W-:Y:S06]  /*8430*/  BAR.ARV 0xb, 0xa0 ;  /* 0x02c2800000007b1d */ /* 0x000fec0000002000 */
[----:B------:R-:W-:Y:S05]  /*8440*/  BRA `(.L_x_850) ;  /* 0x0000002000a87947 */ /* 0x000fea0003800000 */
.L_x_878:
        /* <DEDUP_REMOVED lines=10> */
.L_x_903:
        /* <DEDUP_REMOVED lines=10> */
.L_x_905:
[----:B------:R-:W3:Y:S02]  /*8590*/  LDC R5, c[0x0][0x8c4] ;  /* 0x00023100ff057b82 */ /* 0x000ee40000000800 */
.L_x_904:
        /* <DEDUP_REMOVED lines=46> */
.L_x_907:
        /* <DEDUP_REMOVED lines=66> */
.L_x_937:
        /* <DEDUP_REMOVED lines=9> */
.L_x_910:
        /* <DEDUP_REMOVED lines=84> */
.L_x_921:
[----:B------:R-:W-:-:S04]  /*9270*/  SHF.L.U32 R21, R10, 0x1f, RZ ;  /* 0x0000001f0a157819 */ /* 0x000fc800000006ff */
[----:B-1----:R-:W1:Y:S02]  /*9280*/  SYNCS.PHASECHK.TRANS64.TRYWAIT P1, [R12+URZ+0x38840], R21 ;  /* 0x038840150c0075a7 */ /* 0x002e64000802017f */
[----:B-12--5:R-:W-:Y:S05]  /*9290*/  @!P1 BRA `(.L_x_913) ;  /* 0x0000001400949947 */ /* 0x026fea0003800000 */
.L_x_938:
[----:B------:R-:W-:Y:S05]  /*92a0*/  @P0 BRA `(.L_x_914) ;  /* 0x0000000000140947 */ /* 0x000fea0003800000 */
[----:B------:R-:W-:Y:S01]  /*92b0*/  ISETP.NE.AND P1, PT, R20, RZ, PT ;  /* 0x000000ff1400720c */ /* 0x000fe20003f25270 */
[----:B------:R-:W-:-:S04]  /*92c0*/  IMAD.MOV.U32 R3, RZ, RZ, 0x5140 ;  /* 0x00005140ff037424 */ /* 0x000fc800078e00ff */
[----:B------:R3:W-:Y:S08]  /*92d0*/  SYNCS.ARRIVE.TRANS64 RZ, [R12+URZ+0x38830], R3 ;  /* 0x038830030cff79a7 */ /* 0x0007f0000800003f */
[----:B------:R-:W-:Y:S05]  /*92e0*/  @!P1 BRA `(.L_x_914) ;  /* 0x0000000000049947 */ /* 0x000fea0003800000 */
[----:B------:R-:W-:Y:S01]  /*92f0*/  BPT.TRAP 0x1 ;  /* 0x000000040000795c */ /* 0x000fe20000300000 */
.L_x_914:
        /* <DEDUP_REMOVED lines=37> */
.L_x_939:
[----:B------:R-:W-:Y:S05]  /*9550*/  @P0 BRA `(.L_x_916) ;  /* 0x0000000000140947 */ /* 0x000fea0003800000 */
[----:B------:R-:W-:Y:S01]  /*9560*/  ISETP.NE.AND P1, PT, R20, RZ, PT ;  /* 0x000000ff1400720c */ /* 0x000fe20003f25270 */
[----:B------:R-:W-:-:S04]  /*9570*/  IMAD.MOV.U32 R2, RZ, RZ, 0x5140 ;  /* 0x00005140ff027424 */ /* 0x000fc800078e00ff */
[----:B------:R3:W-:Y:S08]  /*9580*/  SYNCS.ARRIVE.TRANS64 RZ, [R12+URZ+0x38818], R2 ;  /* 0x038818020cff79a7 */ /* 0x0007f0000800003f */
[----:B------:R-:W-:Y:S05]  /*9590*/  @!P1 BRA `(.L_x_916) ;  /* 0x0000000000049947 */ /* 0x000fea0003800000 */
[----:B------:R-:W-:Y:S01]  /*95a0*/  BPT.TRAP 0x1 ;  /* 0x000000040000795c */ /* 0x000fe20000300000 */
.L_x_916:
        /* <DEDUP_REMOVED lines=29> */
.L_x_940:
        /* <DEDUP_REMOVED lines=9> */
.L_x_918:
        /* <DEDUP_REMOVED lines=31> */
.L_x_942:
[----:B------:R-:W-:Y:S05]  /*9a00*/  @P0 BRA `(.L_x_920) ;  /* 0x0000000000140947 */ /* 0x000fea0003800000 */
[----:B------:R-:W-:Y:S01]  /*9a10*/  ISETP.NE.AND P1, PT, R20, RZ, PT ;  /* 0x000000ff1400720c */ /* 0x000fe20003f25270 */
[----:B-1----:R-:W-:-:S04]  /*9a20*/  IMAD.MOV.U32 R5, RZ, RZ, 0x5140 ;  /* 0x00005140ff057424 */ /* 0x002fc800078e00ff */
[----:B------:R2:W-:Y:S08]  /*9a30*/  SYNCS.ARRIVE.TRANS64 RZ, [R12+URZ+0x38810], R5 ;  /* 0x038810050cff79a7 */ /* 0x0005f0000800003f */
[----:B------:R-:W-:Y:S05]  /*9a40*/  @!P1 BRA `(.L_x_920) ;  /* 0x0000000000049947 */ /* 0x000fea0003800000 */
[----:B------:R-:W-:Y:S01]  /*9a50*/  BPT.TRAP 0x1 ;  /* 0x000000040000795c */ /* 0x000fe20000300000 */
.L_x_920:
        /* <DEDUP_REMOVED lines=29> */
.L_x_912:
[----:B--2---:R-:W2:Y:S02]  /*9c30*/  LDL.LU R4, [R1] ;  /* 0x0000000001047983 */ /* 0x004ea40000300800 */
[----:B--2---:R-:W-:-:S13]  /*9c40*/  ISETP.NE.AND P1, PT, R4, RZ, PT ;  /* 0x000000ff0400720c */ /* 0x004fda0003f25270 */
[----:B------:R-:W-:Y:S05]  /*9c50*/  @!P1 BRA `(.L_x_911) ;  /* 0x0000000400309947 */ /* 0x000fea0003800000 */
[----:B------:R-:W-:-:S04]  /*9c60*/  SHF.L.U32 R13, R10, 0x1f, RZ ;  /* 0x0000001f0a0d7819 */ /* 0x000fc800000006ff */
[----:B------:R-:W1:Y:S02]  /*9c70*/  SYNCS.PHASECHK.TRANS64.TRYWAIT P1, [R12+URZ+0x38840], R13 ;  /* 0x0388400d0c0075a7 */ /* 0x000e64000802017f */
[----:B-1----:R-:W-:Y:S05]  /*9c80*/  @!P1 BRA `(.L_x_922) ;  /* 0x0000000c006c9947 */ /* 0x002fea0003800000 */
.L_x_943:
[----:B------:R-:W-:Y:S05]  /*9c90*/  @P0 BRA `(.L_x_923) ;  /* 0x0000000000140947 */ /* 0x000fea0003800000 */
[----:B------:R-:W-:Y:S01]  /*9ca0*/  ISETP.NE.AND P1, PT, R20, RZ, PT ;  /* 0x000000ff1400720c */ /* 0x000fe20003f25270 */
[----:B------:R-:W-:-:S04]  /*9cb0*/  IMAD.MOV.U32 R5, RZ, RZ, 0x5140 ;  /* 0x00005140ff057424 */ /* 0x000fc800078e00ff */
[----:B------:R2:W-:Y:S08]  /*9cc0*/  SYNCS.ARRIVE.TRANS64 RZ, [R12+URZ+0x38830], R5 ;  /* 0x038830050cff79a7 */ /* 0x0005f0000800003f */
[----:B------:R-:W-:Y:S05]  /*9cd0*/  @!P1 BRA `(.L_x_923) ;  /* 0x0000000000049947 */ /* 0x000fea0003800000 */
[----:B------:R-:W-:Y:S01]  /*9ce0*/  BPT.TRAP 0x1 ;  /* 0x000000040000795c */ /* 0x000fe20000300000 */
.L_x_923:
        /* <DEDUP_REMOVED lines=34> */
.L_x_944:
[----:B------:R-:W-:Y:S05]  /*9f10*/  @P0 BRA `(.L_x_925) ;  /* 0x0000000000140947 */ /* 0x000fea0003800000 */
[----:B------:R-:W-:Y:S01]  /*9f20*/  ISETP.NE.AND P0, PT, R20, RZ, PT ;  /* 0x000000ff1400720c */ /* 0x000fe20003f05270 */
[----:B------:R-:W-:-:S04]  /*9f30*/  IMAD.MOV.U32 R5, RZ, RZ, 0x5140 ;  /* 0x00005140ff057424 */ /* 0x000fc800078e00ff */
[----:B------:R3:W-:Y:S08]  /*9f40*/  SYNCS.ARRIVE.TRANS64 RZ, [R12+URZ+0x38818], R5 ;  /* 0x038818050cff79a7 */ /* 0x0007f0000800003f */
[----:B------:R-:W-:Y:S05]  /*9f50*/  @!P0 BRA `(.L_x_925) ;  /* 0x0000000000048947 */ /* 0x000fea0003800000 */
[----:B------:R-:W-:Y:S01]  /*9f60*/  BPT.TRAP 0x1 ;  /* 0x000000040000795c */ /* 0x000fe20000300000 */
.L_x_925:
        /* <DEDUP_REMOVED lines=27> */
.L_x_911:
[----:B-----5:R-:W-:Y:S01]  /*a120*/  IMAD R4, R0, 0x8, R12 ;  /* 0x0000000800047824 */ /* 0x020fe200078e020c */
[----:B------:R-:W-:Y:S01]  /*a130*/  SHF.L.U32 R3, R10, 0x1f, RZ ;  /* 0x0000001f0a037819 */ /* 0x000fe200000006ff */
[----:B------:R-:W3:Y:S03]  /*a140*/  S2R R2, SR_TID.X ;  /* 0x0000000000027919 */ /* 0x000ee60000002100 */
[----:B------:R-:W4:Y:S01]  /*a150*/  SYNCS.PHASECHK.TRANS64.TRYWAIT P0, [R4+URZ+0x38840], R3 ;  /* 0x03884003040075a7 */ /* 0x000f22000800017f */
[----:B---3--:R-:W-:-:S04]  /*a160*/  LOP3.LUT R2, R2, 0x7f, RZ, 0xc0, !PT ;  /* 0x0000007f02027812 */ /* 0x008fc800078ec0ff */
[----:B------:R-:W-:Y:S01]  /*a170*/  ISETP.NE.AND P1, PT, R2, RZ, PT ;  /* 0x000000ff0200720c */ /* 0x000fe20003f25270 */
[----:B----4-:R-:W-:-:S12]  /*a180*/  @!P0 BRA `(.L_x_926) ;  /* 0x0000000800548947 */ /* 0x010fd80003800000 */
.L_x_945:
[----:B------:R-:W-:Y:S05]  /*a190*/  @P1 BRA `(.L_x_927) ;  /* 0x0000000000181947 */ /* 0x000fea0003800000 */
[----:B------:R-:W4:Y:S01]  /*a1a0*/  S2R R2, SR_TID.X ;  /* 0x0000000000027919 */ /* 0x000f220000002100 */
[----:B---3--:R-:W-:-:S04]  /*a1b0*/  IMAD.MOV.U32 R3, RZ, RZ, 0x5140 ;  /* 0x00005140ff037424 */ /* 0x008fc800078e00ff */
[----:B------:R3:W-:Y:S01]  /*a1c0*/  SYNCS.ARRIVE.TRANS64 RZ, [R4+URZ+0x38830], R3 ;  /* 0x0388300304ff79a7 */ /* 0x0007e2000800003f */
[----:B----4-:R-:W-:-:S13]  /*a1d0*/  LOP3.LUT P0, RZ, R2, 0x1f, RZ, 0xc0, !PT ;  /* 0x0000001f02ff7812 */ /* 0x010fda000780c0ff */
[----:B---3--:R-:W-:Y:S05]  /*a1e0*/  @!P0 BRA `(.L_x_927) ;  /* 0x0000000000048947 */ /* 0x008fea0003800000 */
[----:B------:R-:W-:Y:S01]  /*a1f0*/  BPT.TRAP 0x1 ;  /* 0x000000040000795c */ /* 0x000fe20000300000 */
.L_x_927:
        /* <DEDUP_REMOVED lines=41> */
.L_x_908:
[----:B------:R-:W-:Y:S05]  /*a490*/  BSYNC B0 ;  /* 0x0000000000007941 */ /* 0x000fea0003800000 */
.L_x_906:
[----:B------:R-:W-:-:S03]  /*a4a0*/  UMOV UR6, 0xffffffff ;  /* 0xffffffff00067882 */ /* 0x000fc60000000000 */
[----:B------:R-:W-:Y:S05]  /*a4b0*/  BRA.DIV UR6, `(.L_x_928) ;  /* 0x00000006069c7947 */ /* 0x000fea000b800000 */
[----:B------:R-:W-:-:S13]  /*a4c0*/  ELECT P0, URZ, PT ;  /* 0x00000000003f782f */ /* 0x000fda0003800000 */
.L_x_948:
[----:B------:R-:W-:Y:S05]  /*a4d0*/  @!P0 BRA `(.L_x_850) ;  /* 0x0000000000848947 */ /* 0x000fea0003800000 */
[----:B----4-:R-:W3:Y:S02]  /*a4e0*/  LDL.LU R2, [R1+0x8] ;  /* 0x0000080001027983 */ /* 0x010ee40000300800 */
[----:B---3--:R-:W-:-:S04]  /*a4f0*/  LOP3.LUT R2, R2, 0x2, RZ, 0xfc, !PT ;  /* 0x0000000202027812 */ /* 0x008fc800078efcff */
[----:B------:R-:W-:-:S13]  /*a500*/  ISETP.NE.AND P0, PT, R2, 0x3, PT ;  /* 0x000000030200780c */ /* 0x000fda0003f05270 */
[----:B------:R-:W-:Y:S05]  /*a510*/  @!P0 BRA `(.L_x_929) ;  /* 0x0000000000048947 */ /* 0x000fea0003800000 */
[----:B--2---:R-:W-:Y:S01]  /*a520*/  BPT.TRAP 0x1 ;  /* 0x000000040000795c */ /* 0x004fe20000300000 */
.L_x_929:
        /* <DEDUP_REMOVED lines=15> */
.L_x_949:
[----:B------:R-:W3:Y:S02]  /*a620*/  SYNCS.PHASECHK.TRANS64.TRYWAIT P1, [R11+URZ], R2 ;  /* 0x000000020b0075a7 */ /* 0x000ee4000802017f */
[----:B---3--:R-:W-:Y:S05]  /*a630*/  @!P1 BRA `(.L_x_931) ;  /* 0x0000000400749947 */ /* 0x008fea0003800000 */
.L_x_950:
[----:B------:R-:W-:Y:S05]  /*a640*/  @!P0 BRA `(.L_x_932) ;  /* 0x0000000000048947 */ /* 0x000fea0003800000 */
[----:B--2---:R-:W-:Y:S01]  /*a650*/  BPT.TRAP 0x1 ;  /* 0x000000040000795c */ /* 0x004fe20000300000 */
.L_x_932:
[----:B------:R-:W-:-:S04]  /*a660*/  VIADD R0, R6, 0x38840 ;  /* 0x0003884006007836 */ /* 0x000fc80000000000 */
[----:B------:R-:W-:-:S04]  /*a670*/  IMAD R9, R9, 0x8, R0 ;  /* 0x0000000809097824 */ /* 0x000fc800078e0200 */
[----:B------:R-:W4:Y:S02]  /*a680*/  SYNCS.PHASECHK.TRANS64.TRYWAIT P0, [R9+URZ], R4 ;  /* 0x00000004090075a7 */ /* 0x000f24000800017f */
[----:B----4-:R-:W-:Y:S05]  /*a690*/  @!P0 BRA `(.L_x_933) ;  /* 0x0000000400708947 */ /* 0x010fea0003800000 */
.L_x_951:
[----:B------:R-:W-:-:S07]  /*a6a0*/  IMAD R3, R3, 0x8, R0 ;  /* 0x0000000803037824 */ /* 0x000fce00078e0200 */
.L_x_934:
[----:B------:R1:W1:Y:S02]  /*a6b0*/  SYNCS.PHASECHK.TRANS64.TRYWAIT P0, [R3+URZ], R2 ;  /* 0x00000002030075a7 */ /* 0x000264000800017f */
[----:B-1----:R-:W-:Y:S05]  /*a6c0*/  @!P0 NANOSLEEP.SYNCS 0x989680 ;  /* 0x009896800000895d */ /* 0x002fea0003900000 */
[----:B------:R-:W1:Y:S02]  /*a6d0*/  @!P0 SYNCS.PHASECHK.TRANS64 P0, [R3+URZ], R2 ;  /* 0x00000002030085a7 */ /* 0x000e64000800007f */
[----:B-1----:R-:W-:Y:S05]  /*a6e0*/  @!P0 BRA `(.L_x_934) ;  /* 0xfffffffc00f08947 */ /* 0x002fea000383ffff */
.L_x_850:
[----:B--2---:R-:W-:Y:S05]  /*a6f0*/  BSYNC B6 ;  /* 0x0000000000067941 */ /* 0x004fea0003800000 */
.L_x_844:
[----:B------:R-:W-:Y:S05]  /*a700*/  EXIT ;  /* 0x000000000000794d */ /* 0x000fea0003800000 */
.L_x_860:
[----:B------:R-:W-:Y:S02]  /*a710*/  IMAD.MOV.U32 R12, RZ, RZ, RZ ;  /* 0x000000ffff0c7224 */ /* 0x000fe400078e00ff */
[----:B------:R-:W-:Y:S02]  /*a720*/  IMAD.MOV.U32 R11, RZ, RZ, 0x1f ;  /* 0x0000001fff0b7424 */ /* 0x000fe400078e00ff */
[----:B------:R-:W-:-:S07]  /*a730*/  IMAD.MOV.U32 R15, RZ, RZ, -0x1 ;  /* 0xffffffffff0f7424 */ /* 0x000fce00078e00ff */
[----:B------:R-:W-:Y:S05]  /*a740*/  WARPSYNC.COLLECTIVE R15, `(.L_x_935) ;  /* 0x000000000f087348 */ /* 0x000fea0003c00000 */
[----:B------:R1:W2:Y:S02]  /*a750*/  SHFL.IDX P6, R14, R13, R12, R11 ;  /* 0x0000000c0d0e7389 */ /* 0x0002a400000c000b */
[----:B-12---:R-:W-:Y:S01]  /*a760*/  ENDCOLLECTIVE ;  /* 0x000000000000791b */ /* 0x006fe20003800000 */
.L_x_935:
[----:B------:R-:W-:Y:S05]  /*a770*/  BRA `(.L_x_936) ;  /* 0xffffff6c00007947 */ /* 0x000fea000383ffff */
.L_x_862:
        /* <DEDUP_REMOVED lines=8> */
.L_x_866:
[----:B---3--:R3:W4:Y:S02]  /*a800*/  SYNCS.PHASECHK.TRANS64.TRYWAIT P1, [R3+URZ+0x38810], R154 ;  /* 0x0388109a030075a7 */ /* 0x008724000802017f */
[----:B----4-:R-:W-:Y:S05]  /*a810*/  @!P1 NANOSLEEP.SYNCS 0x989680 ;  /* 0x009896800000995d */ /* 0x010fea0003900000 */
[----:B------:R-:W4:Y:S02]  /*a820*/  @!P1 SYNCS.PHASECHK.TRANS64 P1, [R3+URZ+0x38810], R154 ;  /* 0x0388109a030095a7 */ /* 0x000f24000802007f */
[----:B----4-:R-:W-:Y:S05]  /*a830*/  @!P1 BRA `(.L_x_866) ;  /* 0xfffffffc00f09947 */ /* 0x010fea000383ffff */
[----:B------:R-:W-:Y:S05]  /*a840*/  BRA `(.L_x_865) ;  /* 0xffffff7400047947 */ /* 0x000fea000383ffff */
.L_x_870:
[----:B------:R1:W1:Y:S02]  /*a850*/  SYNCS.PHASECHK.TRANS64.TRYWAIT P1, [R3+URZ+0x38830], R154 ;  /* 0x0388309a030075a7 */ /* 0x000264000802017f */
[----:B-1----:R-:W-:Y:S05]  /*a860*/  @!P1 NANOSLEEP.SYNCS 0x989680 ;  /* 0x009896800000995d */ /* 0x002fea0003900000 */
[----:B------:R-:W1:Y:S02]  /*a870*/  @!P1 SYNCS.PHASECHK.TRANS64 P1, [R3+URZ+0x38830], R154 ;  /* 0x0388309a030095a7 */ /* 0x000e64000802007f */
[----:B-1----:R-:W-:Y:S05]  /*a880*/  @!P1 BRA `(.L_x_870) ;  /* 0xfffffffc00f09947 */ /* 0x002fea000383ffff */
[----:B------:R-:W-:Y:S05]  /*a890*/  BRA `(.L_x_869) ;  /* 0xffffff8400907947 */ /* 0x000fea000383ffff */
.L_x_909:
[----:B-1----:R1:W2:Y:S02]  /*a8a0*/  SYNCS.PHASECHK.TRANS64.TRYWAIT P1, [R12+URZ+0x38820], R3 ;  /* 0x038820030c0075a7 */ /* 0x0022a4000802017f */
[----:B--2---:R-:W-:Y:S05]  /*a8b0*/  @!P1 NANOSLEEP.SYNCS 0x989680 ;  /* 0x009896800000995d */ /* 0x004fea0003900000 */
[----:B------:R-:W2:Y:S02]  /*a8c0*/  @!P1 SYNCS.PHASECHK.TRANS64 P1, [R12+URZ+0x38820], R3 ;  /* 0x038820030c0095a7 */ /* 0x000ea4000802007f */
[----:B--2---:R-:W-:Y:S05]  /*a8d0*/  @!P1 BRA `(.L_x_909) ;  /* 0xfffffffc00f09947 */ /* 0x004fea000383ffff */
[----:B------:R-:W-:Y:S05]  /*a8e0*/  BRA `(.L_x_937) ;  /* 0xffffffe000ec7947 */ /* 0x000fea000383ffff */
.L_x_913:
[----:B-1----:R1:W3:Y:S02]  /*a8f0*/  SYNCS.PHASECHK.TRANS64.TRYWAIT P1, [R12+URZ+0x38840], R21 ;  /* 0x038840150c0075a7 */ /* 0x0022e4000802017f */
[----:B---3--:R-:W-:Y:S05]  /*a900*/  @!P1 NANOSLEEP.SYNCS 0x989680 ;  /* 0x009896800000995d */ /* 0x008fea0003900000 */
[----:B------:R-:W3:Y:S02]  /*a910*/  @!P1 SYNCS.PHASECHK.TRANS64 P1, [R12+URZ+0x38840], R21 ;  /* 0x038840150c0095a7 */ /* 0x000ee4000802007f */
[----:B---3--:R-:W-:Y:S05]  /*a920*/  @!P1 BRA `(.L_x_913) ;  /* 0xfffffffc00f09947 */ /* 0x008fea000383ffff */
[----:B------:R-:W-:Y:S05]  /*a930*/  BRA `(.L_x_938) ;  /* 0xffffffe800587947 */ /* 0x000fea000383ffff */
.L_x_915:
[----:B--2---:R2:W3:Y:S02]  /*a940*/  SYNCS.PHASECHK.TRANS64.TRYWAIT P1, [R12+URZ+0x38828], R21 ;  /* 0x038828150c0075a7 */ /* 0x0044e4000802017f */
[----:B---3--:R-:W-:Y:S05]  /*a950*/  @!P1 NANOSLEEP.SYNCS 0x989680 ;  /* 0x009896800000995d */ /* 0x008fea0003900000 */
[----:B------:R-:W3:Y:S02]  /*a960*/  @!P1 SYNCS.PHASECHK.TRANS64 P1, [R12+URZ+0x38828], R21 ;  /* 0x038828150c0095a7 */ /* 0x000ee4000802007f */
[----:B---3--:R-:W-:Y:S05]  /*a970*/  @!P1 BRA `(.L_x_915) ;  /* 0xfffffffc00f09947 */ /* 0x008fea000383ffff */
[----:B------:R-:W-:Y:S05]  /*a980*/  BRA `(.L_x_939) ;  /* 0xffffffe800f07947 */ /* 0x000fea000383ffff */
.L_x_917:
[----:B---3--:R3:W4:Y:S02]  /*a990*/  SYNCS.PHASECHK.TRANS64.TRYWAIT P1, [R12+URZ+0x38848], R21 ;  /* 0x038848150c0075a7 */ /* 0x008724000802017f */
[----:B----4-:R-:W-:Y:S05]  /*a9a0*/  @!P1 NANOSLEEP.SYNCS 0x989680 ;  /* 0x009896800000995d */ /* 0x010fea0003900000 */
[----:B------:R-:W4:Y:S02]  /*a9b0*/  @!P1 SYNCS.PHASECHK.TRANS64 P1, [R12+URZ+0x38848], R21 ;  /* 0x038848150c0095a7 */ /* 0x000f24000802007f */
[----:B----4-:R-:W-:Y:S05]  /*a9c0*/  @!P1 BRA `(.L_x_917) ;  /* 0xfffffffc00f09947 */ /* 0x010fea000383ffff */
[----:B------:R-:W-:Y:S05]  /*a9d0*/  BRA `(.L_x_940) ;  /* 0xffffffec00687947 */ /* 0x000fea000383ffff */
.L_x_919:
[----:B------:R-:W-:-:S07]  /*a9e0*/  SHF.L.U32 R5, R10, 0x1f, RZ ;  /* 0x0000001f0a057819 */ /* 0x000fce00000006ff */
.L_x_941:
[----:B-1----:R1:W2:Y:S02]  /*a9f0*/  SYNCS.PHASECHK.TRANS64.TRYWAIT P1, [R12+URZ+0x38820], R5 ;  /* 0x038820050c0075a7 */ /* 0x0022a4000802017f */
[----:B--2---:R-:W-:Y:S05]  /*aa00*/  @!P1 NANOSLEEP.SYNCS 0x989680 ;  /* 0x009896800000995d */ /* 0x004fea0003900000 */
[----:B------:R-:W2:Y:S02]  /*aa10*/  @!P1 SYNCS.PHASECHK.TRANS64 P1, [R12+URZ+0x38820], R5 ;  /* 0x038820050c0095a7 */ /* 0x000ea4000802007f */
[----:B--2---:R-:W-:Y:S05]  /*aa20*/  @!P1 BRA `(.L_x_941) ;  /* 0xfffffffc00f09947 */ /* 0x004fea000383ffff */
[----:B------:R-:W-:Y:S05]  /*aa30*/  BRA `(.L_x_942) ;  /* 0xffffffec00f07947 */ /* 0x000fea000383ffff */
.L_x_922:
[----:B-1----:R1:W2:Y:S02]  /*aa40*/  SYNCS.PHASECHK.TRANS64.TRYWAIT P1, [R12+URZ+0x38840], R13 ;  /* 0x0388400d0c0075a7 */ /* 0x0022a4000802017f */
[----:B--2---:R-:W-:Y:S05]  /*aa50*/  @!P1 NANOSLEEP.SYNCS 0x989680 ;  /* 0x009896800000995d */ /* 0x004fea0003900000 */
[----:B------:R-:W2:Y:S02]  /*aa60*/  @!P1 SYNCS.PHASECHK.TRANS64 P1, [R12+URZ+0x38840], R13 ;  /* 0x0388400d0c0095a7 */ /* 0x000ea4000802007f */
[----:B--2---:R-:W-:Y:S05]  /*aa70*/  @!P1 BRA `(.L_x_922) ;  /* 0xfffffffc00f09947 */ /* 0x004fea000383ffff */
[----:B------:R-:W-:Y:S05]  /*aa80*/  BRA `(.L_x_943) ;  /* 0xfffffff000807947 */ /* 0x000fea000383ffff */
.L_x_924:
[----:B--2---:R2:W3:Y:S02]  /*aa90*/  SYNCS.PHASECHK.TRANS64.TRYWAIT P1, [R12+URZ+0x38828], R13 ;  /* 0x0388280d0c0075a7 */ /* 0x0044e4000802017f */
[----:B---3--:R-:W-:Y:S05]  /*aaa0*/  @!P1 NANOSLEEP.SYNCS 0x989680 ;  /* 0x009896800000995d */ /* 0x008fea0003900000 */
[----:B------:R-:W3:Y:S02]  /*aab0*/  @!P1 SYNCS.PHASECHK.TRANS64 P1, [R12+URZ+0x38828], R13 ;  /* 0x0388280d0c0095a7 */ /* 0x000ee4000802007f */
[----:B---3--:R-:W-:Y:S05]  /*aac0*/  @!P1 BRA `(.L_x_924) ;  /* 0xfffffffc00f09947 */ /* 0x008fea000383ffff */
[----:B------:R-:W-:Y:S05]  /*aad0*/  BRA `(.L_x_944) ;  /* 0xfffffff4000c7947 */ /* 0x000fea000383ffff */
.L_x_926:
[----:B---3--:R3:W4:Y:S02]  /*aae0*/  SYNCS.PHASECHK.TRANS64.TRYWAIT P0, [R4+URZ+0x38840], R3 ;  /* 0x03884003040075a7 */ /* 0x008724000800017f */
[----:B----4-:R-:W-:Y:S05]  /*aaf0*/  @!P0 NANOSLEEP.SYNCS 0x989680 ;  /* 0x009896800000895d */ /* 0x010fea0003900000 */
[----:B------:R-:W4:Y:S02]  /*ab00*/  @!P0 SYNCS.PHASECHK.TRANS64 P0, [R4+URZ+0x38840], R3 ;  /* 0x03884003040085a7 */ /* 0x000f24000800007f */
[----:B----4-:R-:W-:Y:S05]  /*ab10*/  @!P0 BRA `(.L_x_926) ;  /* 0xfffffffc00f08947 */ /* 0x010fea000383ffff */
[----:B------:R-:W-:Y:S05]  /*ab20*/  BRA `(.L_x_945) ;  /* 0xfffffff400987947 */ /* 0x000fea000383ffff */
.L_x_928:
[----:B------:R-:W-:Y:S01]  /*ab30*/  BSSY B0, `(.L_x_946) ;  /* 0x0000006000007945 */ /* 0x000fe20003800000 */
[----:B------:R-:W-:-:S07]  /*ab40*/  IMAD.MOV.U32 R15, RZ, RZ, -0x1 ;  /* 0xffffffffff0f7424 */ /* 0x000fce00078e00ff */
[----:B--2-4-:R-:W-:Y:S05]  /*ab50*/  WARPSYNC.COLLECTIVE R15, `(.L_x_947) ;  /* 0x000000000f0c7348 */ /* 0x014fea0003c00000 */
[----:B------:R-:W-:Y:S02]  /*ab60*/  ELECT P6, UR62, PT ;  /* 0x00000000003e782f */ /* 0x000fe400038c0000 */
[----:B------:R-:W-:Y:S01]  /*ab70*/  MOV R14, UR62 ;  /* 0x0000003e000e7c02 */ /* 0x000fe20008000f00 */
[----:B--2-4-:R-:W-:Y:S10]  /*ab80*/  ENDCOLLECTIVE ;  /* 0x000000000000791b */ /* 0x014ff40003800000 */
.L_x_947:
[----:B------:R-:W-:Y:S05]  /*ab90*/  BSYNC B0 ;  /* 0x0000000000007941 */ /* 0x000fea0003800000 */
.L_x_946:
[----:B------:R-:W-:Y:S01]  /*aba0*/  PLOP3.LUT P0, PT, P6, PT, PT, 0x80, 0x0 ;  /* 0x000000000000781c */ /* 0x000fe2000370f070 */
[----:B------:R-:W-:-:S12]  /*abb0*/  BRA `(.L_x_948) ;  /* 0xfffffff800447947 */ /* 0x000fd8000383ffff */
.L_x_930:
[----:B-1----:R1:W3:Y:S02]  /*abc0*/  SYNCS.PHASECHK.TRANS64.TRYWAIT P1, [R7+URZ], R4 ;  /* 0x00000004070075a7 */ /* 0x0022e4000802017f */
[----:B---3--:R-:W-:Y:S05]  /*abd0*/  @!P1 NANOSLEEP.SYNCS 0x989680 ;  /* 0x009896800000995d */ /* 0x008fea0003900000 */
[----:B------:R-:W3:Y:S02]  /*abe0*/  @!P1 SYNCS.PHASECHK.TRANS64 P1, [R7+URZ], R4 ;  /* 0x00000004070095a7 */ /* 0x000ee4000802007f */
[----:B---3--:R-:W-:Y:S05]  /*abf0*/  @!P1 BRA `(.L_x_930) ;  /* 0xfffffffc00f09947 */ /* 0x008fea000383ffff */
[----:B------:R-:W-:Y:S05]  /*ac00*/  BRA `(.L_x_949) ;  /* 0xfffffff800847947 */ /* 0x000fea000383ffff */
.L_x_931:
[----:B---3--:R3:W4:Y:S02]  /*ac10*/  SYNCS.PHASECHK.TRANS64.TRYWAIT P1, [R11+URZ], R2 ;  /* 0x000000020b0075a7 */ /* 0x008724000802017f */
[----:B----4-:R-:W-:Y:S05]  /*ac20*/  @!P1 NANOSLEEP.SYNCS 0x989680 ;  /* 0x009896800000995d */ /* 0x010fea0003900000 */
[----:B------:R-:W4:Y:S02]  /*ac30*/  @!P1 SYNCS.PHASECHK.TRANS64 P1, [R11+URZ], R2 ;  /* 0x000000020b0095a7 */ /* 0x000f24000802007f */
[----:B----4-:R-:W-:Y:S05]  /*ac40*/  @!P1 BRA `(.L_x_931) ;  /* 0xfffffffc00f09947 */ /* 0x010fea000383ffff */
[----:B------:R-:W-:Y:S05]  /*ac50*/  BRA `(.L_x_950) ;  /* 0xfffffff800787947 */ /* 0x000fea000383ffff */
.L_x_933:
[----:B----4-:R4:W1:Y:S02]  /*ac60*/  SYNCS.PHASECHK.TRANS64.TRYWAIT P0, [R9+URZ], R4 ;  /* 0x00000004090075a7 */ /* 0x010864000800017f */
[----:B-1----:R-:W-:Y:S05]  /*ac70*/  @!P0 NANOSLEEP.SYNCS 0x989680 ;  /* 0x009896800000895d */ /* 0x002fea0003900000 */
[----:B------:R-:W1:Y:S02]  /*ac80*/  @!P0 SYNCS.PHASECHK.TRANS64 P0, [R9+URZ], R4 ;  /* 0x00000004090085a7 */ /* 0x000e64000800007f */
[----:B-1----:R-:W-:Y:S05]  /*ac90*/  @!P0 BRA `(.L_x_933) ;  /* 0xfffffffc00f08947 */ /* 0x002fea000383ffff */
[----:B------:R-:W-:Y:S05]  /*aca0*/  BRA `(.L_x_951) ;  /* 0xfffffff8007c7947 */ /* 0x000fea000383ffff */
.L_x_952:
        /* <DEDUP_REMOVED lines=13> */
.L_x_3689:


//--------------------- .text._ZN7cutlass13device_kernelIN5flash32FlashAttnBwdPostprocessConvertdQIN4cute5tupleIJNS3_1CILi80EEENS5_ILi128EEEEEENS_6half_tEfNS_4arch4Sm90ELi256ENS3_8TiledMMAINS3_8MMA_AtomIJNS3_4SM904GMMA25MMA_64x16x16_F32F16F16_SSILNSF_5MajorE1ELSH_0ELNSF_7ScaleInE1ELSI_1EEEEEENS3_6LayoutINS4_IJNS5_ILi2EEENS5_ILi1EEESN_EEENS4_IJSN_NS5_ILi0EEESP_EEEEENS4_IJNS3_10UnderscoreESS_SS_EEEEELb1EEEEEvNT_6ParamsE --------------------------
	.section	.text._ZN7cutlass13device_kernelIN5flash32FlashAttnBwdPostprocessConvertdQIN4cute5tupleIJNS3_1CILi80EEENS5_ILi128EEEEEENS_6half_tEfNS_4arch4Sm90ELi256ENS3_8TiledMMAINS3_8MMA_AtomIJNS3_4SM904GMMA25MMA_64x16x16_F32F16F16_SSILNSF_5MajorE1ELSH_0ELNSF_7ScaleInE1ELSI_1EEEEEENS3_6LayoutINS4_IJNS5_ILi2EEENS5_ILi1EEESN_EEENS4_IJSN_NS5_ILi0EEESP_EEEEENS4_IJNS3_10UnderscoreESS_SS_EEEEELb1EEEEEvNT_6ParamsE,"ax",@progbits
	.align	128
.text._ZN7cutlass13device_kernelIN5flash32FlashAttnBwdPostprocessConvertdQIN4cute5tupleIJNS3_1CILi80EEENS5_ILi128EEEEEENS_6half_tEfNS_4arch4Sm90ELi256ENS3_8TiledMMAINS3_8MMA_AtomIJNS3_4SM904GMMA25MMA_64x16x16_F32F16F16_SSILNSF_5MajorE1ELSH_0ELNSF_7ScaleInE1ELSI_1EEEEEENS3_6LayoutINS4_IJNS5_ILi2EEENS5_ILi1EEESN_EEENS4_IJSN_NS5_ILi0EEESP_EEEEENS4_IJNS3_10UnderscoreESS_SS_EEEEELb1EEEEEvNT_6ParamsE:
        .type           _ZN7cutlass13device_kernelIN5flash32FlashAttnBwdPostprocessConvertdQIN4cute5tupleIJNS3_1CILi80EEENS5_ILi128EEEEEENS_6half_tEfNS_4arch4Sm90ELi256ENS3_8TiledMMAINS3_8MMA_AtomIJNS3_4SM904GMMA25MMA_64x16x16_F32F16F16_SSILNSF_5MajorE1ELSH_0ELNSF_7ScaleInE1ELSI_1EEEEEENS3_6LayoutINS4_IJNS5_ILi2EEENS5_ILi1EEESN_EEENS4_IJSN_NS5_ILi0EEESP_EEEEENS4_IJNS3_10UnderscoreESS_SS_EEEEELb1EEEEEvNT_6ParamsE,@function
        .size           _ZN7cutlass13device_kernelIN5flash32FlashAttnBwdPostprocessConvertdQIN4cute5tupleIJNS3_1CILi80EEENS5_ILi128EEEEEENS_6half_tEfNS_4arch4Sm90ELi256ENS3_8TiledMMAINS3_8MMA_AtomIJNS3_4SM904GMMA25MMA_64x16x16_F32F16F16_SSILNSF_5MajorE1ELSH_0ELNSF_7ScaleInE1ELSI_1EEEEEENS3_6LayoutINS4_IJNS5_ILi2EEENS5_ILi1EEESN_EEENS4_IJSN_NS5_ILi0EEESP_EEEEENS4_IJNS3_10UnderscoreESS_SS_EEEEELb1EEEEEvNT_6ParamsE,(.L_x_3690 - _ZN7cutlass13device_kernelIN5flash32FlashAttnBwdPostprocessConvertdQIN4cute5tupleIJNS3_1CILi80EEENS5_ILi128EEEEEENS_6half_tEfNS_4arch4Sm90ELi256ENS3_8TiledMMAINS3_8MMA_AtomIJNS3_4SM904GMMA25MMA_64x16x16_F32F16F16_SSILNSF_5MajorE1ELSH_0ELNSF_7ScaleInE1ELSI_1EEEEEENS3_6LayoutINS4_IJNS5_ILi2EEENS5_ILi1EEESN_EEENS4_IJSN_NS5_ILi0EEESP_EEEEENS4_IJNS3_10UnderscoreESS_SS_EEEEELb1EEEEEvNT_6ParamsE)
        .other          _ZN7cutlass13device_kernelIN5flash32FlashAttnBwdPostprocessConvertdQIN4cute5tupleIJNS3_1CILi80EEENS5_ILi128EEEEEENS_6half_tEfNS_4arch4Sm90ELi256ENS3_8TiledMMAINS3_8MMA_AtomIJNS3_4SM904GMMA25MMA_64x16x16_F32F16F16_SSILNSF_5MajorE1ELSH_0ELNSF_7ScaleInE1ELSI_1EEEEEENS3_6LayoutINS4_IJNS5_ILi2EEENS5_ILi1EEESN_EEENS4_IJSN_NS5_ILi0EEESP_EEEEENS4_IJNS3_10UnderscoreESS_SS_EEEEELb1EEEEEvNT_6ParamsE,@"STO_CUDA_ENTRY STV_DEFAULT"
_ZN7cutlass13device_kernelIN5flash32FlashAttnBwdPostprocessConvertdQIN4cute5tupleIJNS3_1CILi80EEENS5_ILi128EEEEEENS_6half_tEfNS_4arch4Sm90ELi256ENS3_8TiledMMAINS3_8MMA_AtomIJNS3_4SM904GMMA25MMA_64x16x16_F32F16F16_SSILNSF_5MajorE1ELSH_0ELNSF_7ScaleInE1ELSI_1EEEEEENS3_6LayoutINS4_IJNS5_ILi2EEENS5_ILi1EEESN_EEENS4_IJSN_NS5_ILi0EEESP_EEEEENS4_IJNS3_10UnderscoreESS_SS_EEEEELb1EEEEEvNT_6ParamsE:
[----:B------:R-:W-:Y:S08]  /*0000*/  LDC R1, c[0x0][0x28] ;  /* 0x00000a00ff017b82 */ /* 0x000ff00000000800 */
[----:B------:R-:W0:Y:S01]  /*0010*/  LDC.64 R4, c[0x0][0x278] ;  /* 0x00009e00ff047b82 */ /* 0x000e220000000a00 */
[----:B------:R-:W1:Y:S01]  /*0020*/  S2R R13, SR_CTAID.Z ;  /* 0x00000000000d7919 */ /* 0x000e620000002700 */
[----:B------:R-:W-:-:S06]  /*0030*/  ULDC.64 UR8, c[0x0][0x208] ;  /* 0x0000820000087ab9 */ /* 0x000fcc0000000a00 */
[----:B------:R-:W2:Y:S08]  /*0040*/  LDC.64 R10, c[0x0][0x270] ;  /* 0x00009c00ff0a7b82 */ /* 0x000eb00000000a00 */
[----:B------:R-:W1:Y:S01]  /*0050*/  LDC.64 R2, c[0x0][0x270] ;  /* 0x00009c00ff027b82 */ /* 0x000e620000000a00 */
[----:B0-----:R-:W-:-:S04]  /*0060*/  ISETP.NE.U32.AND P2, PT, R4, RZ, PT ;  /* 0x000000ff0400720c */ /* 0x001fc80003f45070 */
[----:B------:R-:W-:-:S03]  /*0070*/  ISETP.NE.AND.EX P2, PT, R5, RZ, PT, P2 ;  /* 0x000000ff0500720c */ /* 0x000fc60003f45320 */
[----:B------:R-:W0:Y:S01]  /*0080*/  LDC R49, c[0x0][0x240] ;  /* 0x00009000ff317b82 */ /* 0x000e220000000800 */
[----:B--2---:R-:W-:-:S04]  /*0090*/  ISETP.NE.U32.AND P1, PT, R10, RZ, PT ;  /* 0x000000ff0a00720c */ /* 0x004fc80003f25070 */
[----:B------:R-:W-:Y:S01]  /*00a0*/  ISETP.NE.AND.EX P1, PT, R11, RZ, PT, P1 ;  /* 0x000000ff0b00720c */ /* 0x000fe20003f25310 */
[----:B-1----:R-:W-:-:S04]  /*00b0*/  IMAD.WIDE R2, R13, 0x4, R2 ;  /* 0x000000040d027825 */ /* 0x002fc800078e0202 */
[----:B------:R-:W1:Y:S08]  /*00c0*/  @P2 LDC.64 R6, c[0x0][0x278] ;  /* 0x00009e00ff062b82 */ /* 0x000e700000000a00 */
[----:B------:R2:W5:Y:S01]  /*00d0*/  @P1 LDG.E R9, desc[UR8][R2.64] ;  /* 0x0000000802091981 */ /* 0x000562000c1e1900 */
[----:B-1----:R-:W-:-:S05]  /*00e0*/  @P2 IMAD.WIDE R6, R13, 0x4, R6 ;  /* 0x000000040d062825 */ /* 0x002fca00078e0206 */
[----:B0-----:R2:W5:Y:S01]  /*00f0*/  @P2 LDG.E R49, desc[UR8][R6.64] ;  /* 0x0000000806312981 */ /* 0x001562000c1e1900 */
[----:B------:R-:W-:Y:S01]  /*0100*/  ISETP.NE.U32.AND P0, PT, R10, RZ, PT ;  /* 0x000000ff0a00720c */ /* 0x000fe20003f05070 */
[----:B------:R-:W0:Y:S03]  /*0110*/  S2R R4, SR_CTAID.X ;  /* 0x0000000000047919 */ /* 0x000e260000002500 */
[----:B------:R-:W-:Y:S01]  /*0120*/  ISETP.NE.AND.EX P0, PT, R11, RZ, PT, P0 ;  /* 0x000000ff0b00720c */ /* 0x000fe20003f05300 */
[----:B0-----:R-:W-:Y:S01]  /*0130*/  IMAD R0, R4, 0x50, RZ ;  /* 0x0000005004007824 */ /* 0x001fe200078e02ff */
[----:B--2---:R-:W-:Y:S11]  /*0140*/  @P2 BRA `(.L_x_953) ;  /* 0x0000000000102947 */ /* 0x004ff60003800000 */
[----:B------:R-:W-:Y:S05]  /*0150*/  @!P1 BRA `(.L_x_953) ;  /* 0x00000000000c9947 */ /* 0x000fea0003800000 */
[----:B------:R-:W2:Y:S04]  /*0160*/  LDG.E R6, desc[UR8][R2.64] ;  /* 0x0000000802067981 */ /* 0x000ea8000c1e1900 */
[----:B-----5:R-:W2:Y:S02]  /*0170*/  LDG.E R49, desc[UR8][R2.64+0x4] ;  /* 0x0000040802317981 */ /* 0x020ea4000c1e1900 */
[----:B--2---:R-:W-:-:S07]  /*0180*/  IMAD.IADD R49, R49, 0x1, -R6 ;  /* 0x0000000131317824 */ /* 0x004fce00078e0a06 */
.L_x_953:
[----:B-----5:R-:W-:-:S13]  /*0190*/  ISETP.GE.AND P2, PT, R0, R49, PT ;  /* 0x000000310000720c */ /* 0x020fda0003f46270 */
[----:B------:R-:W-:Y:S05]  /*01a0*/  @P0 EXIT P2 ;  /* 0x000000000000094d */ /* 0x000fea0001000000 */
[----:B------:R-:W0:Y:S01]  /*01b0*/  S2R R0, SR_CTAID.Y ;  /* 0x0000000000007919 */ /* 0x000e220000002600 */
[----:B------:R-:W-:Y:S01]  /*01c0*/  @P1 IMAD R2, R13, 0x50, R9 ;  /* 0x000000500d021824 */ /* 0x000fe200078e0209 */
[----:B------:R-:W1:Y:S01]  /*01d0*/  LDC.64 R14, c[0x0][0x228] ;  /* 0x00008a00ff0e7b82 */ /* 0x000e620000000a00 */
[----:B------:R-:W-:Y:S01]  /*01e0*/  IMAD R11, R4, 0x2800, RZ ;  /* 0x00002800040b7824 */ /* 0x000fe200078e02ff */
[----:B------:R-:W2:Y:S01]  /*01f0*/  S2R R5, SR_TID.X ;  /* 0x0000000000057919 */ /* 0x000ea20000002100 */
[----:B------:R-:W-:Y:S01]  /*0200*/  @P1 IMAD.HI R2, R2, 0x66666667, RZ ;  /* 0x6666666702021827 */ /* 0x000fe200078e02ff */
[----:B------:R-:W-:Y:S01]  /*0210*/  SHF.R.S32.HI R45, RZ, 0x1f, R13 ;  /* 0x0000001fff2d7819 */ /* 0x000fe2000001140d */
[----:B------:R-:W-:Y:S01]  /*0220*/  BSSY B0, `(.L_x_954) ;  /* 0x0000030000007945 */ /* 0x000fe20003800000 */
[----:B------:R-:W3:Y:S02]  /*0230*/  S2R R21, SR_CgaCtaId ;  /* 0x0000000000157919 */ /* 0x000ee40000008800 */
[----:B------:R-:W-:Y:S01]  /*0240*/  @P1 SHF.R.U32.HI R3, RZ, 0x1f, R2 ;  /* 0x0000001fff031819 */ /* 0x000fe20000011602 */
[----:B------:R-:W4:Y:S01]  /*0250*/  LDC.64 R16, c[0x0][0x230] ;  /* 0x00008c00ff107b82 */ /* 0x000f220000000a00 */
[----:B------:R-:W-:-:S02]  /*0260*/  SEL R45, R45, RZ, !P0 ;  /* 0x000000ff2d2d7207 */ /* 0x000fc40004000000 */
[----:B------:R-:W-:-:S05]  /*0270*/  @P1 LEA.HI.SX32 R3, R2, R3, 0x1b ;  /* 0x0000000302031211 */ /* 0x000fca00078fdaff */
[----:B------:R-:W-:Y:S01]  /*0280*/  @P1 IMAD R7, R3, 0x2800, RZ ;  /* 0x0000280003071824 */ /* 0x000fe200078e02ff */
[----:B------:R-:W-:Y:S01]  /*0290*/  CS2R R2, SRZ ;  /* 0x0000000000027805 */ /* 0x000fe2000001ff00 */
[----:B------:R-:W5:Y:S02]  /*02a0*/  LDC.64 R18, c[0x0][0x210] ;  /* 0x00008400ff127b82 */ /* 0x000f640000000a00 */
[--C-:B------:R-:W-:Y:S01]  /*02b0*/  @P1 IMAD.MOV.U32 R2, RZ, RZ, R7.reuse ;  /* 0x000000ffff021224 */ /* 0x100fe200078e0007 */
[----:B------:R-:W-:-:S04]  /*02c0*/  @P1 SHF.R.S32.HI R3, RZ, 0x1f, R7 ;  /* 0x0000001fff031819 */ /* 0x000fc80000011407 */
[C---:B------:R-:W-:Y:S02]  /*02d0*/  IADD3 R2, P2, R11.reuse, R2, RZ ;  /* 0x000000020b027210 */ /* 0x040fe40007f5e0ff */
[----:B0-----:R-:W-:Y:S02]  /*02e0*/  SHF.R.S32.HI R7, RZ, 0x1f, R0 ;  /* 0x0000001fff077819 */ /* 0x001fe40000011400 */
[----:B------:R-:W-:Y:S01]  /*02f0*/  LEA.HI.X.SX32 R3, R11, R3, 0x1, P2 ;  /* 0x000000030b037211 */ /* 0x000fe200010f0eff */
[----:B----4-:R-:W-:Y:S02]  /*0300*/  IMAD R8, R45, R16, RZ ;  /* 0x000000102d087224 */ /* 0x010fe400078e02ff */
[-C--:B-1----:R-:W-:Y:S02]  /*0310*/  IMAD R6, R7, R14.reuse, RZ ;  /* 0x0000000e07067224 */ /* 0x082fe400078e02ff */
[----:B------:R-:W-:-:S04]  /*0320*/  IMAD.WIDE.U32 R2, R0, R14, R2 ;  /* 0x0000000e00027225 */ /* 0x000fc800078e0002 */
[----:B------:R-:W-:Y:S01]  /*0330*/  IMAD R11, R0, R15, R6 ;  /* 0x0000000f000b7224 */ /* 0x000fe200078e0206 */
[----:B------:R-:W-:Y:S02]  /*0340*/  SEL R6, R13, RZ, !P0 ;  /* 0x000000ff0d067207 */ /* 0x000fe40004000000 */
[----:B--2---:R-:W-:Y:S01]  /*0350*/  ISETP.NE.AND P0, PT, R5, RZ, PT ;  /* 0x000000ff0500720c */ /* 0x004fe20003f05270 */
[----:B------:R-:W-:Y:S02]  /*0360*/  IMAD.IADD R3, R3, 0x1, R11 ;  /* 0x0000000103037824 */ /* 0x000fe400078e020b */
[C---:B------:R-:W-:Y:S02]  /*0370*/  IMAD R11, R6.reuse, R17, R8 ;  /* 0x00000011060b7224 */ /* 0x040fe400078e0208 */
[----:B------:R-:W-:-:S04]  /*0380*/  IMAD.WIDE.U32 R2, R6, R16, R2 ;  /* 0x0000001006027225 */ /* 0x000fc800078e0002 */
[----:B------:R-:W-:Y:S01]  /*0390*/  IMAD.IADD R3, R3, 0x1, R11 ;  /* 0x0000000103037824 */ /* 0x000fe200078e020b */
[----:B-----5:R-:W-:-:S04]  /*03a0*/  LEA R18, P2, R2, R18, 0x2 ;  /* 0x0000001202127211 */ /* 0x020fc800078410ff */
[----:B------:R-:W-:Y:S01]  /*03b0*/  LEA.HI.X R3, R2, R19, R3, 0x2, P2 ;  /* 0x0000001302037211 */ /* 0x000fe200010f1403 */
[----:B---3--:R-:W-:Y:S08]  /*03c0*/  @P0 BRA `(.L_x_955) ;  /* 0x0000000000540947 */ /* 0x008ff00003800000 */
[----:B------:R-:W0:Y:S01]  /*03d0*/  S2UR UR7, SR_CgaCtaId ;  /* 0x00000000000779c3 */ /* 0x000e220000008800 */
[----:B------:R-:W-:Y:S01]  /*03e0*/  UMOV UR6, 0x400 ;  /* 0x0000040000067882 */ /* 0x000fe20000000000 */
[----:B------:R-:W-:Y:S01]  /*03f0*/  UMOV UR4, 0x1 ;  /* 0x0000000100047882 */ /* 0x000fe20000000000 */
[----:B------:R-:W-:Y:S01]  /*0400*/  HFMA2.MMA R2, -RZ, RZ, 0, -0.0078125 ;  /* 0x0000a000ff027435 */ /* 0x000fe200000001ff */
[----:B------:R-:W-:-:S04]  /*0410*/  UIADD3 UR4, -UR4, 0x100000, URZ ;  /* 0x0010000004047890 */ /* 0x000fc8000fffe13f */
[----:B------:R-:W-:Y:S02]  /*0420*/  USHF.L.U32 UR5, UR4, 0xb, URZ ;  /* 0x0000000b04057899 */ /* 0x000fe4000800063f */
[----:B------:R-:W-:Y:S01]  /*0430*/  USHF.L.U32 UR4, UR4, 0x1, URZ ;  /* 0x0000000104047899 */ /* 0x000fe2000800063f */
[----:B------:R-:W-:Y:S01]  /*0440*/  PLOP3.LUT P0, PT, PT, PT, PT, 0x80, 0x0 ;  /* 0x000000000000781c */ /* 0x000fe20003f0f070 */
[----:B------:R-:W-:Y:S01]  /*0450*/  UMOV UR10, 0xa00 ;  /* 0x00000a00000a7882 */ /* 0x000fe20000000000 */
[----:B0-----:R-:W-:-:S04]  /*0460*/  ULEA UR6, UR7, UR6, 0x18 ;  /* 0x0000000607067291 */ /* 0x001fc8000f8ec03f */
[----:B------:R-:W-:Y:S01]  /*0470*/  UIADD3 UR7, UR6, 0xf000, URZ ;  /* 0x0000f00006077890 */ /* 0x000fe2000fffe03f */
[----:B------:R-:W0:Y:S07]  /*0480*/  FENCE.VIEW.ASYNC.S ;  /* 0x00000000000073c6 */ /* 0x000e2e0000000000 */
[----:B0-----:R0:W1:Y:S02]  /*0490*/  SYNCS.EXCH.64 URZ, [UR6+0xf000], UR4 ;  /* 0x00f00004063f75b2 */ /* 0x0010640008000100 */
[----:B0-----:R-:W-:-:S02]  /*04a0*/  R2UR UR4, R18 ;  /* 0x00000000120472ca */ /* 0x001fc400000e0000 */
[----:B------:R-:W-:Y:S01]  /*04b0*/  R2UR UR5, R3 ;  /* 0x00000000030572ca */ /* 0x000fe200000e0000 */
[----:B-1----:R0:W-:-:S14]  /*04c0*/  SYNCS.ARRIVE.TRANS64 RZ, [UR6+0xf000], R2 ;  /* 0x00f00002ffff79a7 */ /* 0x0021dc0008000006 */
.L_x_956:
[----:B------:R-:W-:Y:S01]  /*04d0*/  @P0 ELECT P2, URZ, PT ;  /* 0x00000000003f082f */ /* 0x000fe20003840000 */
[----:B------:R1:W-:-:S12]  /*04e0*/  UBLKCP.S.G [UR6], [UR4], UR10 ;  /* 0x00000006040073ba */ /* 0x0003d8000800020a */
[----:B------:R-:W-:Y:S02]  /*04f0*/  @P2 PLOP3.LUT P0, PT, P2, PT, PT, 0x8, 0x0 ;  /* 0x000000000000281c */ /* 0x000fe4000170e170 */
[----:B------:R-:W-:-:S11]  /*0500*/  PLOP3.LUT P2, PT, PT, PT, PT, 0x8, 0x0 ;  /* 0x000000000000781c */ /* 0x000fd60003f4e170 */
[----:B-1----:R-:W-:Y:S05]  /*0510*/  @P0 BRA.U.ANY `(.L_x_956) ;  /* 0xfffffffd00ec0947 */ /* 0x002fea000393ffff */
.L_x_955:
[----:B------:R-:W-:Y:S05]  /*0520*/  BSYNC B0 ;  /* 0x0000000000007941 */ /* 0x000fea0003800000 */
.L_x_954:
[----:B------:R-:W-:Y:S01]  /*0530*/  BAR.SYNC.DEFER_BLOCKING 0x0 ;  /* 0x0000000000007b1d */ /* 0x000fe20000010000 */
[----:B0-----:R-:W-:Y:S02]  /*0540*/  MOV R2, 0x400 ;  /* 0x0000040000027802 */ /* 0x001fe40000000f00 */
[----:B------:R-:W-:Y:S02]  /*0550*/  CS2R R60, SRZ ;  /* 0x00000000003c7805 */ /* 0x000fe4000001ff00 */
[----:B------:R-:W-:Y:S01]  /*0560*/  SHF.L.U32 R3, RZ, 0x1f, RZ ;  /* 0x0000001fff037819 */ /* 0x000fe200000006ff */
[--C-:B------:R-:W-:Y:S01]  /*0570*/  @P1 IMAD.MOV.U32 R60, RZ, RZ, R9.reuse ;  /* 0x000000ffff3c1224 */ /* 0x100fe200078e0009 */
[----:B------:R-:W-:Y:S02]  /*0580*/  LEA R2, R21, R2, 0x18 ;  /* 0x0000000215027211 */ /* 0x000fe400078ec0ff */
[----:B------:R-:W-:-:S07]  /*0590*/  @P1 SHF.R.S32.HI R61, RZ, 0x1f, R9 ;  /* 0x0000001fff3d1819 */ /* 0x000fce0000011409 */
.L_x_957:
[----:B0-----:R0:W1:Y:S02]  /*05a0*/  SYNCS.PHASECHK.TRANS64.TRYWAIT P0, [R2+URZ+0xf000], R3 ;  /* 0x00f00003020075a7 */ /* 0x001064000800017f */
[----:B-1----:R-:W-:Y:S05]  /*05b0*/  @!P0 NANOSLEEP.SYNCS 0x989680 ;  /* 0x009896800000895d */ /* 0x002fea0003900000 */
[----:B------:R-:W1:Y:S02]  /*05c0*/  @!P0 SYNCS.PHASECHK.TRANS64 P0, [R2+URZ+0xf000], R3 ;  /* 0x00f00003020085a7 */ /* 0x000e64000800007f */
[----:B-1----:R-:W-:Y:S05]  /*05d0*/  @!P0 BRA `(.L_x_957) ;  /* 0xfffffffc00f08947 */ /* 0x002fea000383ffff */
[----:B------:R-:W-:Y:S01]  /*05e0*/  SHF.R.S32.HI R8, RZ, 0x1f, R5 ;  /* 0x0000001fff087819 */ /* 0x000fe20000011405 */
[----:B------:R-:W-:Y:S01]  /*05f0*/  ULDC UR4, c[0x0][0x268] ;  /* 0x00009a0000047ab9 */ /* 0x000fe20000000800 */
[----:B------:R-:W-:Y:S01]  /*0600*/  IMAD R49, R4, -0x50, R49 ;  /* 0xffffffb004317824 */ /* 0x000fe200078e0231 */
[----:B------:R-:W-:Y:S01]  /*0610*/  ULDC.64 UR6, c[0x0][0x258] ;  /* 0x0000960000067ab9 */ /* 0x000fe20000000a00 */
[CC--:B------:R-:W-:Y:S01]  /*0620*/  LEA.HI R12, R8.reuse, R5.reuse, RZ, 0x7 ;  /* 0x00000005080c7211 */ /* 0x0c0fe200078f38ff */
[----:B------:R-:W-:Y:S01]  /*0630*/  BSSY B0, `(.L_x_958) ;  /* 0x00000a5000007945 */ /* 0x000fe20003800000 */
[----:B------:R-:W-:Y:S02]  /*0640*/  LEA.HI R14, R8, R5, RZ, 0x4 ;  /* 0x00000005080e7211 */ /* 0x000fe400078f20ff */
[----:B------:R-:W-:Y:S02]  /*0650*/  LOP3.LUT R10, R12, 0x3fffff80, RZ, 0xc0, !PT ;  /* 0x3fffff800c0a7812 */ /* 0x000fe400078ec0ff */
[----:B------:R-:W-:-:S02]  /*0660*/  SHF.R.S32.HI R9, RZ, 0x7, R12 ;  /* 0x00000007ff097819 */ /* 0x000fc4000001140c */
[----:B0-----:R-:W-:Y:S01]  /*0670*/  SHF.R.S32.HI R3, RZ, 0x4, R14 ;  /* 0x00000004ff037819 */ /* 0x001fe2000001140e */
[----:B------:R-:W-:Y:S01]  /*0680*/  IMAD.IADD R10, R5, 0x1, -R10 ;  /* 0x00000001050a7824 */ /* 0x000fe200078e0a0a */
[CC--:B------:R-:W-:Y:S02]  /*0690*/  LEA.HI R20, R8.reuse, R5.reuse, RZ, 0x3 ;  /* 0x0000000508147211 */ /* 0x0c0fe400078f18ff */
[----:B------:R-:W-:Y:S01]  /*06a0*/  LEA.HI R11, R8, R5, RZ, 0x5 ;  /* 0x00000005080b7211 */ /* 0x000fe200078f28ff */
[----:B------:R-:W-:Y:S01]  /*06b0*/  IMAD R9, R9, 0x500, R10 ;  /* 0x0000050009097824 */ /* 0x000fe200078e020a */
[----:B------:R-:W-:Y:S02]  /*06c0*/  LEA.HI R10, R14, R3, RZ, 0x1 ;  /* 0x000000030e0a7211 */ /* 0x000fe400078f08ff */
[----:B------:R-:W-:Y:S01]  /*06d0*/  LEA.HI R15, R8, R5, RZ, 0x6 ;  /* 0x00000005080f7211 */ /* 0x000fe200078f30ff */
[----:B------:R-:W-:Y:S01]  /*06e0*/  IMAD.SHL.U32 R9, R9, 0x4, RZ ;  /* 0x0000000409097824 */ /* 0x000fe200078e00ff */
[----:B------:R-:W-:-:S02]  /*06f0*/  LOP3.LUT R10, R10, 0x1fffffe, RZ, 0xc0, !PT ;  /* 0x01fffffe0a0a7812 */ /* 0x000fc400078ec0ff */
[----:B------:R-:W-:Y:S02]  /*0700*/  LOP3.LUT R8, R20, 0xfffffff8, RZ, 0xc0, !PT ;  /* 0xfffffff814087812 */ /* 0x000fe400078ec0ff */
[----:B------:R-:W-:Y:S01]  /*0710*/  LEA R56, R9, R2, 0x2 ;  /* 0x0000000209387211 */ /* 0x000fe200078e10ff */
[----:B------:R-:W-:Y:S01]  /*0720*/  IMAD.IADD R13, R3, 0x1, -R10 ;  /* 0x00000001030d7824 */ /* 0x000fe200078e0a0a */
[----:B------:R-:W-:Y:S01]  /*0730*/  LOP3.LUT R18, R14, 0xfffffff0, RZ, 0xc0, !PT ;  /* 0xfffffff00e127812 */ /* 0x000fe200078ec0ff */
[C---:B------:R-:W-:Y:S01]  /*0740*/  IMAD.IADD R21, R5.reuse, 0x1, -R8 ;  /* 0x0000000105157824 */ /* 0x040fe200078e0a08 */
[----:B------:R-:W-:Y:S01]  /*0750*/  SHF.R.S32.HI R16, RZ, 0x5, R11 ;  /* 0x00000005ff107819 */ /* 0x000fe2000001140b */
[----:B------:R-:W0:Y:S01]  /*0760*/  LDS.128 R40, [R56] ;  /* 0x0000000038287984 */ /* 0x000e220000000c00 */
[----:B------:R-:W-:Y:S01]  /*0770*/  SHF.R.S32.HI R14, RZ, 0x1f, R14 ;  /* 0x0000001fff0e7819 */ /* 0x000fe2000001140e */
[----:B------:R-:W-:Y:S01]  /*0780*/  IMAD.IADD R25, R5, 0x1, -R18 ;  /* 0x0000000105197824 */ /* 0x000fe200078e0a12 */
[----:B------:R-:W-:Y:S01]  /*0790*/  LOP3.LUT R23, R15, 0x40, RZ, 0xc0, !PT ;  /* 0x000000400f177812 */ /* 0x000fe200078ec0ff */
[----:B------:R-:W-:Y:S01]  /*07a0*/  IMAD R5, R16, 0xa, R13 ;  /* 0x0000000a10057824 */ /* 0x000fe200078e020d */
[----:B------:R-:W-:Y:S01]  /*07b0*/  LEA.HI R16, R14, R3, RZ, 0x2 ;  /* 0x000000030e107211 */ /* 0x000fe200078f10ff */
[----:B------:R-:W1:Y:S01]  /*07c0*/  LDS.128 R36, [R56+0x2000] ;  /* 0x0020000038247984 */ /* 0x000e620000000c00 */
[----:B------:R-:W-:-:S02]  /*07d0*/  SHF.L.U32 R54, R25, 0x3, RZ ;  /* 0x0000000319367819 */ /* 0x000fc400000006ff */
[----:B------:R-:W-:Y:S01]  /*07e0*/  LOP3.LUT R24, R16, 0xffffffc, RZ, 0xc0, !PT ;  /* 0x0ffffffc10187812 */ /* 0x000fe200078ec0ff */
[----:B------:R-:W2:Y:S01]  /*07f0*/  LDS.128 R32, [R56+0x2800] ;  /* 0x0028000038207984 */ /* 0x000ea20000000c00 */
[----:B------:R-:W-:Y:S02]  /*0800*/  SHF.R.S32.HI R22, RZ, 0x1f, R21 ;  /* 0x0000001fff167819 */ /* 0x000fe40000011415 */
[----:B------:R-:W-:Y:S01]  /*0810*/  LOP3.LUT R27, R12, 0xffffff80, RZ, 0xc0, !PT ;  /* 0xffffff800c1b7812 */ /* 0x000fe200078ec0ff */
[----:B------:R-:W-:Y:S01]  /*0820*/  IMAD.IADD R24, R3, 0x1, -R24 ;  /* 0x0000000103187824 */ /* 0x000fe200078e0a18 */
[----:B------:R-:W-:Y:S01]  /*0830*/  SHF.R.U32.HI R29, RZ, 0x3, R23 ;  /* 0x00000003ff1d7819 */ /* 0x000fe20000011617 */
[----:B------:R-:W3:Y:S01]  /*0840*/  LDS.128 R16, [R56+0x1800] ;  /* 0x0018000038107984 */ /* 0x000ee20000000c00 */
[----:B------:R-:W-:Y:S02]  /*0850*/  LOP3.LUT R44, R23, 0x8, R54, 0xf8, !PT ;  /* 0x00000008172c7812 */ /* 0x000fe400078ef836 */
[----:B------:R-:W-:Y:S01]  /*0860*/  LEA.HI R23, R22, R21, RZ, 0x2 ;  /* 0x0000001516177211 */ /* 0x000fe200078f10ff */
[----:B------:R-:W-:Y:S01]  /*0870*/  IMAD R22, R24, 0x10, R27 ;  /* 0x0000001018167824 */ /* 0x000fe200078e021b */
[----:B------:R-:W-:Y:S01]  /*0880*/  LEA.HI R25, R25, R25, RZ, 0x1 ;  /* 0x0000001919197211 */ /* 0x000fe200078f08ff */
[----:B------:R-:W4:Y:S01]  /*0890*/  LDS.128 R8, [R56+0x800] ;  /* 0x0008000038087984 */ /* 0x000f220000000c00 */
[C---:B------:R-:W-:Y:S01]  /*08a0*/  LOP3.LUT R26, R23.reuse, 0x7fffffc, RZ, 0xc0, !PT ;  /* 0x07fffffc171a7812 */ /* 0x040fe200078ec0ff */
[----:B------:R-:W-:Y:S01]  /*08b0*/  IMAD.SHL.U32 R24, R23, 0x10, RZ ;  /* 0x0000001017187824 */ /* 0x000fe200078e00ff */
[----:B------:R-:W-:Y:S01]  /*08c0*/  SHF.R.S32.HI R51, RZ, 0x1, R25 ;  /* 0x00000001ff337819 */ /* 0x000fe20000011419 */
[----:B------:R-:W5:Y:S01]  /*08d0*/  LDS.128 R12, [R56+0x1000] ;  /* 0x00100000380c7984 */ /* 0x000f620000000c00 */
[----:B------:R-:W-:-:S02]  /*08e0*/  LOP3.LUT R44, R44, R29, RZ, 0x3c, !PT ;  /* 0x0000001d2c2c7212 */ /* 0x000fc400078e3cff */
[----:B------:R-:W-:Y:S01]  /*08f0*/  LOP3.LUT R23, R24, 0x40, RZ, 0xc0, !PT ;  /* 0x0000004018177812 */ /* 0x000fe200078ec0ff */
[----:B------:R-:W5:Y:S01]  /*0900*/  LDS.128 R28, [R56+0x3000] ;  /* 0x00300000381c7984 */ /* 0x000f620000000c00 */
[----:B------:R-:W-:Y:S01]  /*0910*/  IADD3 R48, R21, -R26, RZ ;  /* 0x8000001a15307210 */ /* 0x000fe20007ffe0ff */
[----:B------:R-:W-:Y:S01]  /*0920*/  IMAD R51, R51, 0x500, R22 ;  /* 0x0000050033337824 */ /* 0x000fe200078e0216 */
[----:B------:R-:W-:Y:S01]  /*0930*/  LOP3.LUT R46, R23, 0x8, R20, 0xf8, !PT ;  /* 0x00000008172e7812 */ /* 0x000fe200078ef814 */
[----:B------:R-:W5:Y:S01]  /*0940*/  LDS.128 R24, [R56+0x3800] ;  /* 0x0038000038187984 */ /* 0x000f620000000c00 */
[----:B------:R-:W-:Y:S01]  /*0950*/  SHF.R.U32.HI R47, RZ, 0x3, R23 ;  /* 0x00000003ff2f7819 */ /* 0x000fe20000011617 */
[----:B------:R-:W-:Y:S02]  /*0960*/  IMAD R48, R5, 0x8, R48 ;  /* 0x0000000805307824 */ /* 0x000fe400078e0230 */
[----:B------:R-:W5:Y:S01]  /*0970*/  LDS.128 R20, [R56+0x4000] ;  /* 0x0040000038147984 */ /* 0x000f620000000c00 */
[----:B------:R-:W-:Y:S01]  /*0980*/  LOP3.LUT R47, R46, R47, RZ, 0x3c, !PT ;  /* 0x0000002f2e2f7212 */ /* 0x000fe200078e3cff */
[----:B------:R-:W-:-:S02]  /*0990*/  IMAD.IADD R5, R51, 0x1, R44 ;  /* 0x0000000133057824 */ /* 0x000fc400078e022c */
[----:B0-----:R-:W-:Y:S01]  /*09a0*/  FMUL.FTZ R44, R40, UR4 ;  /* 0x00000004282c7c20 */ /* 0x001fe20008410000 */
[----:B------:R-:W-:Y:S01]  /*09b0*/  FMUL.FTZ R51, R41, UR4 ;  /* 0x0000000429337c20 */ /* 0x000fe20008410000 */
[----:B------:R-:W-:Y:S01]  /*09c0*/  FMUL.FTZ R46, R42, UR4 ;  /* 0x000000042a2e7c20 */ /* 0x000fe20008410000 */
[----:B------:R-:W-:Y:S01]  /*09d0*/  FMUL.FTZ R53, R43, UR4 ;  /* 0x000000042b357c20 */ /* 0x000fe20008410000 */
[----:B------:R-:W-:Y:S01]  /*09e0*/  IMAD.U32 R47, R48, 0x10, R47 ;  /* 0x00000010302f7824 */ /* 0x000fe200078e002f */
[----:B------:R-:W0:Y:S01]  /*09f0*/  LDS.128 R40, [R56+0x4800] ;  /* 0x0048000038287984 */ /* 0x000e220000000c00 */
[----:B-1----:R-:W-:Y:S01]  /*0a00*/  FMUL.FTZ R37, R37, UR4 ;  /* 0x0000000425257c20 */ /* 0x002fe20008410000 */
[----:B--2---:R-:W-:Y:S02]  /*0a10*/  FMUL.FTZ R32, R32, UR4 ;  /* 0x0000000420207c20 */ /* 0x004fe40008410000 */
[----:B------:R-:W-:Y:S01]  /*0a20*/  LEA R47, R47, R2, 0x1 ;  /* 0x000000022f2f7211 */ /* 0x000fe200078e08ff */
[----:B---3--:R-:W-:Y:S01]  /*0a30*/  FMUL.FTZ R52, R19, UR4 ;  /* 0x0000000413347c20 */ /* 0x008fe20008410000 */
[----:B------:R-:W-:Y:S01]  /*0a40*/  FMUL.FTZ R19, R38, UR4 ;  /* 0x0000000426137c20 */ /* 0x000fe20008410000 */
[----:B------:R-:W-:Y:S01]  /*0a50*/  FMUL.FTZ R38, R39, UR4 ;  /* 0x0000000427267c20 */ /* 0x000fe20008410000 */
[----:B------:R-:W-:Y:S01]  /*0a60*/  FMUL.FTZ R39, R33, UR4 ;  /* 0x0000000421277c20 */ /* 0x000fe20008410000 */
[----:B------:R-:W-:Y:S01]  /*0a70*/  FMUL.FTZ R33, R34, UR4 ;  /* 0x0000000422217c20 */ /* 0x000fe20008410000 */
[----:B------:R-:W-:Y:S01]  /*0a80*/  FMUL.FTZ R34, R35, UR4 ;  /* 0x0000000423227c20 */ /* 0x000fe20008410000 */
[----:B----4-:R-:W-:Y:S01]  /*0a90*/  FMUL.FTZ R55, R9, UR4 ;  /* 0x0000000409377c20 */ /* 0x010fe20008410000 */
[----:B------:R-:W-:Y:S01]  /*0aa0*/  FMUL.FTZ R8, R8, UR4 ;  /* 0x0000000408087c20 */ /* 0x000fe20008410000 */
[----:B------:R-:W-:Y:S01]  /*0ab0*/  FMUL.FTZ R9, R10, UR4 ;  /* 0x000000040a097c20 */ /* 0x000fe20008410000 */
[----:B------:R-:W-:Y:S01]  /*0ac0*/  FMUL.FTZ R48, R11, UR4 ;  /* 0x000000040b307c20 */ /* 0x000fe20008410000 */
[----:B-----5:R-:W-:Y:S01]  /*0ad0*/  FMUL.FTZ R10, R12, UR4 ;  /* 0x000000040c0a7c20 */ /* 0x020fe20008410000 */
        /* <DEDUP_REMOVED lines=18> */
[----:B------:R-:W-:Y:S01]  /*0c00*/  F2FP.F16.F32.PACK_AB R14, R55, R8 ;  /* 0x00000008370e723e */ /* 0x000fe200000000ff */
[----:B0-----:R-:W-:Y:S01]  /*0c10*/  FMUL.FTZ R23, R40, UR4 ;  /* 0x0000000428177c20 */ /* 0x001fe20008410000 */
[----:B------:R-:W-:Y:S01]  /*0c20*/  F2FP.F16.F32.PACK_AB R15, R48, R9 ;  /* 0x00000009300f723e */ /* 0x000fe200000000ff */
[----:B------:R-:W-:Y:S01]  /*0c30*/  FMUL.FTZ R40, R41, UR4 ;  /* 0x0000000429287c20 */ /* 0x000fe20008410000 */
[----:B------:R-:W-:Y:S01]  /*0c40*/  FMUL.FTZ R20, R20, UR4 ;  /* 0x0000000414147c20 */ /* 0x000fe20008410000 */
[----:B------:R-:W-:Y:S01]  /*0c50*/  F2FP.F16.F32.PACK_AB R8, R57, R10 ;  /* 0x0000000a3908723e */ /* 0x000fe200000000ff */
[----:B------:R-:W-:Y:S01]  /*0c60*/  FMUL.FTZ R36, R42, UR4 ;  /* 0x000000042a247c20 */ /* 0x000fe20008410000 */
[----:B------:R-:W-:Y:S01]  /*0c70*/  F2FP.F16.F32.PACK_AB R9, R50, R11 ;  /* 0x0000000b3209723e */ /* 0x000fe200000000ff */
[----:B------:R-:W-:Y:S01]  /*0c80*/  FMUL.FTZ R43, R43, UR4 ;  /* 0x000000042b2b7c20 */ /* 0x000fe20008410000 */
[----:B------:R-:W-:Y:S01]  /*0c90*/  F2FP.F16.F32.PACK_AB R12, R51, R44 ;  /* 0x0000002c330c723e */ /* 0x000fe200000000ff */
[----:B------:R-:W-:Y:S01]  /*0ca0*/  ULDC UR4, c[0x0][0x244] ;  /* 0x0000910000047ab9 */ /* 0x000fe20000000800 */
[----:B------:R-:W-:-:S02]  /*0cb0*/  F2FP.F16.F32.PACK_AB R13, R53, R46 ;  /* 0x0000002e350d723e */ /* 0x000fc400000000ff */
[----:B------:R-:W-:Y:S02]  /*0cc0*/  F2FP.F16.F32.PACK_AB R10, R59, R16 ;  /* 0x000000103b0a723e */ /* 0x000fe400000000ff */
[----:B------:R-:W-:Y:S01]  /*0cd0*/  F2FP.F16.F32.PACK_AB R11, R52, R17 ;  /* 0x00000011340b723e */ /* 0x000fe200000000ff */
[----:B------:R0:W-:Y:S01]  /*0ce0*/  STSM.16.MT88.4 [R47+0xa000], R12 ;  /* 0x00a0000c2f007844 */ /* 0x0001e20000004200 */
[----:B------:R-:W-:Y:S02]  /*0cf0*/  F2FP.F16.F32.PACK_AB R16, R37, R18 ;  /* 0x000000122510723e */ /* 0x000fe400000000ff */
[----:B------:R-:W-:Y:S01]  /*0d00*/  F2FP.F16.F32.PACK_AB R17, R38, R19 ;  /* 0x000000132611723e */ /* 0x000fe200000000ff */
[----:B------:R1:W-:Y:S01]  /*0d10*/  STSM.16.MT88.4 [R47+0xa200], R8 ;  /* 0x00a200082f007844 */ /* 0x0003e20000004200 */
[----:B------:R-:W-:Y:S02]  /*0d20*/  F2FP.F16.F32.PACK_AB R18, R39, R32 ;  /* 0x000000202712723e */ /* 0x000fe400000000ff */
[----:B------:R-:W-:-:S02]  /*0d30*/  F2FP.F16.F32.PACK_AB R19, R34, R33 ;  /* 0x000000212213723e */ /* 0x000fc400000000ff */
[----:B------:R-:W-:Y:S02]  /*0d40*/  F2FP.F16.F32.PACK_AB R29, R30, R29 ;  /* 0x0000001d1e1d723e */ /* 0x000fe400000000ff */
[----:B------:R-:W-:Y:S01]  /*0d50*/  F2FP.F16.F32.PACK_AB R21, R22, R21 ;  /* 0x000000151615723e */ /* 0x000fe200000000ff */
[----:B------:R1:W-:Y:S01]  /*0d60*/  STSM.16.MT88.4 [R47+0xa400], R16 ;  /* 0x00a400102f007844 */ /* 0x0003e20000004200 */
[----:B------:R-:W-:Y:S02]  /*0d70*/  F2FP.F16.F32.PACK_AB R28, R35, R28 ;  /* 0x0000001c231c723e */ /* 0x000fe400000000ff */
[----:B------:R-:W-:Y:S01]  /*0d80*/  F2FP.F16.F32.PACK_AB R30, R25, R24 ;  /* 0x00000018191e723e */ /* 0x000fe200000000ff */
[----:B0-----:R-:W-:Y:S01]  /*0d90*/  IMAD R12, R5, 0x2, R2 ;  /* 0x00000002050c7824 */ /* 0x001fe200078e0202 */
[----:B------:R-:W-:Y:S01]  /*0da0*/  F2FP.F16.F32.PACK_AB R31, R26, R31 ;  /* 0x0000001f1a1f723e */ /* 0x000fe200000000ff */
[----:B------:R-:W-:Y:S01]  /*0db0*/  IMAD R13, R7, UR6, RZ ;  /* 0x00000006070d7c24 */ /* 0x000fe2000f8e02ff */
[----:B------:R-:W-:Y:S01]  /*0dc0*/  F2FP.F16.F32.PACK_AB R22, R40, R23 ;  /* 0x000000172816723e */ /* 0x000fe200000000ff */
[----:B------:R-:W-:Y:S01]  /*0dd0*/  VIADD R7, R3, 0x10 ;  /* 0x0000001003077836 */ /* 0x000fe20000000000 */
[----:B------:R-:W-:Y:S01]  /*0de0*/  F2FP.F16.F32.PACK_AB R20, R27, R20 ;  /* 0x000000141b14723e */ /* 0x000fe200000000ff */
[----:B------:R1:W-:Y:S01]  /*0df0*/  STSM.16.MT88.4 [R47+0xa600], R28 ;  /* 0x00a6001c2f007844 */ /* 0x0003e20000004200 */
[----:B------:R-:W-:Y:S01]  /*0e00*/  F2FP.F16.F32.PACK_AB R23, R43, R36 ;  /* 0x000000242b17723e */ /* 0x000fe200000000ff */
[----:B------:R-:W-:Y:S01]  /*0e10*/  IMAD R13, R0, UR7, R13 ;  /* 0x00000007000d7c24 */ /* 0x000fe2000f8e020d */
[----:B------:R-:W-:-:S02]  /*0e20*/  VIMNMX R24, R49, 0x50, PT ;  /* 0x0000005031187848 */ /* 0x000fc40003fe0100 */
[----:B------:R-:W-:Y:S01]  /*0e30*/  ISETP.GE.AND P0, PT, R54, UR4, PT ;  /* 0x0000000436007c0c */ /* 0x000fe2000bf06270 */
[----:B------:R1:W-:Y:S01]  /*0e40*/  STSM.16.MT88.4 [R47+0xa800], R20 ;  /* 0x00a800142f007844 */ /* 0x0003e20000004200 */
[--C-:B------:R-:W-:Y:S01]  /*0e50*/  SHF.R.S32.HI R55, RZ, 0x1f, R54.reuse ;  /* 0x0000001fff377819 */ /* 0x100fe20000011436 */
[----:B------:R-:W-:Y:S01]  /*0e60*/  ULDC.64 UR4, c[0x0][0x260] ;  /* 0x0000980000047ab9 */ /* 0x000fe20000000a00 */
[----:B------:R-:W-:Y:S01]  /*0e70*/  BAR.SYNC.DEFER_BLOCKING 0x0 ;  /* 0x0000000000007b1d */ /* 0x000fe20000010000 */
[C---:B------:R-:W-:Y:S01]  /*0e80*/  ISETP.GE.OR P4, PT, R3.reuse, R24, P0 ;  /* 0x000000180300720c */ /* 0x040fe20000786670 */
[----:B------:R-:W-:Y:S01]  /*0e90*/  IMAD.WIDE.U32 R54, R0, UR6, R54 ;  /* 0x0000000600367c25 */ /* 0x000fe2000f8e0036 */
[----:B------:R-:W-:Y:S02]  /*0ea0*/  IADD3 R14, P1, R3, R60, RZ ;  /* 0x0000003c030e7210 */ /* 0x000fe40007f3e0ff */
[-C--:B------:R-:W-:Y:S01]  /*0eb0*/  ISETP.GE.OR P3, PT, R7, R24.reuse, P0 ;  /* 0x000000180700720c */ /* 0x080fe20000766670 */
[C---:B------:R-:W-:Y:S01]  /*0ec0*/  VIADD R0, R3.reuse, 0x20 ;  /* 0x0000002003007836 */ /* 0x040fe20000000000 */
[----:B------:R-:W-:Y:S01]  /*0ed0*/  IADD3 R7, R3, 0x30, RZ ;  /* 0x0000003003077810 */ /* 0x000fe20007ffe0ff */
[----:B------:R-:W-:Y:S01]  /*0ee0*/  IMAD R45, R45, UR4, RZ ;  /* 0x000000042d2d7c24 */ /* 0x000fe2000f8e02ff */
[----:B------:R-:W-:Y:S01]  /*0ef0*/  LEA.HI.X.SX32 R15, R3, R61, 0x1, P1 ;  /* 0x0000003d030f7211 */ /* 0x000fe200008f0eff */
[----:B------:R-:W-:Y:S01]  /*0f00*/  IMAD.IADD R55, R55, 0x1, R13 ;  /* 0x0000000137377824 */ /* 0x000fe200078e020d */
[-C--:B------:R-:W-:Y:S01]  /*0f10*/  ISETP.GE.OR P2, PT, R0, R24.reuse, P0 ;  /* 0x000000180000720c */ /* 0x080fe20000746670 */
[----:B------:R-:W-:Y:S01]  /*0f20*/  VIADD R3, R3, 0x40 ;  /* 0x0000004003037836 */ /* 0x000fe20000000000 */
[----:B------:R-:W-:Y:S01]  /*0f30*/  ISETP.GE.OR P1, PT, R7, R24, P0 ;  /* 0x000000180700720c */ /* 0x000fe20000726670 */
[----:B------:R-:W-:-:S02]  /*0f40*/  VIADD R0, R2, 0xa000 ;  /* 0x0000a00002007836 */ /* 0x000fc40000000000 */
[C---:B------:R-:W-:Y:S01]  /*0f50*/  IMAD R45, R6.reuse, UR5, R45 ;  /* 0x00000005062d7c24 */ /* 0x040fe2000f8e022d */
[----:B------:R-:W-:Y:S01]  /*0f60*/  ISETP.GE.OR P0, PT, R3, R24, P0 ;  /* 0x000000180300720c */ /* 0x000fe20000706670 */
[----:B------:R-:W-:Y:S01]  /*0f70*/  IMAD.WIDE.U32 R6, R6, UR4, R54 ;  /* 0x0000000406067c25 */ /* 0x000fe2000f8e0036 */
[----:B------:R-:W-:-:S03]  /*0f80*/  LEA R0, R5, R0, 0x1 ;  /* 0x0000000005007211 */ /* 0x000fc600078e08ff */
[----:B------:R-:W-:Y:S01]  /*0f90*/  IMAD.WIDE R2, R4, 0x50, R14 ;  /* 0x0000005004027825 */ /* 0x000fe200078e020e */
[----:B------:R1:W0:Y:S03]  /*0fa0*/  LDS.128 R8, [R12+0xa800] ;  /* 0x00a800000c087984 */ /* 0x0002260000000c00 */
[----:B------:R-:W-:Y:S01]  /*0fb0*/  IMAD.IADD R5, R7, 0x1, R45 ;  /* 0x0000000107057824 */ /* 0x000fe200078e022d */
[----:B------:R-:W-:Y:S06]  /*0fc0*/  @P4 BRA `(.L_x_959) ;  /* 0x00000000002c4947 */ /* 0x000fec0003800000 */
[----:B-1----:R-:W1:Y:S01]  /*0fd0*/  LDS.128 R16, [R0] ;  /* 0x0000000000107984 */ /* 0x002e620000000c00 */
        /* <DEDUP_REMOVED lines=9> */
[----:B-1----:R2:W-:Y:S02]  /*1070*/  STG.E.128 desc[UR8][R20.64], R16 ;  /* 0x0000001014007986 */ /* 0x0025e4000c101d08 */
.L_x_959:
[----:B------:R-:W-:Y:S05]  /*1080*/  BSYNC B0 ;  /* 0x0000000000007941 */ /* 0x000fea0003800000 */
.L_x_958:
[----:B-12---:R1:W2:Y:S01]  /*1090*/  LDS.128 R16, [R12+0xa200] ;  /* 0x00a200000c107984 */ /* 0x0062a20000000c00 */
[----:B------:R-:W-:Y:S04]  /*10a0*/  BSSY B0, `(.L_x_960) ;  /* 0x000000f000007945 */ /* 0x000fe80003800000 */
[----:B------:R-:W-:Y:S05]  /*10b0*/  @P3 BRA `(.L_x_961) ;  /* 0x0000000000343947 */ /* 0x000fea0003800000 */
[----:B------:R-:W-:Y:S01]  /*10c0*/  IADD3 R13, P3, R2, 0x10, RZ ;  /* 0x00000010020d7810 */ /* 0x000fe20007f7e0ff */
[----:B------:R-:W-:Y:S01]  /*10d0*/  ULDC.64 UR4, c[0x0][0x250] ;  /* 0x0000940000047ab9 */ /* 0x000fe20000000a00 */
[----:B------:R-:W-:Y:S02]  /*10e0*/  IMAD.MOV.U32 R14, RZ, RZ, R6 ;  /* 0x000000ffff0e7224 */ /* 0x000fe400078e0006 */
[----:B------:R-:W-:Y:S01]  /*10f0*/  IADD3.X R0, RZ, R3, RZ, P3, !PT ;  /* 0x00000003ff007210 */ /* 0x000fe20001ffe4ff */
[----:B------:R-:W-:-:S04]  /*1100*/  IMAD.MOV.U32 R15, RZ, RZ, R5 ;  /* 0x000000ffff0f7224 */ /* 0x000fc800078e0005 */
        /* <DEDUP_REMOVED lines=8> */
.L_x_961:
[----:B------:R-:W-:Y:S05]  /*1190*/  BSYNC B0 ;  /* 0x0000000000007941 */ /* 0x000fea0003800000 */
.L_x_960:
[----:B--23--:R2:W3:Y:S01]  /*11a0*/  LDS.128 R16, [R12+0xa400] ;  /* 0x00a400000c107984 */ /* 0x00c4e20000000c00 */
        /* <DEDUP_REMOVED lines=15> */
.L_x_963:
[----:B------:R-:W-:Y:S05]  /*12a0*/  BSYNC B0 ;  /* 0x0000000000007941 */ /* 0x000fea0003800000 */
.L_x_962:
[----:B-12---:R-:W1:Y:S01]  /*12b0*/  LDS.128 R12, [R12+0xa600] ;  /* 0x00a600000c0c7984 */ /* 0x006e620000000c00 */
[----:B------:R-:W-:Y:S04]  /*12c0*/  BSSY B0, `(.L_x_964) ;  /* 0x000000f000007945 */ /* 0x000fe80003800000 */
[----:B------:R-:W-:Y:S05]  /*12d0*/  @P1 BRA `(.L_x_965) ;  /* 0x0000000000341947 */ /* 0x000fea0003800000 */
[----:B---34-:R-:W-:Y:S01]  /*12e0*/  IADD3 R19, P1, R2, 0x30, RZ ;  /* 0x0000003002137810 */ /* 0x018fe20007f3e0ff */
        /* <DEDUP_REMOVED lines=8> */
[----:B------:R-:W-:Y:S02]  /*1370*/  LEA R18, P1, R16, UR4, 0x1 ;  /* 0x0000000410127c11 */ /* 0x000fe4000f8208ff */
[----:B------:R-:W-:-:S04]  /*1380*/  IADD3 R17, R17, R19, RZ ;  /* 0x0000001311117210 */ /* 0x000fc80007ffe0ff */
[----:B------:R-:W-:-:S05]  /*1390*/  LEA.HI.X R19, R16, UR5, R17, 0x1, P1 ;  /* 0x0000000510137c11 */ /* 0x000fca00088f0c11 */
[----:B-1----:R2:W-:Y:S02]  /*13a0*/  STG.E.128 desc[UR8][R18.64], R12 ;  /* 0x0000000c12007986 */ /* 0x0025e4000c101d08 */
.L_x_965:
[----:B------:R-:W-:Y:S05]  /*13b0*/  BSYNC B0 ;  /* 0x0000000000007941 */ /* 0x000fea0003800000 */
.L_x_964:
[----:B------:R-:W-:Y:S05]  /*13c0*/  @P0 EXIT ;  /* 0x000000000000094d */ /* 0x000fea0003800000 */
[----:B------:R-:W-:Y:S01]  /*13d0*/  IADD3 R7, P0, R2, 0x40, RZ ;  /* 0x0000004002077810 */ /* 0x000fe20007f1e0ff */
[----:B------:R-:W-:-:S04]  /*13e0*/  ULDC.64 UR4, c[0x0][0x250] ;  /* 0x0000940000047ab9 */ /* 0x000fc80000000a00 */
[----:B------:R-:W-:Y:S01]  /*13f0*/  IMAD.X R2, RZ, RZ, R3, P0 ;  /* 0x000000ffff027224 */ /* 0x000fe200000e0603 */
[----:B------:R-:W-:-:S03]  /*1400*/  MOV R3, R5 ;  /* 0x0000000500037202 */ /* 0x000fc60000000f00 */
        /* <DEDUP_REMOVED lines=8> */
[----:B0-----:R-:W-:Y:S01]  /*1490*/  STG.E.128 desc[UR8][R4.64], R8 ;  /* 0x0000000804007986 */ /* 0x001fe2000c101d08 */
[----:B------:R-:W-:Y:S05]  /*14a0*/  EXIT ;  /* 0x000000000000794d */ /* 0x000fea0003800000 */
.L_x_966:
        /* <DEDUP_REMOVED lines=13> */
.L_x_3690:


//--------------------- .text._ZN7cutlass13device_kernelIN5flash11enable_sm90INS1_16FlashAttnBwdSm90INS1_25CollectiveMainloopBwdSm90ILi2ELi2ELi2EN4cute5tupleIJNS5_1CILi1EEES8_S8_EEENS6_IJNS7_ILi80EEENS7_ILi128EEESB_EEENS_6half_tEfNS_4arch4Sm90ELb0ELb0ELb0ELb1ELb1ELb1ELb0ELb1ELi2ELi1ELi2ELi1ELb0EEENS1_24CollectiveEpilogueBwdGQAISC_fSF_Li256ELb1ELb1EEENS1_19SingleTileSchedulerILb1ELb0ELb0ELi128EEEEEEEEEvNT_6ParamsE --------------------------
	.section	.text._ZN7cutlass13device_kernelIN5flash11enable_sm90INS1_16FlashAttnBwdSm90INS1_25CollectiveMainloopBwdSm90ILi2ELi2ELi2EN4cute5tupleIJNS5_1CILi1EEES8_S8_EEENS6_IJNS7_ILi80EEENS7_ILi128EEESB_EEENS_6half_tEfNS_4arch4Sm90ELb0ELb0ELb0ELb1ELb1ELb1ELb0ELb1ELi2ELi1ELi2ELi1ELb0EEENS1_24CollectiveEpilogueBwdGQAISC_fSF_Li256ELb1ELb1EEENS1_19SingleTileSchedulerILb1ELb0ELb0ELi128EEEEEEEEEvNT_6ParamsE,"ax",@progbits
	.align	128
.text._ZN7cutlass13device_kernelIN5flash11enable_sm90INS1_16FlashAttnBwdSm90INS1_25CollectiveMainloopBwdSm90ILi2ELi2ELi2EN4cute5tupleIJNS5_1CILi1EEES8_S8_EEENS6_IJNS7_ILi80EEENS7_ILi128EEESB_EEENS_6half_tEfNS_4arch4Sm90ELb0ELb0ELb0ELb1ELb1ELb1ELb0ELb1ELi2ELi1ELi2ELi1ELb0EEENS1_24CollectiveEpilogueBwdGQAISC_fSF_Li256ELb1ELb1EEENS1_19SingleTileSchedulerILb1ELb0ELb0ELi128EEEEEEEEEvNT_6ParamsE:
        .type           _ZN7cutlass13device_kernelIN5flash11enable_sm90INS1_16FlashAttnBwdSm90INS1_25CollectiveMainloopBwdSm90ILi2ELi2ELi2EN4cute5tupleIJNS5_1CILi1EEES8_S8_EEENS6_IJNS7_ILi80EEENS7_ILi128EEESB_EEENS_6half_tEfNS_4arch4Sm90ELb0ELb0ELb0ELb1ELb1ELb1ELb0ELb1ELi2ELi1ELi2ELi1ELb0EEENS1_24CollectiveEpilogueBwdGQAISC_fSF_Li256ELb1ELb1EEENS1_19SingleTileSchedulerILb1ELb0ELb0ELi128EEEEEEEEEvNT_6ParamsE,@function
        .size           _ZN7cutlass13device_kernelIN5flash11enable_sm90INS1_16FlashAttnBwdSm90INS1_25CollectiveMainloopBwdSm90ILi2ELi2ELi2EN4cute5tupleIJNS5_1CILi1EEES8_S8_EEENS6_IJNS7_ILi80EEENS7_ILi128EEESB_EEENS_6half_tEfNS_4arch4Sm90ELb0ELb0ELb0ELb1ELb1ELb1ELb0ELb1ELi2ELi1ELi2ELi1ELb0EEENS1_24CollectiveEpilogueBwdGQAISC_fSF_Li256ELb1ELb1EEENS1_19SingleTileSchedulerILb1ELb0ELb0ELi128EEEEEEEEEvNT_6ParamsE,(.L_x_3691 - _ZN7cutlass13device_kernelIN5flash11enable_sm90INS1_16FlashAttnBwdSm90INS1_25CollectiveMainloopBwdSm90ILi2ELi2ELi2EN4cute5tupleIJNS5_1CILi1EEES8_S8_EEENS6_IJNS7_ILi80EEENS7_ILi128EEESB_EEENS_6half_tEfNS_4arch4Sm90ELb0ELb0ELb0ELb1ELb1ELb1ELb0ELb1ELi2ELi1ELi2ELi1ELb0EEENS1_24CollectiveEpilogueBwdGQAISC_fSF_Li256ELb1ELb1EEENS1_19SingleTileSchedulerILb1ELb0ELb0ELi128EEEEEEEEEvNT_6ParamsE)
        .other          _ZN7cutlass13device_kernelIN5flash11enable_sm90INS1_16FlashAttnBwdSm90INS1_25CollectiveMainloopBwdSm90ILi2ELi2ELi2EN4cute5tupleIJNS5_1CILi1EEES8_S8_EEENS6_IJNS7_ILi80EEENS7_ILi128EEESB_EEENS_6half_tEfNS_4arch4Sm90ELb0ELb0ELb0ELb1ELb1ELb1ELb0ELb1ELi2ELi1ELi2ELi1ELb0EEENS1_24CollectiveEpilogueBwdGQAISC_fSF_Li256ELb1ELb1EEENS1_19SingleTileSchedulerILb1ELb0ELb0ELi128EEEEEEEEEvNT_6ParamsE,@"STO_CUDA_ENTRY STV_DEFAULT"
_ZN7cutlass13device_kernelIN5flash11enable_sm90INS1_16FlashAttnBwdSm90INS1_25CollectiveMainloopBwdSm90ILi2ELi2ELi2EN4cute5tupleIJNS5_1CILi1EEES8_S8_EEENS6_IJNS7_ILi80EEENS7_ILi128EEESB_EEENS_6half_tEfNS_4arch4Sm90ELb0ELb0ELb0ELb1ELb1ELb1ELb0ELb1ELi2ELi1ELi2ELi1ELb0EEENS1_24CollectiveEpilogueBwdGQAISC_fSF_Li256ELb1ELb1EEENS1_19SingleTileSchedulerILb1ELb0ELb0ELi128EEEEEEEEEvNT_6ParamsE:
        /* <DEDUP_REMOVED lines=23> */
.L_x_968:
[----:B------:R-:W-:Y:S05]  /*0170*/  BSYNC B0 ;  /* 0x0000000000007941 */ /* 0x000fea0003800000 */
.L_x_967:
        /* <DEDUP_REMOVED lines=34> */
.L_x_969:
        /* <DEDUP_REMOVED lines=22> */
.L_x_970:
        /* <DEDUP_REMOVED lines=9> */
.L_x_973:
        /* <DEDUP_REMOVED lines=20> */
.L_x_974:
        /* <DEDUP_REMOVED lines=10> */
.L_x_976:
[----:B------:R-:W2:Y:S02]  /*0770*/  LDC R0, c[0x0][0x8c4] ;  /* 0x00023100ff007b82 */ /* 0x000ea40000000800 */
.L_x_975:
        /* <DEDUP_REMOVED lines=17> */
.L_x_978:
        /* <DEDUP_REMOVED lines=10> */
.L_x_979:
        /* <DEDUP_REMOVED lines=8> */
.L_x_980:
        /* <DEDUP_REMOVED lines=9> */
.L_x_981:
        /* <DEDUP_REMOVED lines=87> */
.L_x_984:
        /* <DEDUP_REMOVED lines=15> */
.L_x_983:
        /* <DEDUP_REMOVED lines=23> */
.L_x_986:
        /* <DEDUP_REMOVED lines=15> */
.L_x_985:
        /* <DEDUP_REMOVED lines=8> */
.L_x_1091:
        /* <DEDUP_REMOVED lines=48> */
.L_x_988:
        /* <DEDUP_REMOVED lines=79> */
.L_x_1000:
[----:B------:R-:W2:Y:S02]  /*1b70*/  LDL R3, [R1] ;  /* 0x0000000001037983 */ /* 0x000ea40000100800 */
[----:B--2---:R-:W-:-:S13]  /*1b80*/  ISETP.NE.AND P0, PT, R3, 0x3, PT ;  /* 0x000000030300780c */ /* 0x004fda0003f05270 */
[----:B------:R-:W-:Y:S05]  /*1b90*/  @!P0 BRA `(.L_x_990) ;  /* 0x0000000000048947 */ /* 0x000fea0003800000 */
[----:B------:R-:W-:Y:S01]  /*1ba0*/  BPT.TRAP 0x1 ;  /* 0x000000040000795c */ /* 0x000fe20000300000 */
.L_x_990:
        /* <DEDUP_REMOVED lines=8> */
.L_x_991:
[----:B---3--:R-:W-:Y:S05]  /*1c30*/  @P1 BRA `(.L_x_992) ;  /* 0x0000000000081947 */ /* 0x008fea0003800000 */
[----:B------:R-:W3:Y:S02]  /*1c40*/  SYNCS.PHASECHK.TRANS64.TRYWAIT P1, [R3+URZ+0x38810], R154 ;  /* 0x0388109a030075a7 */ /* 0x000ee4000802017f */
[----:B---3--:R-:W-:Y:S05]  /*1c50*/  @!P1 BRA `(.L_x_993) ;  /* 0x0000009800149947 */ /* 0x008fea0003800000 */
.L_x_992:
        /* <DEDUP_REMOVED lines=286> */
.L_x_994:
[----:B------:R1:W1:Y:S01]  /*2e40*/  SYNCS.PHASECHK.TRANS64.TRYWAIT P1, [R3+URZ+0x38830], R154 ;  /* 0x0388309a030075a7 */ /* 0x000262000802017f */
[----:B------:R-:W-:Y:S05]  /*2e50*/  @!P0 BRA `(.L_x_995) ;  /* 0x0000000000048947 */ /* 0x000fea0003800000 */
[----:B------:R-:W-:Y:S01]  /*2e60*/  BPT.TRAP 0x1 ;  /* 0x000000040000795c */ /* 0x000fe20000300000 */
.L_x_995:
[----:B------:R-:W-:-:S05]  /*2e70*/  VIADD R152, R152, 0x24000 ;  /* 0x0002400098987836 */ /* 0x000fca0000000000 */
[----:B------:R-:W-:-:S04]  /*2e80*/  SHF.R.U32.HI R152, RZ, 0x4, R152 ;  /* 0x00000004ff987819 */ /* 0x000fc80000011698 */
[----:B------:R-:W-:-:S04]  /*2e90*/  LOP3.LUT R236, R152, 0x3fff, RZ, 0xc0, !PT ;  /* 0x00003fff98ec7812 */ /* 0x000fc800078ec0ff */
[----:B------:R-:W-:Y:S01]  /*2ea0*/  LOP3.LUT R153, R236, 0x10000, RZ, 0xfc, !PT ;  /* 0x00010000ec997812 */ /* 0x000fe200078efcff */
[----:B-1----:R-:W-:Y:S06]  /*2eb0*/  @P1 BRA `(.L_x_996) ;  /* 0x0000000000081947 */ /* 0x002fec0003800000 */
[----:B------:R-:W1:Y:S02]  /*2ec0*/  SYNCS.PHASECHK.TRANS64.TRYWAIT P1, [R3+URZ+0x38830], R154 ;  /* 0x0388309a030075a7 */ /* 0x000e64000802017f */
[----:B-1----:R-:W-:Y:S05]  /*2ed0*/  @!P1 BRA `(.L_x_997) ;  /* 0x0000008400889947 */ /* 0x002fea0003800000 */
.L_x_996:
        /* <DEDUP_REMOVED lines=832> */
.L_x_998:
        /* <DEDUP_REMOVED lines=56> */
.L_x_999:
        /* <DEDUP_REMOVED lines=78> */
.L_x_982:
[----:B------:R-:W-:Y:S05]  /*6b40*/  @P0 BRA `(.L_x_977) ;  /* 0x0000004800140947 */ /* 0x000fea0003800000 */
[----:B------:R-:W2:Y:S01]  /*6b50*/  LDL.LU R152, [R1+0x1c] ;  /* 0x00001c0001987983 */ /* 0x000ea20000300800 */
[----:B-1----:R-:W1:Y:S01]  /*6b60*/  LDC.64 R2, c[0x0][0x878] ;  /* 0x00021e00ff027b82 */ /* 0x002e620000000a00 */
[----:B------:R-:W-:Y:S01]  /*6b70*/  ULDC UR4, c[0x0][0x870] ;  /* 0x00021c0000047ab9 */ /* 0x000fe20000000800 */
[----:B------:R-:W-:-:S06]  /*6b80*/  ULDC UR6, c[0x0][0x80c] ;  /* 0x0002030000067ab9 */ /* 0x000fcc0000000800 */
[----:B------:R-:W3:Y:S01]  /*6b90*/  LDC R17, c[0x0][0x850] ;  /* 0x00021400ff117b82 */ /* 0x000ee20000000800 */
[----:B------:R-:W4:Y:S01]  /*6ba0*/  S2R R4, SR_TID.X ;  /* 0x0000000000047919 */ /* 0x000f220000002100 */
[----:B------:R-:W5:Y:S01]  /*6bb0*/  S2R R8, SR_CTAID.Y ;  /* 0x0000000000087919 */ /* 0x000f620000002600 */
[----:B------:R-:W5:Y:S05]  /*6bc0*/  S2R R16, SR_CTAID.X ;  /* 0x0000000000107919 */ /* 0x000f6a0000002500 */
[----:B------:R-:W5:Y:S01]  /*6bd0*/  S2UR UR5, SR_CgaCtaId ;  /* 0x00000000000579c3 */ /* 0x000f620000008800 */
[----:B-1----:R-:W-:-:S07]  /*6be0*/  ISETP.NE.U32.AND P0, PT, R2, RZ, PT ;  /* 0x000000ff0200720c */ /* 0x002fce0003f05070 */
[----:B------:R-:W1:Y:S01]  /*6bf0*/  LDC.64 R14, c[0x0][0x840] ;  /* 0x00021000ff0e7b82 */ /* 0x000e620000000a00 */
[----:B------:R-:W-:-:S07]  /*6c00*/  ISETP.NE.AND.EX P0, PT, R3, RZ, PT, P0 ;  /* 0x000000ff0300720c */ /* 0x000fce0003f05300 */
[----:B------:R-:W1:Y:S08]  /*6c10*/  LDC.64 R12, c[0x0][0x818] ;  /* 0x00020600ff0c7b82 */ /* 0x000e700000000a00 */
[----:B------:R-:W2:Y:S01]  /*6c20*/  @P0 LDC.64 R2, c[0x0][0x878] ;  /* 0x00021e00ff020b82 */ /* 0x000ea20000000a00 */
[----:B---3--:R-:W-:-:S07]  /*6c30*/  ISETP.NE.AND P2, PT, R17, 0x1, PT ;  /* 0x000000011100780c */ /* 0x008fce0003f45270 */
[----:B------:R-:W3:Y:S08]  /*6c40*/  LDC.64 R18, c[0x0][0x820] ;  /* 0x00020800ff127b82 */ /* 0x000ef00000000a00 */
[----:B------:R-:W5:Y:S08]  /*6c50*/  @P2 LDC R5, c[0x0][0x854] ;  /* 0x00021500ff052b82 */ /* 0x000f700000000800 */
[----:B------:R-:W1:Y:S08]  /*6c60*/  @P2 LDC R9, c[0x0][0x858] ;  /* 0x00021600ff092b82 */ /* 0x000e700000000800 */
[----:B------:R-:W3:Y:S08]  /*6c70*/  LDC.64 R20, c[0x0][0x848] ;  /* 0x00021200ff147b82 */ /* 0x000ef00000000a00 */
[----:B------:R-:W3:Y:S01]  /*6c80*/  LDC.64 R22, c[0x0][0x800] ;  /* 0x00020000ff167b82 */ /* 0x000ee20000000a00 */
[----:B--2---:R-:W-:-:S06]  /*6c90*/  @P0 IMAD.WIDE R2, R152, 0x4, R2 ;  /* 0x0000000498020825 */ /* 0x004fcc00078e0202 */
[----:B------:R2:W3:Y:S01]  /*6ca0*/  @P0 LDG.E R2, desc[UR38][R2.64] ;  /* 0x0000002602020981 */ /* 0x0004e2000c1e1900 */
[----:B----4-:R-:W-:Y:S01]  /*6cb0*/  VIADD R11, R4, 0xffffff80 ;  /* 0xffffff80040b7836 */ /* 0x010fe20000000000 */
[----:B------:R-:W-:Y:S01]  /*6cc0*/  BAR.SYNC.DEFER_BLOCKING 0x1, 0x100 ;  /* 0x0044000000007b1d */ /* 0x000fe20000010000 */
[----:B-----5:R-:W-:Y:S01]  /*6cd0*/  @P2 IMAD.HI.U32 R0, R8, R5, RZ ;  /* 0x0000000508002227 */ /* 0x020fe200078e00ff */
[----:B------:R-:W-:Y:S02]  /*6ce0*/  ISETP.NE.AND P1, PT, R4, 0x80, PT ;  /* 0x000000800400780c */ /* 0x000fe40003f25270 */
[----:B------:R-:W-:Y:S01]  /*6cf0*/  SHF.R.S32.HI R4, RZ, 0x1f, R11 ;  /* 0x0000001fff047819 */ /* 0x000fe2000001140b */
[----:B------:R-:W-:Y:S01]  /*6d00*/  IMAD.MOV.U32 R7, RZ, RZ, R8 ;  /* 0x000000ffff077224 */ /* 0x000fe200078e0008 */
[----:B-1----:R-:W-:Y:S01]  /*6d10*/  @P2 SHF.R.U32.HI R7, RZ, R9, R0 ;  /* 0x00000009ff072219 */ /* 0x002fe20000011600 */
[----:B------:R-:W-:Y:S01]  /*6d20*/  IMAD R0, R16, UR4, RZ ;  /* 0x0000000410007c24 */ /* 0x000fe2000f8e02ff */
[----:B--2---:R-:W-:Y:S01]  /*6d30*/  LEA.HI R3, R4, R11, RZ, 0x7 ;  /* 0x0000000b04037211 */ /* 0x004fe200078f38ff */
[----:B------:R-:W-:Y:S01]  /*6d40*/  IMAD R4, R152, UR6, RZ ;  /* 0x0000000698047c24 */ /* 0x000fe2000f8e02ff */
[----:B------:R-:W-:Y:S01]  /*6d50*/  UMOV UR4, 0x400 ;  /* 0x0000040000047882 */ /* 0x000fe20000000000 */
[----:B------:R-:W-:Y:S01]  /*6d60*/  IMAD R5, R0, UR6, RZ ;  /* 0x0000000600057c24 */ /* 0x000fe2000f8e02ff */
[C---:B------:R-:W-:Y:S01]  /*6d70*/  LOP3.LUT R0, R3.reuse, 0xfffff80, RZ, 0xc0, !PT ;  /* 0x0fffff8003007812 */ /* 0x040fe200078ec0ff */
[----:B------:R-:W-:Y:S01]  /*6d80*/  IMAD.SHL.U32 R3, R3, 0x40, RZ ;  /* 0x0000004003037824 */ /* 0x000fe200078e00ff */
[----:B------:R-:W-:Y:S01]  /*6d90*/  SHF.R.S32.HI R6, RZ, 0x1f, R4 ;  /* 0x0000001fff067819 */ /* 0x000fe20000011404 */
[----:B------:R-:W-:Y:S01]  /*6da0*/  ULEA UR4, UR5, UR4, 0x18 ;  /* 0x0000000405047291 */ /* 0x000fe2000f8ec03f */
[----:B------:R-:W-:Y:S01]  /*6db0*/  IADD3 R10, P3, P4, R5, R4, R7 ;  /* 0x00000004050a7210 */ /* 0x000fe20007c7e007 */
[----:B------:R-:W-:Y:S01]  /*6dc0*/  IMAD.IADD R0, R11, 0x1, -R0 ;  /* 0x000000010b007824 */ /* 0x000fe200078e0a00 */
[----:B------:R-:W-:Y:S01]  /*6dd0*/  LOP3.LUT R3, R3, 0x3fffe000, RZ, 0xc0, !PT ;  /* 0x3fffe00003037812 */ /* 0x000fe200078ec0ff */
[----:B------:R-:W-:Y:S01]  /*6de0*/  ULDC.64 UR6, c[0x0][0x868] ;  /* 0x00021a0000067ab9 */ /* 0x000fe20000000a00 */
[----:B------:R-:W-:Y:S01]  /*6df0*/  SHF.R.S32.HI R5, RZ, 0x1f, R5 ;  /* 0x0000001fff057819 */ /* 0x000fe20000011405 */
[----:B------:R-:W-:Y:S01]  /*6e00*/  BSSY B0, `(.L_x_1001) ;  /* 0x0000042000007945 */ /* 0x000fe20003800000 */
[----:B------:R-:W-:Y:S01]  /*6e10*/  SHF.R.S32.HI R9, RZ, 0x1f, R7 ;  /* 0x0000001fff097819 */ /* 0x000fe20000011407 */
[----:B------:R-:W-:Y:S01]  /*6e20*/  IMAD R0, R0, 0x4, R3 ;  /* 0x0000000400007824 */ /* 0x000fe200078e0203 */
[----:B------:R-:W-:-:S02]  /*6e30*/  ISETP.NE.AND P2, PT, R11, RZ, PT ;  /* 0x000000ff0b00720c */ /* 0x000fc40003f45270 */
[----:B------:R-:W-:Y:S01]  /*6e40*/  IADD3.X R11, R5, R6, R9, P3, P4 ;  /* 0x00000006050b7210 */ /* 0x000fe20001fe8409 */
[----:B------:R-:W-:Y:S01]  /*6e50*/  IMAD.SHL.U32 R5, R16, 0x4000, RZ ;  /* 0x0000400010057824 */ /* 0x000fe200078e00ff */
[----:B------:R-:W-:Y:S01]  /*6e60*/  LEA R0, R0, UR4, 0x2 ;  /* 0x0000000400007c11 */ /* 0x000fe2000f8e10ff */
[----:B------:R-:W-:Y:S01]  /*6e70*/  IMAD R6, R9, R14, RZ ;  /* 0x0000000e09067224 */ /* 0x000fe200078e02ff */
[----:B------:R-:W-:-:S03]  /*6e80*/  SHF.L.U64.HI R11, R10, 0x2, R11 ;  /* 0x000000020a0b7819 */ /* 0x000fc6000001020b */
[----:B------:R1:W-:Y:S01]  /*6e90*/  STS.128 [R0], R24 ;  /* 0x0000001800007388 */ /* 0x0003e20000000c00 */
[----:B------:R-:W-:Y:S01]  /*6ea0*/  IMAD R15, R7, R15, R6 ;  /* 0x0000000f070f7224 */ /* 0x000fe200078e0206 */
[----:B------:R-:W-:Y:S02]  /*6eb0*/  SHF.R.S32.HI R6, RZ, 0x1f, R152 ;  /* 0x0000001fff067819 */ /* 0x000fe40000011498 */
[----:B------:R2:W-:Y:S04]  /*6ec0*/  STS.128 [R0+0x800], R28 ;  /* 0x0008001c00007388 */ /* 0x0005e80000000c00 */
[----:B------:R2:W-:Y:S04]  /*6ed0*/  STS.128 [R0+0x1000], R32 ;  /* 0x0010002000007388 */ /* 0x0005e80000000c00 */
[----:B------:R2:W-:Y:S01]  /*6ee0*/  STS.128 [R0+0x1800], R36 ;  /* 0x0018002400007388 */ /* 0x0005e20000000c00 */
[----:B-1----:R-:W1:Y:S03]  /*6ef0*/  LDC.64 R24, c[0x0][0x828] ;  /* 0x00020a00ff187b82 */ /* 0x002e660000000a00 */
        /* <DEDUP_REMOVED lines=12> */
[----:B---3--:R-:W-:-:S05]  /*6fc0*/  @P0 IMAD R2, R152, 0x80, R2 ;  /* 0x0000008098020824 */ /* 0x008fca00078e0202 */
[----:B------:R-:W-:-:S04]  /*6fd0*/  @P0 SHF.R.S32.HI R3, RZ, 0x1f, R2 ;  /* 0x0000001fff030819 */ /* 0x000fc80000011402 */
[----:B------:R-:W-:-:S05]  /*6fe0*/  @P0 LEA.HI R3, R3, R2, RZ, 0x7 ;  /* 0x0000000203030211 */ /* 0x000fca00078f38ff */
[----:B------:R-:W-:-:S05]  /*6ff0*/  @P0 IMAD.SHL.U32 R3, R3, 0x80, RZ ;  /* 0x0000008003030824 */ /* 0x000fca00078e00ff */
[----:B------:R-:W-:-:S04]  /*7000*/  @P0 LOP3.LUT R2, R3, 0xffffc000, RZ, 0xc0, !PT ;  /* 0xffffc00003020812 */ /* 0x000fc800078ec0ff */
[----:B------:R-:W-:Y:S02]  /*7010*/  @P0 SHF.R.S32.HI R3, RZ, 0x1f, R2 ;  /* 0x0000001fff030819 */ /* 0x000fe40000011402 */
[----:B------:R-:W-:-:S06]  /*7020*/  @!P0 CS2R R2, SRZ ;  /* 0x0000000000028805 */ /* 0x000fcc000001ff00 */
[----:B------:R-:W-:Y:S01]  /*7030*/  IADD3 R4, P3, R5, R2, RZ ;  /* 0x0000000205047210 */ /* 0x000fe20007f7e0ff */
[----:B------:R-:W-:-:S03]  /*7040*/  IMAD R2, R9, R12, RZ ;  /* 0x0000000c09027224 */ /* 0x000fc600078e02ff */
[----:B------:R-:W-:Y:S01]  /*7050*/  LEA.HI.X.SX32 R5, R5, R3, 0x1, P3 ;  /* 0x0000000305057211 */ /* 0x000fe200018f0eff */
[C---:B------:R-:W-:Y:S01]  /*7060*/  IMAD R9, R7.reuse, R13, R2 ;  /* 0x0000000d07097224 */ /* 0x040fe200078e0202 */
[----:B------:R-:W-:Y:S01]  /*7070*/  SEL R13, R6, RZ, !P0 ;  /* 0x000000ff060d7207 */ /* 0x000fe20004000000 */
[----:B------:R-:W-:-:S04]  /*7080*/  IMAD.WIDE.U32 R2, R7, R12, R4 ;  /* 0x0000000c07027225 */ /* 0x000fc800078e0004 */
[----:B------:R-:W-:Y:S01]  /*7090*/  IMAD.IADD R3, R3, 0x1, R9 ;  /* 0x0000000103037824 */ /* 0x000fe200078e0209 */
[----:B------:R-:W-:Y:S01]  /*70a0*/  SEL R9, R152, RZ, !P0 ;  /* 0x000000ff98097207 */ /* 0x000fe20004000000 */
[----:B------:R-:W-:-:S04]  /*70b0*/  IMAD.WIDE.U32 R4, R7, R14, R4 ;  /* 0x0000000e07047225 */ /* 0x000fc800078e0004 */
[C---:B------:R-:W-:Y:S02]  /*70c0*/  IMAD R6, R13.reuse, R18, RZ ;  /* 0x000000120d067224 */ /* 0x040fe400078e02ff */
[----:B------:R-:W-:Y:S02]  /*70d0*/  IMAD R12, R13, R20, RZ ;  /* 0x000000140d0c7224 */ /* 0x000fe400078e02ff */
[----:B------:R-:W-:Y:S02]  /*70e0*/  IMAD.SHL.U32 R13, R10, 0x4, RZ ;  /* 0x000000040a0d7824 */ /* 0x000fe400078e00ff */
[----:B------:R-:W-:Y:S02]  /*70f0*/  IMAD.IADD R5, R5, 0x1, R15 ;  /* 0x0000000105057824 */ /* 0x000fe400078e020f */
[----:B------:R-:W-:Y:S01]  /*7100*/  IMAD R15, R9, R19, R6 ;  /* 0x00000013090f7224 */ /* 0x000fe200078e0206 */
[----:B------:R-:W-:Y:S01]  /*7110*/  IADD3 R6, P4, R13, UR6, RZ ;  /* 0x000000060d067c10 */ /* 0x000fe2000ff9e0ff */
[----:B------:R-:W-:-:S04]  /*7120*/  IMAD.WIDE.U32 R2, R9, R18, R2 ;  /* 0x0000001209027225 */ /* 0x000fc800078e0002 */
[----:B------:R-:W-:Y:S01]  /*7130*/  IMAD.WIDE.U32 R4, R9, R20, R4 ;  /* 0x0000001409047225 */ /* 0x000fe200078e0004 */
[----:B------:R-:W-:-:S03]  /*7140*/  LEA R22, P3, R2, R22, 0x2 ;  /* 0x0000001602167211 */ /* 0x000fc600078610ff */
[----:B------:R-:W-:Y:S01]  /*7150*/  IMAD.MOV R10, RZ, RZ, -R7 ;  /* 0x000000ffff0a7224 */ /* 0x000fe200078e0a07 */
[----:B------:R-:W-:Y:S01]  /*7160*/  IADD3.X R7, R11, UR7, RZ, P4, !PT ;  /* 0x000000070b077c10 */ /* 0x000fe2000a7fe4ff */
[----:B------:R-:W-:Y:S01]  /*7170*/  IMAD R9, R9, R21, R12 ;  /* 0x0000001509097224 */ /* 0x000fe200078e020c */
[----:B-1----:R-:W-:Y:S01]  /*7180*/  LEA R24, P0, R4, R24, 0x2 ;  /* 0x0000001804187211 */ /* 0x002fe200078010ff */
[----:B------:R-:W-:Y:S02]  /*7190*/  IMAD R17, R17, R10, R8 ;  /* 0x0000000a11117224 */ /* 0x000fe400078e0208 */
[----:B------:R-:W-:Y:S02]  /*71a0*/  IMAD.IADD R10, R3, 0x1, R15 ;  /* 0x00000001030a7824 */ /* 0x000fe400078e020f */
[----:B------:R-:W-:Y:S01]  /*71b0*/  IMAD.IADD R9, R5, 0x1, R9 ;  /* 0x0000000105097824 */ /* 0x000fe200078e0209 */
[----:B--2---:R-:W-:Y:S07]  /*71c0*/  @P2 BRA `(.L_x_1002) ;  /* 0x0000000000142947 */ /* 0x004fee0003800000 */
.L_x_1003:
[----:B------:R-:W2:Y:S04]  /*71d0*/  LDG.E.STRONG.GPU R8, desc[UR38][R6.64] ;  /* 0x0000002606087981 */ /* 0x000ea8000c1ef900 */
[----:B--2---:R-:W-:Y:S01]  /*71e0*/  CCTL.IVALL ;  /* 0x00000000ff00798f */ /* 0x004fe20002000000 */
[----:B------:R-:W-:Y:S05]  /*71f0*/  YIELD ;  /* 0x0000000000007946 */ /* 0x000fea0003800000 */
[----:B------:R-:W-:-:S13]  /*7200*/  ISETP.NE.AND P2, PT, R8, R17, PT ;  /* 0x000000110800720c */ /* 0x000fda0003f45270 */
[----:B------:R-:W-:Y:S05]  /*7210*/  @P2 BRA `(.L_x_1003) ;  /* 0xfffffffc00ec2947 */ /* 0x000fea000383ffff */
.L_x_1002:
[----:B------:R-:W-:Y:S05]  /*7220*/  BSYNC B0 ;  /* 0x0000000000007941 */ /* 0x000fea0003800000 */
.L_x_1001:
[----:B------:R-:W-:Y:S01]  /*7230*/  UMOV UR5, 0xffffffff ;  /* 0xffffffff00057882 */ /* 0x000fe20000000000 */
[----:B------:R-:W-:Y:S02]  /*7240*/  LEA.HI.X R10, R2, R23, R10, 0x2, P3 ;  /* 0x00000017020a7211 */ /* 0x000fe400018f140a */
[----:B------:R-:W-:Y:S01]  /*7250*/  LEA.HI.X R9, R4, R25, R9, 0x2, P0 ;  /* 0x0000001904097211 */ /* 0x000fe200000f1409 */
[----:B------:R-:W-:Y:S06]  /*7260*/  BRA.DIV UR5, `(.L_x_1004) ;  /* 0x0000004205b87947 */ /* 0x000fec000b800000 */
[----:B------:R-:W-:Y:S01]  /*7270*/  NOP ;  /* 0x0000000000007918 */ /* 0x000fe20000000000 */
.L_x_1094:
        /* <DEDUP_REMOVED lines=16> */
.L_x_1007:
[----:B------:R-:W-:Y:S01]  /*7380*/  @P0 ELECT P2, URZ, PT ;  /* 0x00000000003f082f */ /* 0x000fe20003840000 */
[----:B------:R1:W-:-:S12]  /*7390*/  UBLKRED.G.S.ADD.F32.RN [UR6], [UR4], UR5, desc[UR8] ;  /* 0x00000806040073bb */ /* 0x0003d800080a1405 */
[----:B------:R-:W-:Y:S02]  /*73a0*/  @P2 PLOP3.LUT P0, PT, P2, PT, PT, 0x8, 0x0 ;  /* 0x000000000000281c */ /* 0x000fe4000170e170 */
[----:B------:R-:W-:-:S11]  /*73b0*/  PLOP3.LUT P2, PT, PT, PT, PT, 0x8, 0x0 ;  /* 0x000000000000781c */ /* 0x000fd60003f4e170 */
[----:B-1----:R-:W-:Y:S05]  /*73c0*/  @P0 BRA.U.ANY `(.L_x_1007) ;  /* 0xfffffffd00ec0947 */ /* 0x002fea000393ffff */
[----:B------:R0:W-:Y:S01]  /*73d0*/  UTMACMDFLUSH ;  /* 0x00000000000079b7 */ /* 0x0001e20000000000 */
[----:B------:R-:W-:-:S04]  /*73e0*/  DEPBAR.LE SB0, 0x0 ;  /* 0x000080000000791a */ /* 0x000fc80000000000 */
.L_x_1006:
[----:B------:R-:W-:Y:S05]  /*73f0*/  BSYNC B0 ;  /* 0x0000000000007941 */ /* 0x000fea0003800000 */
.L_x_1005:
        /* <DEDUP_REMOVED lines=14> */
.L_x_1009:
[----:B------:R-:W-:Y:S05]  /*74e0*/  BSYNC B0 ;  /* 0x0000000000007941 */ /* 0x000fea0003800000 */
.L_x_1008:
        /* <DEDUP_REMOVED lines=22> */
.L_x_1012:
[----:B-1----:R-:W2:Y:S04]  /*7650*/  LDG.E.STRONG.GPU R0, desc[UR38][R2.64] ;  /* 0x0000002602007981 */ /* 0x002ea8000c1ef900 */
[----:B--2---:R-:W-:Y:S01]  /*7660*/  CCTL.IVALL ;  /* 0x00000000ff00798f */ /* 0x004fe20002000000 */
[----:B------:R-:W-:Y:S05]  /*7670*/  YIELD ;  /* 0x0000000000007946 */ /* 0x000fea0003800000 */
[----:B------:R-:W-:-:S13]  /*7680*/  ISETP.NE.AND P0, PT, R0, R17, PT ;  /* 0x000000110000720c */ /* 0x000fda0003f05270 */
[----:B------:R-:W-:Y:S05]  /*7690*/  @P0 BRA `(.L_x_1012) ;  /* 0xfffffffc00ec0947 */ /* 0x000fea000383ffff */
.L_x_1011:
[----:B------:R-:W-:Y:S05]  /*76a0*/  BSYNC B0 ;  /* 0x0000000000007941 */ /* 0x000fea0003800000 */
.L_x_1010:
[----:B------:R-:W-:-:S03]  /*76b0*/  UMOV UR5, 0xffffffff ;  /* 0xffffffff00057882 */ /* 0x000fc60000000000 */
[----:B------:R-:W-:Y:S05]  /*76c0*/  BRA.DIV UR5, `(.L_x_1013) ;  /* 0x0000003e05bc7947 */ /* 0x000fea000b800000 */
[----:B------:R-:W-:Y:S01]  /*76d0*/  NOP ;  /* 0x0000000000007918 */ /* 0x000fe20000000000 */
.L_x_1097:
        /* <DEDUP_REMOVED lines=10> */
[----:B------:R-:W-:Y:S01]  /*7780*/  R2UR UR6, R22 ;  /* 0x00000000160672ca */ /* 0x000fe200000e0000 */
[----:B------:R-:W-:Y:S01]  /*7790*/  UMOV UR5, 0x1000 ;  /* 0x0000100000057882 */ /* 0x000fe20000000000 */
[----:B------:R-:W-:Y:S01]  /*77a0*/  R2UR UR7, R10 ;  /* 0x000000000a0772ca */ /* 0x000fe200000e0000 */
[----:B------:R-:W-:Y:S01]  /*77b0*/  UMOV UR8, 0x0 ;  /* 0x0000000000087882 */ /* 0x000fe20000000000 */
[----:B------:R-:W-:Y:S01]  /*77c0*/  PLOP3.LUT P0, PT, PT, PT, PT, 0x80, 0x0 ;  /* 0x000000000000781c */ /* 0x000fe20003f0f070 */
[----:B------:R-:W-:-:S12]  /*77d0*/  UMOV UR9, 0x14f00000 ;  /* 0x14f0000000097882 */ /* 0x000fd80000000000 */
.L_x_1016:
[----:B------:R-:W-:Y:S01]  /*77e0*/  @P0 ELECT P2, URZ, PT ;  /* 0x00000000003f082f */ /* 0x000fe20003840000 */
[----:B------:R2:W-:-:S12]  /*77f0*/  UBLKRED.G.S.ADD.F32.RN [UR6], [UR4], UR5, desc[UR8] ;  /* 0x00000806040073bb */ /* 0x0005d800080a1405 */
[----:B------:R-:W-:Y:S02]  /*7800*/  @P2 PLOP3.LUT P0, PT, P2, PT, PT, 0x8, 0x0 ;  /* 0x000000000000281c */ /* 0x000fe4000170e170 */
[----:B------:R-:W-:-:S11]  /*7810*/  PLOP3.LUT P2, PT, PT, PT, PT, 0x8, 0x0 ;  /* 0x000000000000781c */ /* 0x000fd60003f4e170 */
[----:B--2---:R-:W-:Y:S05]  /*7820*/  @P0 BRA.U.ANY `(.L_x_1016) ;  /* 0xfffffffd00ec0947 */ /* 0x004fea000393ffff */
[----:B------:R0:W-:Y:S01]  /*7830*/  UTMACMDFLUSH ;  /* 0x00000000000079b7 */ /* 0x0001e20000000000 */
[----:B------:R-:W-:-:S04]  /*7840*/  DEPBAR.LE SB0, 0x0 ;  /* 0x000080000000791a */ /* 0x000fc80000000000 */
.L_x_1015:
[----:B------:R-:W-:Y:S05]  /*7850*/  BSYNC B0 ;  /* 0x0000000000007941 */ /* 0x000fea0003800000 */
.L_x_1014:
        /* <DEDUP_REMOVED lines=14> */
.L_x_972:
        /* <DEDUP_REMOVED lines=21> */
.L_x_1018:
        /* <DEDUP_REMOVED lines=13> */
.L_x_1020:
[----:B------:R-:W-:-:S05]  /*7b60*/  ULDC UR4, c[0x0][0x8c4] ;  /* 0x0002310000047ab9 */ /* 0x000fca0000000800 */
.L_x_1019:
        /* <DEDUP_REMOVED lines=37> */
.L_x_1021:
        /* <DEDUP_REMOVED lines=59> */
.L_x_1047:
        /* <DEDUP_REMOVED lines=17> */
.L_x_1025:
[----:B------:R-:W2:Y:S04]  /*8280*/  LDG.E.STRONG.GPU R5, desc[UR38][R2.64] ;  /* 0x0000002602057981 */ /* 0x000ea8000c1ef900 */
[----:B--2---:R-:W-:Y:S01]  /*8290*/  CCTL.IVALL ;  /* 0x00000000ff00798f */ /* 0x004fe20002000000 */
[----:B------:R-:W-:Y:S05]  /*82a0*/  YIELD ;  /* 0x0000000000007946 */ /* 0x000fea0003800000 */
[----:B------:R-:W-:-:S13]  /*82b0*/  ISETP.NE.AND P3, PT, R5, UR24, PT ;  /* 0x0000001805007c0c */ /* 0x000fda000bf65270 */
[----:B------:R-:W-:Y:S05]  /*82c0*/  @P3 BRA `(.L_x_1025) ;  /* 0xfffffffc00ec3947 */ /* 0x000fea000383ffff */
.L_x_1024:
[----:B------:R-:W-:Y:S05]  /*82d0*/  BSYNC B0 ;  /* 0x0000000000007941 */ /* 0x000fea0003800000 */
.L_x_1023:
[----:B------:R-:W-:-:S03]  /*82e0*/  UMOV UR22, 0xffffffff ;  /* 0xffffffff00167882 */ /* 0x000fc60000000000 */
[----:B------:R-:W-:Y:S05]  /*82f0*/  BRA.DIV UR22, `(.L_x_1026) ;  /* 0x0000003216cc7947 */ /* 0x000fea000b800000 */
[----:B------:R-:W-:Y:S01]  /*8300*/  NOP ;  /* 0x0000000000007918 */ /* 0x000fe20000000000 */
.L_x_1100:
        /* <DEDUP_REMOVED lines=19> */
.L_x_1028:
[----:B------:R-:W-:Y:S05]  /*8440*/  BSYNC B0 ;  /* 0x0000000000007941 */ /* 0x000fea0003800000 */
.L_x_1027:
        /* <DEDUP_REMOVED lines=13> */
.L_x_1030:
[----:B------:R-:W-:Y:S05]  /*8520*/  BSYNC B0 ;  /* 0x0000000000007941 */ /* 0x000fea0003800000 */
.L_x_1029:
[----:B------:R-:W-:Y:S06]  /*8530*/  BAR.ARV 0xa, 0xa0 ;  /* 0x0282800000007b1d */ /* 0x000fec0000002000 */
[----:B------:R-:W-:Y:S04]  /*8540*/  BSSY B0, `(.L_x_1031) ;  /* 0x0000003000007945 */ /* 0x000fe80003800000 */
[----:B------:R-:W-:Y:S05]  /*8550*/  @!P0 BRA `(.L_x_1032) ;  /* 0x0000000000048947 */ /* 0x000fea0003800000 */
[----:B------:R-:W-:-:S04]  /*8560*/  DEPBAR.LE SB0, 0x0 ;  /* 0x000080000000791a */ /* 0x000fc80000000000 */
.L_x_1032:
[----:B------:R-:W-:Y:S05]  /*8570*/  BSYNC B0 ;  /* 0x0000000000007941 */ /* 0x000fea0003800000 */
.L_x_1031:
        /* <DEDUP_REMOVED lines=19> */
.L_x_1034:
[----:B------:R-:W-:Y:S05]  /*86b0*/  BSYNC B0 ;  /* 0x0000000000007941 */ /* 0x000fea0003800000 */
.L_x_1033:
        /* <DEDUP_REMOVED lines=9> */
.L_x_1037:
[----:B------:R-:W2:Y:S04]  /*8750*/  LDG.E.STRONG.GPU R5, desc[UR38][R2.64] ;  /* 0x0000002602057981 */ /* 0x000ea8000c1ef900 */
[----:B--2---:R-:W-:Y:S01]  /*8760*/  CCTL.IVALL ;  /* 0x00000000ff00798f */ /* 0x004fe20002000000 */
[----:B------:R-:W-:Y:S05]  /*8770*/  YIELD ;  /* 0x0000000000007946 */ /* 0x000fea0003800000 */
[----:B------:R-:W-:-:S13]  /*8780*/  ISETP.NE.AND P3, PT, R5, UR24, PT ;  /* 0x0000001805007c0c */ /* 0x000fda000bf65270 */
[----:B------:R-:W-:Y:S05]  /*8790*/  @P3 BRA `(.L_x_1037) ;  /* 0xfffffffc00ec3947 */ /* 0x000fea000383ffff */
.L_x_1036:
[----:B------:R-:W-:Y:S05]  /*87a0*/  BSYNC B0 ;  /* 0x0000000000007941 */ /* 0x000fea0003800000 */
.L_x_1035:
[----:B------:R-:W-:-:S03]  /*87b0*/  UMOV UR6, 0xffffffff ;  /* 0xffffffff00067882 */ /* 0x000fc60000000000 */
[----:B------:R-:W-:Y:S05]  /*87c0*/  BRA.DIV UR6, `(.L_x_1038) ;  /* 0x0000002e06b47947 */ /* 0x000fea000b800000 */
[----:B------:R-:W-:Y:S01]  /*87d0*/  NOP ;  /* 0x0000000000007918 */ /* 0x000fe20000000000 */
.L_x_1103:
        /* <DEDUP_REMOVED lines=13> */
.L_x_1040:
[----:B------:R-:W-:Y:S05]  /*88b0*/  BSYNC B0 ;  /* 0x0000000000007941 */ /* 0x000fea0003800000 */
.L_x_1039:
        /* <DEDUP_REMOVED lines=13> */
.L_x_1042:
[----:B------:R-:W-:Y:S05]  /*8990*/  BSYNC B0 ;  /* 0x0000000000007941 */ /* 0x000fea0003800000 */
.L_x_1041:
[----:B------:R-:W-:Y:S06]  /*89a0*/  BAR.ARV 0xa, 0xa0 ;  /* 0x0282800000007b1d */ /* 0x000fec0000002000 */
[----:B------:R-:W-:Y:S04]  /*89b0*/  BSSY B0, `(.L_x_1043) ;  /* 0x0000003000007945 */ /* 0x000fe80003800000 */
[----:B------:R-:W-:Y:S05]  /*89c0*/  @!P0 BRA `(.L_x_1044) ;  /* 0x0000000000048947 */ /* 0x000fea0003800000 */
[----:B------:R-:W-:-:S04]  /*89d0*/  DEPBAR.LE SB0, 0x0 ;  /* 0x000080000000791a */ /* 0x000fc80000000000 */
.L_x_1044:
[----:B------:R-:W-:Y:S05]  /*89e0*/  BSYNC B0 ;  /* 0x0000000000007941 */ /* 0x000fea0003800000 */
.L_x_1043:
        /* <DEDUP_REMOVED lines=19> */
.L_x_1046:
[----:B------:R-:W-:Y:S05]  /*8b20*/  BSYNC B0 ;  /* 0x0000000000007941 */ /* 0x000fea0003800000 */
.L_x_1045:
[----:B------:R-:W-:Y:S02]  /*8b30*/  UIADD3 UR4, UR4, 0x2, URZ ;  /* 0x0000000204047890 */ /* 0x000fe4000fffe03f */
[----:B------:R-:W-:Y:S01]  /*8b40*/  UIADD3 UR5, UR5, 0x1, URZ ;  /* 0x0000000105057890 */ /* 0x000fe2000fffe03f */
[----:B------:R-:W-:Y:S11]  /*8b50*/  @P2 BRA `(.L_x_1047) ;  /* 0xfffffff400842947 */ /* 0x000ff6000383ffff */
.L_x_1022:
        /* <DEDUP_REMOVED lines=13> */
.L_x_1050:
[----:B------:R-:W2:Y:S04]  /*8c30*/  LDG.E.STRONG.GPU R0, desc[UR38][R2.64] ;  /* 0x0000002602007981 */ /* 0x000ea8000c1ef900 */
[----:B--2---:R-:W-:Y:S01]  /*8c40*/  CCTL.IVALL ;  /* 0x00000000ff00798f */ /* 0x004fe20002000000 */
[----:B------:R-:W-:Y:S05]  /*8c50*/  YIELD ;  /* 0x0000000000007946 */ /* 0x000fea0003800000 */
[----:B------:R-:W-:-:S13]  /*8c60*/  ISETP.NE.AND P1, PT, R0, UR24, PT ;  /* 0x0000001800007c0c */ /* 0x000fda000bf25270 */
[----:B------:R-:W-:Y:S05]  /*8c70*/  @P1 BRA `(.L_x_1050) ;  /* 0xfffffffc00ec1947 */ /* 0x000fea000383ffff */
.L_x_1049:
[----:B------:R-:W-:Y:S05]  /*8c80*/  BSYNC B0 ;  /* 0x0000000000007941 */ /* 0x000fea0003800000 */
.L_x_1048:
[----:B------:R-:W-:-:S03]  /*8c90*/  UMOV UR5, 0xffffffff ;  /* 0xffffffff00057882 */ /* 0x000fc60000000000 */
[----:B------:R-:W-:Y:S05]  /*8ca0*/  BRA.DIV UR5, `(.L_x_1051) ;  /* 0x0000002a05987947 */ /* 0x000fea000b800000 */
[----:B------:R-:W-:Y:S01]  /*8cb0*/  NOP ;  /* 0x0000000000007918 */ /* 0x000fe20000000000 */
.L_x_1106:
        /* <DEDUP_REMOVED lines=22> */
.L_x_1053:
[----:B------:R-:W-:Y:S05]  /*8e20*/  BSYNC B0 ;  /* 0x0000000000007941 */ /* 0x000fea0003800000 */
.L_x_1052:
        /* <DEDUP_REMOVED lines=20> */
.L_x_1055:
[----:B------:R-:W-:Y:S05]  /*8f70*/  BSYNC B0 ;  /* 0x0000000000007941 */ /* 0x000fea0003800000 */
.L_x_1054:
[----:B------:R-:W-:Y:S06]  /*8f80*/  BAR.ARV 0xa, 0xa0 ;  /* 0x0282800000007b1d */ /* 0x000fec0000002000 */
[----:B------:R-:W-:Y:S04]  /*8f90*/  BSSY B0, `(.L_x_1056) ;  /* 0x0000003000007945 */ /* 0x000fe80003800000 */
[----:B------:R-:W-:Y:S05]  /*8fa0*/  @!P0 BRA `(.L_x_1057) ;  /* 0x0000000000048947 */ /* 0x000fea0003800000 */
[----:B------:R-:W-:-:S04]  /*8fb0*/  DEPBAR.LE SB0, 0x0 ;  /* 0x000080000000791a */ /* 0x000fc80000000000 */
.L_x_1057:
[----:B------:R-:W-:Y:S05]  /*8fc0*/  BSYNC B0 ;  /* 0x0000000000007941 */ /* 0x000fea0003800000 */
.L_x_1056:
        /* <DEDUP_REMOVED lines=19> */
.L_x_1017:
        /* <DEDUP_REMOVED lines=10> */
.L_x_1058:
        /* <DEDUP_REMOVED lines=10> */
.L_x_1060:
[----:B------:R-:W3:Y:S02]  /*9240*/  LDC R5, c[0x0][0x8c4] ;  /* 0x00023100ff057b82 */ /* 0x000ee40000000800 */
.L_x_1059:
        /* <DEDUP_REMOVED lines=46> */
.L_x_1062:
        /* <DEDUP_REMOVED lines=66> */
.L_x_1107:
        /* <DEDUP_REMOVED lines=9> */
.L_x_1065:
        /* <DEDUP_REMOVED lines=84> */
.L_x_1076:
[----:B------:R-:W-:-:S04]  /*9f20*/  SHF.L.U32 R21, R10, 0x1f, RZ ;  /* 0x0000001f0a157819 */ /* 0x000fc800000006ff */
[----:B-1----:R-:W1:Y:S02]  /*9f30*/  SYNCS.PHASECHK.TRANS64.TRYWAIT P1, [R12+URZ+0x38840], R21 ;  /* 0x038840150c0075a7 */ /* 0x002e64000802017f */
[----:B-12--5:R-:W-:Y:S05]  /*9f40*/  @!P1 BRA `(.L_x_1068) ;  /* 0x0000001800209947 */ /* 0x026fea0003800000 */
.L_x_1108:
[----:B------:R-:W-:Y:S05]  /*9f50*/  @P0 BRA `(.L_x_1069) ;  /* 0x0000000000140947 */ /* 0x000fea0003800000 */
[----:B------:R-:W-:Y:S01]  /*9f60*/  ISETP.NE.AND P1, PT, R20, RZ, PT ;  /* 0x000000ff1400720c */ /* 0x000fe20003f25270 */
[----:B------:R-:W-:-:S04]  /*9f70*/  IMAD.MOV.U32 R3, RZ, RZ, 0x5140 ;  /* 0x00005140ff037424 */ /* 0x000fc800078e00ff */
[----:B------:R3:W-:Y:S08]  /*9f80*/  SYNCS.ARRIVE.TRANS64 RZ, [R12+URZ+0x38830], R3 ;  /* 0x038830030cff79a7 */ /* 0x0007f0000800003f */
[----:B------:R-:W-:Y:S05]  /*9f90*/  @!P1 BRA `(.L_x_1069) ;  /* 0x0000000000049947 */ /* 0x000fea0003800000 */
[----:B------:R-:W-:Y:S01]  /*9fa0*/  BPT.TRAP 0x1 ;  /* 0x000000040000795c */ /* 0x000fe20000300000 */
.L_x_1069:
        /* <DEDUP_REMOVED lines=37> */
.L_x_1109:
[----:B------:R-:W-:Y:S05]  /*a200*/  @P0 BRA `(.L_x_1071) ;  /* 0x0000000000140947 */ /* 0x000fea0003800000 */
[----:B------:R-:W-:Y:S01]  /*a210*/  ISETP.NE.AND P1, PT, R20, RZ, PT ;  /* 0x000000ff1400720c */ /* 0x000fe20003f25270 */
[----:B------:R-:W-:-:S04]  /*a220*/  IMAD.MOV.U32 R2, RZ, RZ, 0x5140 ;  /* 0x00005140ff027424 */ /* 0x000fc800078e00ff */
[----:B------:R3:W-:Y:S08]  /*a230*/  SYNCS.ARRIVE.TRANS64 RZ, [R12+URZ+0x38818], R2 ;  /* 0x038818020cff79a7 */ /* 0x0007f0000800003f */
[----:B------:R-:W-:Y:S05]  /*a240*/  @!P1 BRA `(.L_x_1071) ;  /* 0x0000000000049947 */ /* 0x000fea0003800000 */
[----:B------:R-:W-:Y:S01]  /*a250*/  BPT.TRAP 0x1 ;  /* 0x000000040000795c */ /* 0x000fe20000300000 */
.L_x_1071:
        /* <DEDUP_REMOVED lines=29> */
.L_x_1110:
        /* <DEDUP_REMOVED lines=9> */
.L_x_1073:
        /* <DEDUP_REMOVED lines=31> */
.L_x_1112:
[----:B------:R-:W-:Y:S05]  /*a6b0*/  @P0 BRA `(.L_x_1075) ;  /* 0x0000000000140947 */ /* 0x000fea0003800000 */
[----:B------:R-:W-:Y:S01]  /*a6c0*/  ISETP.NE.AND P1, PT, R20, RZ, PT ;  /* 0x000000ff1400720c */ /* 0x000fe20003f25270 */
[----:B-1----:R-:W-:-:S04]  /*a6d0*/  IMAD.MOV.U32 R5, RZ, RZ, 0x5140 ;  /* 0x00005140ff057424 */ /* 0x002fc800078e00ff */
[----:B------:R2:W-:Y:S08]  /*a6e0*/  SYNCS.ARRIVE.TRANS64 RZ, [R12+URZ+0x38810], R5 ;  /* 0x038810050cff79a7 */ /* 0x0005f0000800003f */
[----:B------:R-:W-:Y:S05]  /*a6f0*/  @!P1 BRA `(.L_x_1075) ;  /* 0x0000000000049947 */ /* 0x000fea0003800000 */
[----:B------:R-:W-:Y:S01]  /*a700*/  BPT.TRAP 0x1 ;  /* 0x000000040000795c */ /* 0x000fe20000300000 */
.L_x_1075:
        /* <DEDUP_REMOVED lines=29> */
.L_x_1067:
[----:B--2---:R-:W2:Y:S02]  /*a8e0*/  LDL.LU R4, [R1] ;  /* 0x0000000001047983 */ /* 0x004ea40000300800 */
[----:B--2---:R-:W-:-:S13]  /*a8f0*/  ISETP.NE.AND P1, PT, R4, RZ, PT ;  /* 0x000000ff0400720c */ /* 0x004fda0003f25270 */
[----:B------:R-:W-:Y:S05]  /*a900*/  @!P1 BRA `(.L_x_1066) ;  /* 0x0000000400309947 */ /* 0x000fea0003800000 */
[----:B------:R-:W-:-:S04]  /*a910*/  SHF.L.U32 R13, R10, 0x1f, RZ ;  /* 0x0000001f0a0d7819 */ /* 0x000fc800000006ff */
[----:B------:R-:W1:Y:S02]  /*a920*/  SYNCS.PHASECHK.TRANS64.TRYWAIT P1, [R12+URZ+0x38840], R13 ;  /* 0x0388400d0c0075a7 */ /* 0x000e64000802017f */
[----:B-1----:R-:W-:Y:S05]  /*a930*/  @!P1 BRA `(.L_x_1077) ;  /* 0x0000000c00f89947 */ /* 0x002fea0003800000 */
.L_x_1113:
[----:B------:R-:W-:Y:S05]  /*a940*/  @P0 BRA `(.L_x_1078) ;  /* 0x0000000000140947 */ /* 0x000fea0003800000 */
[----:B------:R-:W-:Y:S01]  /*a950*/  ISETP.NE.AND P1, PT, R20, RZ, PT ;  /* 0x000000ff1400720c */ /* 0x000fe20003f25270 */
[----:B------:R-:W-:-:S04]  /*a960*/  IMAD.MOV.U32 R5, RZ, RZ, 0x5140 ;  /* 0x00005140ff057424 */ /* 0x000fc800078e00ff */
[----:B------:R2:W-:Y:S08]  /*a970*/  SYNCS.ARRIVE.TRANS64 RZ, [R12+URZ+0x38830], R5 ;  /* 0x038830050cff79a7 */ /* 0x0005f0000800003f */
[----:B------:R-:W-:Y:S05]  /*a980*/  @!P1 BRA `(.L_x_1078) ;  /* 0x0000000000049947 */ /* 0x000fea0003800000 */
[----:B------:R-:W-:Y:S01]  /*a990*/  BPT.TRAP 0x1 ;  /* 0x000000040000795c */ /* 0x000fe20000300000 */
.L_x_1078:
        /* <DEDUP_REMOVED lines=34> */
.L_x_1114:
[----:B------:R-:W-:Y:S05]  /*abc0*/  @P0 BRA `(.L_x_1080) ;  /* 0x0000000000140947 */ /* 0x000fea0003800000 */
[----:B------:R-:W-:Y:S01]  /*abd0*/  ISETP.NE.AND P0, PT, R20, RZ, PT ;  /* 0x000000ff1400720c */ /* 0x000fe20003f05270 */
[----:B------:R-:W-:-:S04]  /*abe0*/  IMAD.MOV.U32 R5, RZ, RZ, 0x5140 ;  /* 0x00005140ff057424 */ /* 0x000fc800078e00ff */
[----:B------:R3:W-:Y:S08]  /*abf0*/  SYNCS.ARRIVE.TRANS64 RZ, [R12+URZ+0x38818], R5 ;  /* 0x038818050cff79a7 */ /* 0x0007f0000800003f */
[----:B------:R-:W-:Y:S05]  /*ac00*/  @!P0 BRA `(.L_x_1080) ;  /* 0x0000000000048947 */ /* 0x000fea0003800000 */
[----:B------:R-:W-:Y:S01]  /*ac10*/  BPT.TRAP 0x1 ;  /* 0x000000040000795c */ /* 0x000fe20000300000 */
.L_x_1080:
        /* <DEDUP_REMOVED lines=27> */
.L_x_1066:
[----:B-----5:R-:W-:Y:S01]  /*add0*/  IMAD R4, R0, 0x8, R12 ;  /* 0x0000000800047824 */ /* 0x020fe200078e020c */
[----:B------:R-:W-:Y:S01]  /*ade0*/  SHF.L.U32 R3, R10, 0x1f, RZ ;  /* 0x0000001f0a037819 */ /* 0x000fe200000006ff */
[----:B------:R-:W3:Y:S03]  /*adf0*/  S2R R2, SR_TID.X ;  /* 0x0000000000027919 */ /* 0x000ee60000002100 */
[----:B------:R-:W4:Y:S01]  /*ae00*/  SYNCS.PHASECHK.TRANS64.TRYWAIT P0, [R4+URZ+0x38840], R3 ;  /* 0x03884003040075a7 */ /* 0x000f22000800017f */
[----:B---3--:R-:W-:-:S04]  /*ae10*/  LOP3.LUT R2, R2, 0x7f, RZ, 0xc0, !PT ;  /* 0x0000007f02027812 */ /* 0x008fc800078ec0ff */
[----:B------:R-:W-:Y:S01]  /*ae20*/  ISETP.NE.AND P1, PT, R2, RZ, PT ;  /* 0x000000ff0200720c */ /* 0x000fe20003f25270 */
[----:B----4-:R-:W-:-:S12]  /*ae30*/  @!P0 BRA `(.L_x_1081) ;  /* 0x0000000800e08947 */ /* 0x010fd80003800000 */
.L_x_1115:
[----:B------:R-:W-:Y:S05]  /*ae40*/  @P1 BRA `(.L_x_1082) ;  /* 0x0000000000181947 */ /* 0x000fea0003800000 */
[----:B------:R-:W4:Y:S01]  /*ae50*/  S2R R2, SR_TID.X ;  /* 0x0000000000027919 */ /* 0x000f220000002100 */
[----:B---3--:R-:W-:-:S04]  /*ae60*/  IMAD.MOV.U32 R3, RZ, RZ, 0x5140 ;  /* 0x00005140ff037424 */ /* 0x008fc800078e00ff */
[----:B------:R3:W-:Y:S01]  /*ae70*/  SYNCS.ARRIVE.TRANS64 RZ, [R4+URZ+0x38830], R3 ;  /* 0x0388300304ff79a7 */ /* 0x0007e2000800003f */
[----:B----4-:R-:W-:-:S13]  /*ae80*/  LOP3.LUT P0, RZ, R2, 0x1f, RZ, 0xc0, !PT ;  /* 0x0000001f02ff7812 */ /* 0x010fda000780c0ff */
[----:B---3--:R-:W-:Y:S05]  /*ae90*/  @!P0 BRA `(.L_x_1082) ;  /* 0x0000000000048947 */ /* 0x008fea0003800000 */
[----:B------:R-:W-:Y:S01]  /*aea0*/  BPT.TRAP 0x1 ;  /* 0x000000040000795c */ /* 0x000fe20000300000 */
.L_x_1082:
        /* <DEDUP_REMOVED lines=41> */
.L_x_1063:
[----:B------:R-:W-:Y:S05]  /*b140*/  BSYNC B0 ;  /* 0x0000000000007941 */ /* 0x000fea0003800000 */
.L_x_1061:
[----:B------:R-:W-:-:S03]  /*b150*/  UMOV UR6, 0xffffffff ;  /* 0xffffffff00067882 */ /* 0x000fc60000000000 */
[----:B------:R-:W-:Y:S05]  /*b160*/  BRA.DIV UR6, `(.L_x_1083) ;  /* 0x0000000a06287947 */ /* 0x000fea000b800000 */
[----:B------:R-:W-:-:S13]  /*b170*/  ELECT P0, URZ, PT ;  /* 0x00000000003f782f */ /* 0x000fda0003800000 */
.L_x_1118:
[----:B------:R-:W-:Y:S05]  /*b180*/  @!P0 BRA `(.L_x_977) ;  /* 0x0000000000848947 */ /* 0x000fea0003800000 */
[----:B------:R-:W3:Y:S02]  /*b190*/  LDL.LU R2, [R1+0x8] ;  /* 0x0000080001027983 */ /* 0x000ee40000300800 */
[----:B---3--:R-:W-:-:S04]  /*b1a0*/  LOP3.LUT R2, R2, 0x2, RZ, 0xfc, !PT ;  /* 0x0000000202027812 */ /* 0x008fc800078efcff */
[----:B------:R-:W-:-:S13]  /*b1b0*/  ISETP.NE.AND P0, PT, R2, 0x3, PT ;  /* 0x000000030200780c */ /* 0x000fda0003f05270 */
[----:B------:R-:W-:Y:S05]  /*b1c0*/  @!P0 BRA `(.L_x_1084) ;  /* 0x0000000000048947 */ /* 0x000fea0003800000 */
[----:B--2---:R-:W-:Y:S01]  /*b1d0*/  BPT.TRAP 0x1 ;  /* 0x000000040000795c */ /* 0x004fe20000300000 */
.L_x_1084:
        /* <DEDUP_REMOVED lines=15> */
.L_x_1119:
[----:B------:R-:W3:Y:S02]  /*b2d0*/  SYNCS.PHASECHK.TRANS64.TRYWAIT P1, [R11+URZ], R2 ;  /* 0x000000020b0075a7 */ /* 0x000ee4000802017f */
[----:B---3--:R-:W-:Y:S05]  /*b2e0*/  @!P1 BRA `(.L_x_1086) ;  /* 0x0000000800009947 */ /* 0x008fea0003800000 */
.L_x_1120:
[----:B------:R-:W-:Y:S05]  /*b2f0*/  @!P0 BRA `(.L_x_1087) ;  /* 0x0000000000048947 */ /* 0x000fea0003800000 */
[----:B--2---:R-:W-:Y:S01]  /*b300*/  BPT.TRAP 0x1 ;  /* 0x000000040000795c */ /* 0x004fe20000300000 */
.L_x_1087:
[----:B------:R-:W-:-:S04]  /*b310*/  VIADD R0, R6, 0x38840 ;  /* 0x0003884006007836 */ /* 0x000fc80000000000 */
[----:B------:R-:W-:-:S04]  /*b320*/  IMAD R9, R9, 0x8, R0 ;  /* 0x0000000809097824 */ /* 0x000fc800078e0200 */
[----:B------:R-:W4:Y:S02]  /*b330*/  SYNCS.PHASECHK.TRANS64.TRYWAIT P0, [R9+URZ], R4 ;  /* 0x00000004090075a7 */ /* 0x000f24000800017f */
[----:B----4-:R-:W-:Y:S05]  /*b340*/  @!P0 BRA `(.L_x_1088) ;  /* 0x0000000400fc8947 */ /* 0x010fea0003800000 */
.L_x_1121:
[----:B------:R-:W-:-:S07]  /*b350*/  IMAD R3, R3, 0x8, R0 ;  /* 0x0000000803037824 */ /* 0x000fce00078e0200 */
.L_x_1089:
[----:B------:R1:W1:Y:S02]  /*b360*/  SYNCS.PHASECHK.TRANS64.TRYWAIT P0, [R3+URZ], R2 ;  /* 0x00000002030075a7 */ /* 0x000264000800017f */
[----:B-1----:R-:W-:Y:S05]  /*b370*/  @!P0 NANOSLEEP.SYNCS 0x989680 ;  /* 0x009896800000895d */ /* 0x002fea0003900000 */
[----:B------:R-:W1:Y:S02]  /*b380*/  @!P0 SYNCS.PHASECHK.TRANS64 P0, [R3+URZ], R2 ;  /* 0x00000002030085a7 */ /* 0x000e64000800007f */
[----:B-1----:R-:W-:Y:S05]  /*b390*/  @!P0 BRA `(.L_x_1089) ;  /* 0xfffffffc00f08947 */ /* 0x002fea000383ffff */
.L_x_977:
[----:B--2---:R-:W-:Y:S05]  /*b3a0*/  BSYNC B6 ;  /* 0x0000000000067941 */ /* 0x004fea0003800000 */
.L_x_971:
[----:B------:R-:W-:Y:S05]  /*b3b0*/  EXIT ;  /* 0x000000000000794d */ /* 0x000fea0003800000 */
.L_x_987:
[----:B------:R-:W-:Y:S02]  /*b3c0*/  IMAD.MOV.U32 R12, RZ, RZ, RZ ;  /* 0x000000ffff0c7224 */ /* 0x000fe400078e00ff */
[----:B------:R-:W-:Y:S02]  /*b3d0*/  IMAD.MOV.U32 R11, RZ, RZ, 0x1f ;  /* 0x0000001fff0b7424 */ /* 0x000fe400078e00ff */
[----:B------:R-:W-:-:S07]  /*b3e0*/  IMAD.MOV.U32 R15, RZ, RZ, -0x1 ;  /* 0xffffffffff0f7424 */ /* 0x000fce00078e00ff */
[----:B------:R-:W-:Y:S05]  /*b3f0*/  WARPSYNC.COLLECTIVE R15, `(.L_x_1090) ;  /* 0x000000000f087348 */ /* 0x000fea0003c00000 */
[----:B------:R1:W2:Y:S02]  /*b400*/  SHFL.IDX P6, R14, R13, R12, R11 ;  /* 0x0000000c0d0e7389 */ /* 0x0002a400000c000b */
[----:B-12---:R-:W-:Y:S01]  /*b410*/  ENDCOLLECTIVE ;  /* 0x000000000000791b */ /* 0x006fe20003800000 */
.L_x_1090:
[----:B------:R-:W-:Y:S05]  /*b420*/  BRA `(.L_x_1091) ;  /* 0xffffff5c00d47947 */ /* 0x000fea000383ffff */
.L_x_989:
        /* <DEDUP_REMOVED lines=8> */
.L_x_993:
[----:B---3--:R3:W4:Y:S02]  /*b4b0*/  SYNCS.PHASECHK.TRANS64.TRYWAIT P1, [R3+URZ+0x38810], R154 ;  /* 0x0388109a030075a7 */ /* 0x008724000802017f */
[----:B----4-:R-:W-:Y:S05]  /*b4c0*/  @!P1 NANOSLEEP.SYNCS 0x989680 ;  /* 0x009896800000995d */ /* 0x010fea0003900000 */
[----:B------:R-:W4:Y:S02]  /*b4d0*/  @!P1 SYNCS.PHASECHK.TRANS64 P1, [R3+URZ+0x38810], R154 ;  /* 0x0388109a030095a7 */ /* 0x000f24000802007f */
[----:B----4-:R-:W-:Y:S05]  /*b4e0*/  @!P1 BRA `(.L_x_993) ;  /* 0xfffffffc00f09947 */ /* 0x010fea000383ffff */
[----:B------:R-:W-:Y:S05]  /*b4f0*/  BRA `(.L_x_992) ;  /* 0xffffff6400d87947 */ /* 0x000fea000383ffff */
.L_x_997:
[----:B------:R1:W1:Y:S02]  /*b500*/  SYNCS.PHASECHK.TRANS64.TRYWAIT P1, [R3+URZ+0x38830], R154 ;  /* 0x0388309a030075a7 */ /* 0x000264000802017f */
[----:B-1----:R-:W-:Y:S05]  /*b510*/  @!P1 NANOSLEEP.SYNCS 0x989680 ;  /* 0x009896800000995d */ /* 0x002fea0003900000 */
[----:B------:R-:W1:Y:S02]  /*b520*/  @!P1 SYNCS.PHASECHK.TRANS64 P1, [R3+URZ+0x38830], R154 ;  /* 0x0388309a030095a7 */ /* 0x000e64000802007f */
[----:B-1----:R-:W-:Y:S05]  /*b530*/  @!P1 BRA `(.L_x_997) ;  /* 0xfffffffc00f09947 */ /* 0x002fea000383ffff */
[----:B------:R-:W-:Y:S05]  /*b540*/  BRA `(.L_x_996) ;  /* 0xffffff7800647947 */ /* 0x000fea000383ffff */
.L_x_1004:
[----:B------:R-:W-:Y:S01]  /*b550*/  BSSY B0, `(.L_x_1092) ;  /* 0x0000005000007945 */ /* 0x000fe20003800000 */
[----:B------:R-:W-:-:S07]  /*b560*/  IMAD.MOV.U32 R15, RZ, RZ, -0x1 ;  /* 0xffffffffff0f7424 */ /* 0x000fce00078e00ff */
[----:B------:R-:W-:Y:S05]  /*b570*/  WARPSYNC.COLLECTIVE R15, `(.L_x_1093) ;  /* 0x000000000f087348 */ /* 0x000fea0003c00000 */
[----:B------:R-:W-:Y:S01]  /*b580*/  NOP ;  /* 0x0000000000007918 */ /* 0x000fe20000000000 */
[----:B------:R-:W-:Y:S01]  /*b590*/  ENDCOLLECTIVE ;  /* 0x000000000000791b */ /* 0x000fe20003800000 */
.L_x_1093:
[----:B------:R-:W-:Y:S05]  /*b5a0*/  BSYNC B0 ;  /* 0x0000000000007941 */ /* 0x000fea0003800000 */
.L_x_1092:
[----:B------:R-:W-:Y:S05]  /*b5b0*/  BRA `(.L_x_1094) ;  /* 0xffffffbc00307947 */ /* 0x000fea000383ffff */
.L_x_1013:
[----:B------:R-:W-:Y:S01]  /*b5c0*/  BSSY B0, `(.L_x_1095) ;  /* 0x0000005000007945 */ /* 0x000fe20003800000 */
[----:B------:R-:W-:-:S07]  /*b5d0*/  IMAD.MOV.U32 R15, RZ, RZ, -0x1 ;  /* 0xffffffffff0f7424 */ /* 0x000fce00078e00ff */
[----:B-1----:R-:W-:Y:S05]  /*b5e0*/  WARPSYNC.COLLECTIVE R15, `(.L_x_1096) ;  /* 0x000000000f087348 */ /* 0x002fea0003c00000 */
[----:B------:R-:W-:Y:S01]  /*b5f0*/  NOP ;  /* 0x0000000000007918 */ /* 0x000fe20000000000 */
[----:B-1----:R-:W-:Y:S01]  /*b600*/  ENDCOLLECTIVE ;  /* 0x000000000000791b */ /* 0x002fe20003800000 */
.L_x_1096:
[----:B------:R-:W-:Y:S05]  /*b610*/  BSYNC B0 ;  /* 0x0000000000007941 */ /* 0x000fea0003800000 */
.L_x_1095:
[----:B------:R-:W-:Y:S05]  /*b620*/  BRA `(.L_x_1097) ;  /* 0xffffffc0002c7947 */ /* 0x000fea000383ffff */
.L_x_1026:
[----:B------:R-:W-:Y:S01]  /*b630*/  BSSY B0, `(.L_x_1098) ;  /* 0x0000005000007945 */ /* 0x000fe20003800000 */
[----:B------:R-:W-:-:S07]  /*b640*/  IMAD.MOV.U32 R15, RZ, RZ, -0x1 ;  /* 0xffffffffff0f7424 */ /* 0x000fce00078e00ff */
[----:B------:R-:W-:Y:S05]  /*b650*/  WARPSYNC.COLLECTIVE R15, `(.L_x_1099) ;  /* 0x000000000f087348 */ /* 0x000fea0003c00000 */
[----:B------:R-:W-:Y:S01]  /*b660*/  NOP ;  /* 0x0000000000007918 */ /* 0x000fe20000000000 */
[----:B------:R-:W-:Y:S01]  /*b670*/  ENDCOLLECTIVE ;  /* 0x000000000000791b */ /* 0x000fe20003800000 */
.L_x_1099:
[----:B------:R-:W-:Y:S05]  /*b680*/  BSYNC B0 ;  /* 0x0000000000007941 */ /* 0x000fea0003800000 */
.L_x_1098:
[----:B------:R-:W-:Y:S05]  /*b690*/  BRA `(.L_x_1100) ;  /* 0xffffffcc001c7947 */ /* 0x000fea000383ffff */
.L_x_1038:
[----:B------:R-:W-:Y:S01]  /*b6a0*/  BSSY B0, `(.L_x_1101) ;  /* 0x0000005000007945 */ /* 0x000fe20003800000 */
[----:B------:R-:W-:-:S07]  /*b6b0*/  IMAD.MOV.U32 R15, RZ, RZ, -0x1 ;  /* 0xffffffffff0f7424 */ /* 0x000fce00078e00ff */
[----:B------:R-:W-:Y:S05]  /*b6c0*/  WARPSYNC.COLLECTIVE R15, `(.L_x_1102) ;  /* 0x000000000f087348 */ /* 0x000fea0003c00000 */
[----:B------:R-:W-:Y:S01]  /*b6d0*/  NOP ;  /* 0x0000000000007918 */ /* 0x000fe20000000000 */
[----:B------:R-:W-:Y:S01]  /*b6e0*/  ENDCOLLECTIVE ;  /* 0x000000000000791b */ /* 0x000fe20003800000 */
.L_x_1102:
[----:B------:R-:W-:Y:S05]  /*b6f0*/  BSYNC B0 ;  /* 0x0000000000007941 */ /* 0x000fea0003800000 */
.L_x_1101:
[----:B------:R-:W-:Y:S05]  /*b700*/  BRA `(.L_x_1103) ;  /* 0xffffffd000347947 */ /* 0x000fea000383ffff */
.L_x_1051:
[----:B------:R-:W-:Y:S01]  /*b710*/  BSSY B0, `(.L_x_1104) ;  /* 0x0000005000007945 */ /* 0x000fe20003800000 */
[----:B------:R-:W-:-:S07]  /*b720*/  IMAD.MOV.U32 R15, RZ, RZ, -0x1 ;  /* 0xffffffffff0f7424 */ /* 0x000fce00078e00ff */
[----:B------:R-:W-:Y:S05]  /*b730*/  WARPSYNC.COLLECTIVE R15, `(.L_x_1105) ;  /* 0x000000000f087348 */ /* 0x000fea0003c00000 */
[----:B------:R-:W-:Y:S01]  /*b740*/  NOP ;  /* 0x0000000000007918 */ /* 0x000fe20000000000 */
[----:B------:R-:W-:Y:S01]  /*b750*/  ENDCOLLECTIVE ;  /* 0x000000000000791b */ /* 0x000fe20003800000 */
.L_x_1105:
[----:B------:R-:W-:Y:S05]  /*b760*/  BSYNC B0 ;  /* 0x0000000000007941 */ /* 0x000fea0003800000 */
.L_x_1104:
[----:B------:R-:W-:Y:S05]  /*b770*/  BRA `(.L_x_1106) ;  /* 0xffffffd400507947 */ /* 0x000fea000383ffff */
.L_x_1064:
[----:B-1----:R1:W2:Y:S02]  /*b780*/  SYNCS.PHASECHK.TRANS64.TRYWAIT P1, [R12+URZ+0x38820], R3 ;  /* 0x038820030c0075a7 */ /* 0x0022a4000802017f */
[----:B--2---:R-:W-:Y:S05]  /*b790*/  @!P1 NANOSLEEP.SYNCS 0x989680 ;  /* 0x009896800000995d */ /* 0x004fea0003900000 */
[----:B------:R-:W2:Y:S02]  /*b7a0*/  @!P1 SYNCS.PHASECHK.TRANS64 P1, [R12+URZ+0x38820], R3 ;  /* 0x038820030c0095a7 */ /* 0x000ea4000802007f */
[----:B--2---:R-:W-:Y:S05]  /*b7b0*/  @!P1 BRA `(.L_x_1064) ;  /* 0xfffffffc00f09947 */ /* 0x004fea000383ffff */
[----:B------:R-:W-:Y:S05]  /*b7c0*/  BRA `(.L_x_1107) ;  /* 0xffffffe000607947 */ /* 0x000fea000383ffff */
.L_x_1068:
[----:B-1----:R1:W3:Y:S02]  /*b7d0*/  SYNCS.PHASECHK.TRANS64.TRYWAIT P1, [R12+URZ+0x38840], R21 ;  /* 0x038840150c0075a7 */ /* 0x0022e4000802017f */
[----:B---3--:R-:W-:Y:S05]  /*b7e0*/  @!P1 NANOSLEEP.SYNCS 0x989680 ;  /* 0x009896800000995d */ /* 0x008fea0003900000 */
[----:B------:R-:W3:Y:S02]  /*b7f0*/  @!P1 SYNCS.PHASECHK.TRANS64 P1, [R12+URZ+0x38840], R21 ;  /* 0x038840150c0095a7 */ /* 0x000ee4000802007f */
[----:B---3--:R-:W-:Y:S05]  /*b800*/  @!P1 BRA `(.L_x_1068) ;  /* 0xfffffffc00f09947 */ /* 0x008fea000383ffff */
[----:B------:R-:W-:Y:S05]  /*b810*/  BRA `(.L_x_1108) ;  /* 0xffffffe400cc7947 */ /* 0x000fea000383ffff */
.L_x_1070:
[----:B--2---:R2:W3:Y:S02]  /*b820*/  SYNCS.PHASECHK.TRANS64.TRYWAIT P1, [R12+URZ+0x38828], R21 ;  /* 0x038828150c0075a7 */ /* 0x0044e4000802017f */
[----:B---3--:R-:W-:Y:S05]  /*b830*/  @!P1 NANOSLEEP.SYNCS 0x989680 ;  /* 0x009896800000995d */ /* 0x008fea0003900000 */
[----:B------:R-:W3:Y:S02]  /*b840*/  @!P1 SYNCS.PHASECHK.TRANS64 P1, [R12+URZ+0x38828], R21 ;  /* 0x038828150c0095a7 */ /* 0x000ee4000802007f */
[----:B---3--:R-:W-:Y:S05]  /*b850*/  @!P1 BRA `(.L_x_1070) ;  /* 0xfffffffc00f09947 */ /* 0x008fea000383ffff */
[----:B------:R-:W-:Y:S05]  /*b860*/  BRA `(.L_x_1109) ;  /* 0xffffffe800647947 */ /* 0x000fea000383ffff */
.L_x_1072:
[----:B---3--:R3:W4:Y:S02]  /*b870*/  SYNCS.PHASECHK.TRANS64.TRYWAIT P1, [R12+URZ+0x38848], R21 ;  /* 0x038848150c0075a7 */ /* 0x008724000802017f */
[----:B----4-:R-:W-:Y:S05]  /*b880*/  @!P1 NANOSLEEP.SYNCS 0x989680 ;  /* 0x009896800000995d */ /* 0x010fea0003900000 */
[----:B------:R-:W4:Y:S02]  /*b890*/  @!P1 SYNCS.PHASECHK.TRANS64 P1, [R12+URZ+0x38848], R21 ;  /* 0x038848150c0095a7 */ /* 0x000f24000802007f */
[----:B----4-:R-:W-:Y:S05]  /*b8a0*/  @!P1 BRA `(.L_x_1072) ;  /* 0xfffffffc00f09947 */ /* 0x010fea000383ffff */
[----:B------:R-:W-:Y:S05]  /*b8b0*/  BRA `(.L_x_1110) ;  /* 0xffffffe800dc7947 */ /* 0x000fea000383ffff */
.L_x_1074:
[----:B------:R-:W-:-:S07]  /*b8c0*/  SHF.L.U32 R5, R10, 0x1f, RZ ;  /* 0x0000001f0a057819 */ /* 0x000fce00000006ff */
.L_x_1111:
[----:B-1----:R1:W2:Y:S02]  /*b8d0*/  SYNCS.PHASECHK.TRANS64.TRYWAIT P1, [R12+URZ+0x38820], R5 ;  /* 0x038820050c0075a7 */ /* 0x0022a4000802017f */
[----:B--2---:R-:W-:Y:S05]  /*b8e0*/  @!P1 NANOSLEEP.SYNCS 0x989680 ;  /* 0x009896800000995d */ /* 0x004fea0003900000 */
[----:B------:R-:W2:Y:S02]  /*b8f0*/  @!P1 SYNCS.PHASECHK.TRANS64 P1, [R12+URZ+0x38820], R5 ;  /* 0x038820050c0095a7 */ /* 0x000ea4000802007f */
[----:B--2---:R-:W-:Y:S05]  /*b900*/  @!P1 BRA `(.L_x_1111) ;  /* 0xfffffffc00f09947 */ /* 0x004fea000383ffff */
[----:B------:R-:W-:Y:S05]  /*b910*/  BRA `(.L_x_1112) ;  /* 0xffffffec00647947 */ /* 0x000fea000383ffff */
.L_x_1077:
[----:B-1----:R1:W2:Y:S02]  /*b920*/  SYNCS.PHASECHK.TRANS64.TRYWAIT P1, [R12+URZ+0x38840], R13 ;  /* 0x0388400d0c0075a7 */ /* 0x0022a4000802017f */
[----:B--2---:R-:W-:Y:S05]  /*b930*/  @!P1 NANOSLEEP.SYNCS 0x989680 ;  /* 0x009896800000995d */ /* 0x004fea0003900000 */
[----:B------:R-:W2:Y:S02]  /*b940*/  @!P1 SYNCS.PHASECHK.TRANS64 P1, [R12+URZ+0x38840], R13 ;  /* 0x0388400d0c0095a7 */ /* 0x000ea4000802007f */
[----:B--2---:R-:W-:Y:S05]  /*b950*/  @!P1 BRA `(.L_x_1077) ;  /* 0xfffffffc00f09947 */ /* 0x004fea000383ffff */
[----:B------:R-:W-:Y:S05]  /*b960*/  BRA `(.L_x_1113) ;  /* 0xffffffec00f47947 */ /* 0x000fea000383ffff */
.L_x_1079:
[----:B--2---:R2:W3:Y:S02]  /*b970*/  SYNCS.PHASECHK.TRANS64.TRYWAIT P1, [R12+URZ+0x38828], R13 ;  /* 0x0388280d0c0075a7 */ /* 0x0044e4000802017f */
[----:B---3--:R-:W-:Y:S05]  /*b980*/  @!P1 NANOSLEEP.SYNCS 0x989680 ;  /* 0x009896800000995d */ /* 0x008fea0003900000 */
[----:B------:R-:W3:Y:S02]  /*b990*/  @!P1 SYNCS.PHASECHK.TRANS64 P1, [R12+URZ+0x38828], R13 ;  /* 0x0388280d0c0095a7 */ /* 0x000ee4000802007f */
[----:B---3--:R-:W-:Y:S05]  /*b9a0*/  @!P1 BRA `(.L_x_1079) ;  /* 0xfffffffc00f09947 */ /* 0x008fea000383ffff */
[----:B------:R-:W-:Y:S05]  /*b9b0*/  BRA `(.L_x_1114) ;  /* 0xfffffff000807947 */ /* 0x000fea000383ffff */
.L_x_1081:
[----:B---3--:R3:W4:Y:S02]  /*b9c0*/  SYNCS.PHASECHK.TRANS64.TRYWAIT P0, [R4+URZ+0x38840], R3 ;  /* 0x03884003040075a7 */ /* 0x008724000800017f */
[----:B----4-:R-:W-:Y:S05]  /*b9d0*/  @!P0 NANOSLEEP.SYNCS 0x989680 ;  /* 0x009896800000895d */ /* 0x010fea0003900000 */
[----:B------:R-:W4:Y:S02]  /*b9e0*/  @!P0 SYNCS.PHASECHK.TRANS64 P0, [R4+URZ+0x38840], R3 ;  /* 0x03884003040085a7 */ /* 0x000f24000800007f */
[----:B----4-:R-:W-:Y:S05]  /*b9f0*/  @!P0 BRA `(.L_x_1081) ;  /* 0xfffffffc00f08947 */ /* 0x010fea000383ffff */
[----:B------:R-:W-:Y:S05]  /*ba00*/  BRA `(.L_x_1115) ;  /* 0xfffffff4000c7947 */ /* 0x000fea000383ffff */
.L_x_1083:
[----:B------:R-:W-:Y:S01]  /*ba10*/  BSSY B0, `(.L_x_1116) ;  /* 0x0000006000007945 */ /* 0x000fe20003800000 */
[----:B------:R-:W-:-:S07]  /*ba20*/  IMAD.MOV.U32 R15, RZ, RZ, -0x1 ;  /* 0xffffffffff0f7424 */ /* 0x000fce00078e00ff */
[----:B--2---:R-:W-:Y:S05]  /*ba30*/  WARPSYNC.COLLECTIVE R15, `(.L_x_1117) ;  /* 0x000000000f0c7348 */ /* 0x004fea0003c00000 */
[----:B------:R-:W-:Y:S02]  /*ba40*/  ELECT P6, UR62, PT ;  /* 0x00000000003e782f */ /* 0x000fe400038c0000 */
[----:B------:R-:W-:Y:S01]  /*ba50*/  MOV R14, UR62 ;  /* 0x0000003e000e7c02 */ /* 0x000fe20008000f00 */
[----:B--2---:R-:W-:Y:S10]  /*ba60*/  ENDCOLLECTIVE ;  /* 0x000000000000791b */ /* 0x004ff40003800000 */
.L_x_1117:
[----:B------:R-:W-:Y:S05]  /*ba70*/  BSYNC B0 ;  /* 0x0000000000007941 */ /* 0x000fea0003800000 */
.L_x_1116:
[----:B------:R-:W-:Y:S01]  /*ba80*/  PLOP3.LUT P0, PT, P6, PT, PT, 0x80, 0x0 ;  /* 0x000000000000781c */ /* 0x000fe2000370f070 */
[----:B------:R-:W-:-:S12]  /*ba90*/  BRA `(.L_x_1118) ;  /* 0xfffffff400b87947 */ /* 0x000fd8000383ffff */
.L_x_1085:
[----:B-1----:R1:W3:Y:S02]  /*baa0*/  SYNCS.PHASECHK.TRANS64.TRYWAIT P1, [R7+URZ], R4 ;  /* 0x00000004070075a7 */ /* 0x0022e4000802017f */
[----:B---3--:R-:W-:Y:S05]  /*bab0*/  @!P1 NANOSLEEP.SYNCS 0x989680 ;  /* 0x009896800000995d */ /* 0x008fea0003900000 */
[----:B------:R-:W3:Y:S02]  /*bac0*/  @!P1 SYNCS.PHASECHK.TRANS64 P1, [R7+URZ], R4 ;  /* 0x00000004070095a7 */ /* 0x000ee4000802007f */
[----:B---3--:R-:W-:Y:S05]  /*bad0*/  @!P1 BRA `(.L_x_1085) ;  /* 0xfffffffc00f09947 */ /* 0x008fea000383ffff */
[----:B------:R-:W-:Y:S05]  /*bae0*/  BRA `(.L_x_1119) ;  /* 0xfffffff400f87947 */ /* 0x000fea000383ffff */
.L_x_1086:
[----:B---3--:R3:W4:Y:S02]  /*baf0*/  SYNCS.PHASECHK.TRANS64.TRYWAIT P1, [R11+URZ], R2 ;  /* 0x000000020b0075a7 */ /* 0x008724000802017f */
[----:B----4-:R-:W-:Y:S05]  /*bb00*/  @!P1 NANOSLEEP.SYNCS 0x989680 ;  /* 0x009896800000995d */ /* 0x010fea0003900000 */
[----:B------:R-:W4:Y:S02]  /*bb10*/  @!P1 SYNCS.PHASECHK.TRANS64 P1, [R11+URZ], R2 ;  /* 0x000000020b0095a7 */ /* 0x000f24000802007f */
[----:B----4-:R-:W-:Y:S05]  /*bb20*/  @!P1 BRA `(.L_x_1086) ;  /* 0xfffffffc00f09947 */ /* 0x010fea000383ffff */
[----:B------:R-:W-:Y:S05]  /*bb30*/  BRA `(.L_x_1120) ;  /* 0xfffffff400ec7947 */ /* 0x000fea000383ffff */
.L_x_1088:
[----:B----4-:R4:W1:Y:S02]  /*bb40*/  SYNCS.PHASECHK.TRANS64.TRYWAIT P0, [R9+URZ], R4 ;  /* 0x00000004090075a7 */ /* 0x010864000800017f */
[----:B-1----:R-:W-:Y:S05]  /*bb50*/  @!P0 NANOSLEEP.SYNCS 0x989680 ;  /* 0x009896800000895d */ /* 0x002fea0003900000 */
[----:B------:R-:W1:Y:S02]  /*bb60*/  @!P0 SYNCS.PHASECHK.TRANS64 P0, [R9+URZ], R4 ;  /* 0x00000004090085a7 */ /* 0x000e64000800007f */
[----:B-1----:R-:W-:Y:S05]  /*bb70*/  @!P0 BRA `(.L_x_1088) ;  /* 0xfffffffc00f08947 */ /* 0x002fea000383ffff */
[----:B------:R-:W-:Y:S05]  /*bb80*/  BRA `(.L_x_1121) ;  /* 0xfffffff400f07947 */ /* 0x000fea000383ffff */
.L_x_1122:
        /* <DEDUP_REMOVED lines=15> */
.L_x_3691:


//--------------------- .text._ZN7cutlass13device_kernelIN5flash22FlashAttnBwdPreprocessIN4cute5tupleIJNS3_1CILi80EEENS5_ILi128EEEEEENS_6half_tEfNS_4arch4Sm90ELb1ELb1EEEEEvNT_6ParamsE --------------------------
	.section	.text._ZN7cutlass13device_kernelIN5flash22FlashAttnBwdPreprocessIN4cute5tupleIJNS3_1CILi80EEENS5_ILi128EEEEEENS_6half_tEfNS_4arch4Sm90ELb1ELb1EEEEEvNT_6ParamsE,"ax",@progbits
	.align	128
.text._ZN7cutlass13device_kernelIN5flash22FlashAttnBwdPreprocessIN4cute5tupleIJNS3_1CILi80EEENS5_ILi128EEEEEENS_6half_tEfNS_4arch4Sm90ELb1ELb1EEEEEvNT_6ParamsE:
        .type           _ZN7cutlass13device_kernelIN5flash22FlashAttnBwdPreprocessIN4cute5tupleIJNS3_1CILi80EEENS5_ILi128EEEEEENS_6half_tEfNS_4arch4Sm90ELb1ELb1EEEEEvNT_6ParamsE,@function
        .size           _ZN7cutlass13device_kernelIN5flash22FlashAttnBwdPreprocessIN4cute5tupleIJNS3_1CILi80EEENS5_ILi128EEEEEENS_6half_tEfNS_4arch4Sm90ELb1ELb1EEEEEvNT_6ParamsE,(.L_x_3692 - _ZN7cutlass13device_kernelIN5flash22FlashAttnBwdPreprocessIN4cute5tupleIJNS3_1CILi80EEENS5_ILi128EEEEEENS_6half_tEfNS_4arch4Sm90ELb1ELb1EEEEEvNT_6ParamsE)
        .other          _ZN7cutlass13device_kernelIN5flash22FlashAttnBwdPreprocessIN4cute5tupleIJNS3_1CILi80EEENS5_ILi128EEEEEENS_6half_tEfNS_4arch4Sm90ELb1ELb1EEEEEvNT_6ParamsE,@"STO_CUDA_ENTRY STV_DEFAULT"
_ZN7cutlass13device_kernelIN5flash22FlashAttnBwdPreprocessIN4cute5tupleIJNS3_1CILi80EEENS5_ILi128EEEEEENS_6half_tEfNS_4arch4Sm90ELb1ELb1EEEEEvNT_6ParamsE:
        /* <DEDUP_REMOVED lines=14> */
[----:B------:R-:W-:Y:S01]  /*00e0*/  ISETP.NE.U32.AND P2, PT, R10, RZ, PT ;  /* 0x000000ff0a00720c */ /* 0x000fe20003f45070 */
[----:B------:R-:W3:Y:S01]  /*00f0*/  S2R R3, SR_CTAID.X ;  /* 0x0000000000037919 */ /* 0x000ee20000002500 */
[----:B------:R-:W4:Y:S01]  /*0100*/  S2R R4, SR_TID.X ;  /* 0x0000000000047919 */ /* 0x000f220000002100 */
[----:B------:R-:W0:Y:S01]  /*0110*/  S2UR UR6, SR_CTAID.Y ;  /* 0x00000000000679c3 */ /* 0x000e220000002600 */
[----:B------:R-:W-:Y:S01]  /*0120*/  ISETP.NE.AND.EX P2, PT, R11, RZ, PT, P2 ;  /* 0x000000ff0b00720c */ /* 0x000fe20003f45320 */
[----:B-1----:R-:W-:-:S05]  /*0130*/  @P0 IMAD.WIDE R8, R0, 0x4, R8 ;  /* 0x0000000400080825 */ /* 0x002fca00078e0208 */
[----:B0-----:R2:W5:Y:S01]  /*0140*/  @P0 LDG.E R2, desc[UR4][R8.64] ;  /* 0x0000000408020981 */ /* 0x001562000c1e1900 */
[----:B---3--:R-:W-:Y:S01]  /*0150*/  IMAD R5, R3, 0x50, RZ ;  /* 0x0000005003057824 */ /* 0x008fe200078e02ff */
[----:B----4-:R-:W-:Y:S06]  /*0160*/  @P0 BRA `(.L_x_1123) ;  /* 0x0000000000100947 */ /* 0x010fec0003800000 */
[----:B------:R-:W-:Y:S05]  /*0170*/  @!P1 BRA `(.L_x_1123) ;  /* 0x00000000000c9947 */ /* 0x000fea0003800000 */
[----:B--2---:R-:W2:Y:S04]  /*0180*/  LDG.E R9, desc[UR4][R6.64] ;  /* 0x0000000406097981 */ /* 0x004ea8000c1e1900 */
[----:B-----5:R-:W2:Y:S02]  /*0190*/  LDG.E R2, desc[UR4][R6.64+0x4] ;  /* 0x0000040406027981 */ /* 0x020ea4000c1e1900 */
[----:B--2---:R-:W-:-:S07]  /*01a0*/  IADD3 R2, -R9, R2, RZ ;  /* 0x0000000209027210 */ /* 0x004fce0007ffe1ff */
.L_x_1123:
[----:B-----5:R-:W-:-:S13]  /*01b0*/  ISETP.GE.AND P0, PT, R5, R2, PT ;  /* 0x000000020500720c */ /* 0x020fda0003f06270 */
[----:B------:R-:W-:Y:S05]  /*01c0*/  @P2 EXIT P0 ;  /* 0x000000000000294d */ /* 0x000fea0000000000 */
[----:B------:R-:W0:Y:S01]  /*01d0*/  LDC.64 R14, c[0x0][0x230] ;  /* 0x00008c00ff0e7b82 */ /* 0x000e220000000a00 */
[----:B--2---:R-:W-:Y:S01]  /*01e0*/  IMAD R7, R3, -0x50, R2 ;  /* 0xffffffb003077824 */ /* 0x004fe200078e0202 */
[C---:B------:R-:W-:Y:S01]  /*01f0*/  ISETP.GT.AND P0, PT, R4.reuse, 0x4f, PT ;  /* 0x0000004f0400780c */ /* 0x040fe20003f04270 */
[----:B------:R-:W-:Y:S01]  /*0200*/  USHF.R.S32.HI UR7, URZ, 0x1f, UR6 ;  /* 0x0000001f3f077899 */ /* 0x000fe20008011406 */
[----:B------:R-:W-:Y:S01]  /*0210*/  SHF.R.S32.HI R9, RZ, 0x1f, R4 ;  /* 0x0000001fff097819 */ /* 0x000fe20000011404 */
[----:B------:R-:W-:Y:S01]  /*0220*/  BSSY B0, `(.L_x_1124) ;  /* 0x0000021000007945 */ /* 0x000fe20003800000 */
[----:B------:R-:W-:Y:S02]  /*0230*/  ISETP.GE.OR P3, PT, R4, R7, P0 ;  /* 0x000000070400720c */ /* 0x000fe40000766670 */
[----:B------:R-:W-:Y:S01]  /*0240*/  CS2R R12, SRZ ;  /* 0x00000000000c7805 */ /* 0x000fe2000001ff00 */
[----:B------:R-:W1:Y:S01]  /*0250*/  LDC.64 R10, c[0x0][0x250] ;  /* 0x00009400ff0a7b82 */ /* 0x000e620000000a00 */
[----:B------:R-:W-:-:S02]  /*0260*/  LEA.HI R9, R9, R4, RZ, 0x4 ;  /* 0x0000000409097211 */ /* 0x000fc400078f20ff */
[----:B------:R-:W-:Y:S02]  /*0270*/  SHF.R.S32.HI R49, RZ, 0x1f, R0 ;  /* 0x0000001fff317819 */ /* 0x000fe40000011400 */
[----:B------:R-:W-:Y:S02]  /*0280*/  LOP3.LUT R55, R9, 0xfffffff0, RZ, 0xc0, !PT ;  /* 0xfffffff009377812 */ /* 0x000fe400078ec0ff */
[----:B------:R-:W-:Y:S02]  /*0290*/  @P1 SHF.R.S32.HI R13, RZ, 0x1f, R53 ;  /* 0x0000001fff0d1819 */ /* 0x000fe40000011435 */
[----:B------:R-:W-:Y:S02]  /*02a0*/  IADD3 R55, -R55, R4, RZ ;  /* 0x0000000437377210 */ /* 0x000fe40007ffe1ff */
[----:B------:R-:W-:Y:S02]  /*02b0*/  @P1 MOV R12, R53 ;  /* 0x00000035000c1202 */ /* 0x000fe40000000f00 */
[----:B------:R-:W-:-:S02]  /*02c0*/  SEL R6, R0, RZ, !P2 ;  /* 0x000000ff00067207 */ /* 0x000fc40005000000 */
[----:B------:R-:W-:Y:S02]  /*02d0*/  MOV R48, 0x7f800000 ;  /* 0x7f80000000307802 */ /* 0x000fe40000000f00 */
[----:B------:R-:W-:Y:S02]  /*02e0*/  SHF.L.U32 R8, R55, 0x3, RZ ;  /* 0x0000000337087819 */ /* 0x000fe400000006ff */
[----:B------:R-:W-:Y:S01]  /*02f0*/  SEL R49, R49, RZ, !P2 ;  /* 0x000000ff31317207 */ /* 0x000fe20005000000 */
[----:B------:R-:W-:Y:S06]  /*0300*/  @P3 BRA `(.L_x_1125) ;  /* 0x0000000000483947 */ /* 0x000fec0003800000 */
[----:B------:R-:W2:Y:S01]  /*0310*/  LDC.64 R20, c[0x0][0x290] ;  /* 0x0000a400ff147b82 */ /* 0x000ea20000000a00 */
[----:B------:R-:W-:Y:S01]  /*0320*/  SHF.R.S32.HI R17, RZ, 0x1f, R5 ;  /* 0x0000001fff117819 */ /* 0x000fe20000011405 */
[----:B------:R-:W-:Y:S01]  /*0330*/  ULDC.64 UR8, c[0x0][0x298] ;  /* 0x0000a60000087ab9 */ /* 0x000fe20000000a00 */
[--C-:B------:R-:W-:Y:S02]  /*0340*/  SHF.R.S32.HI R18, RZ, 0x1f, R4.reuse ;  /* 0x0000001fff127819 */ /* 0x100fe40000011404 */
[----:B------:R-:W-:-:S04]  /*0350*/  IADD3 R16, P2, P3, R12, R5, R4 ;  /* 0x000000050c107210 */ /* 0x000fc80007b5e004 */
[----:B------:R-:W-:Y:S01]  /*0360*/  IADD3.X R17, R13, R17, R18, P2, P3 ;  /* 0x000000110d117210 */ /* 0x000fe200017e6412 */
[C---:B--2---:R-:W-:Y:S02]  /*0370*/  IMAD R18, R20.reuse, UR7, RZ ;  /* 0x0000000714127c24 */ /* 0x044fe4000f8e02ff */
[----:B------:R-:W-:-:S04]  /*0380*/  IMAD.WIDE.U32 R16, R20, UR6, R16 ;  /* 0x0000000614107c25 */ /* 0x000fc8000f8e0010 */
[----:B------:R-:W-:Y:S02]  /*0390*/  IMAD R19, R21, UR6, R18 ;  /* 0x0000000615137c24 */ /* 0x000fe4000f8e0212 */
[----:B------:R-:W-:-:S03]  /*03a0*/  IMAD R21, R49, UR8, RZ ;  /* 0x0000000831157c24 */ /* 0x000fc6000f8e02ff */
[----:B------:R-:W-:Y:S01]  /*03b0*/  IADD3 R17, R17, R19, RZ ;  /* 0x0000001311117210 */ /* 0x000fe20007ffe0ff */
[C---:B------:R-:W-:Y:S02]  /*03c0*/  IMAD R21, R6.reuse, UR9, R21 ;  /* 0x0000000906157c24 */ /* 0x040fe4000f8e0215 */
[----:B------:R-:W-:Y:S01]  /*03d0*/  IMAD.WIDE.U32 R16, R6, UR8, R16 ;  /* 0x0000000806107c25 */ /* 0x000fe2000f8e0010 */
[----:B------:R-:W-:-:S04]  /*03e0*/  ULDC.64 UR8, c[0x0][0x288] ;  /* 0x0000a20000087ab9 */ /* 0x000fc80000000a00 */
[----:B------:R-:W-:Y:S02]  /*03f0*/  IADD3 R17, R17, R21, RZ ;  /* 0x0000001511117210 */ /* 0x000fe40007ffe0ff */
[----:B------:R-:W-:-:S04]  /*0400*/  LEA R18, P2, R16, UR8, 0x2 ;  /* 0x0000000810127c11 */ /* 0x000fc8000f8410ff */
[----:B------:R-:W-:-:S05]  /*0410*/  LEA.HI.X R19, R16, UR9, R17, 0x2, P2 ;  /* 0x0000000910137c11 */ /* 0x000fca00090f1411 */
[----:B------:R2:W5:Y:S04]  /*0420*/  LDG.E R48, desc[UR4][R18.64] ;  /* 0x0000000412307981 */ /* 0x000568000c1e1900 */
.L_x_1125:
[----:B------:R-:W-:Y:S05]  /*0430*/  BSYNC B0 ;  /* 0x0000000000007941 */ /* 0x000fea0003800000 */
.L_x_1124:
[----:B------:R-:W-:Y:S01]  /*0440*/  ULDC UR8, c[0x0][0x21c] ;  /* 0x0000870000087ab9 */ /* 0x000fe20000000800 */
[----:B------:R-:W-:Y:S01]  /*0450*/  SHF.R.S32.HI R50, RZ, 0x4, R9 ;  /* 0x00000004ff327819 */ /* 0x000fe20000011409 */
[----:B0-----:R-:W-:Y:S01]  /*0460*/  IMAD R16, R14, UR7, RZ ;  /* 0x000000070e107c24 */ /* 0x001fe2000f8e02ff */
[----:B------:R-:W-:Y:S01]  /*0470*/  ISETP.GE.AND P2, PT, R8, UR8, PT ;  /* 0x0000000808007c0c */ /* 0x000fe2000bf46270 */
[----:B------:R-:W-:Y:S01]  /*0480*/  ULDC.64 UR10, c[0x0][0x238] ;  /* 0x00008e00000a7ab9 */ /* 0x000fe20000000a00 */
[----:B------:R-:W-:Y:S01]  /*0490*/  SHF.R.S32.HI R9, RZ, 0x1f, R8 ;  /* 0x0000001fff097819 */ /* 0x000fe20000011408 */
[----:B------:R-:W-:Y:S01]  /*04a0*/  IMAD R15, R15, UR6, R16 ;  /* 0x000000060f0f7c24 */ /* 0x000fe2000f8e0210 */
[----:B------:R-:W-:Y:S02]  /*04b0*/  ISETP.GE.OR P6, PT, R50, R7, P2 ;  /* 0x000000073200720c */ /* 0x000fe400017c6670 */
[----:B------:R-:W-:Y:S01]  /*04c0*/  SHF.R.S32.HI R51, RZ, 0x1f, R50 ;  /* 0x0000001fff337819 */ /* 0x000fe20000011432 */
[----:B--2---:R-:W-:Y:S01]  /*04d0*/  IMAD.WIDE.U32 R18, R14, UR6, R8 ;  /* 0x000000060e127c25 */ /* 0x004fe2000f8e0008 */
[----:B------:R-:W-:-:S02]  /*04e0*/  IADD3 R60, P3, R50, R12, RZ ;  /* 0x0000000c323c7210 */ /* 0x000fc40007f7e0ff */
[----:B------:R-:W-:Y:S01]  /*04f0*/  IADD3 R52, R50, 0x10, RZ ;  /* 0x0000001032347810 */ /* 0x000fe20007ffe0ff */
[C---:B-1----:R-:W-:Y:S01]  /*0500*/  IMAD R12, R10.reuse, UR7, RZ ;  /* 0x000000070a0c7c24 */ /* 0x042fe2000f8e02ff */
[----:B------:R-:W-:Y:S01]  /*0510*/  IADD3.X R61, R51, R13, RZ, P3, !PT ;  /* 0x0000000d333d7210 */ /* 0x000fe20001ffe4ff */
[----:B------:R-:W-:Y:S01]  /*0520*/  IMAD R13, R49, UR10, RZ ;  /* 0x0000000a310d7c24 */ /* 0x000fe2000f8e02ff */
[----:B------:R-:W-:Y:S01]  /*0530*/  IADD3 R19, R19, R15, RZ ;  /* 0x0000000f13137210 */ /* 0x000fe20007ffe0ff */
[----:B------:R-:W-:Y:S01]  /*0540*/  IMAD.WIDE.U32 R20, R10, UR6, R8 ;  /* 0x000000060a147c25 */ /* 0x000fe2000f8e0008 */
[----:B------:R-:W-:Y:S01]  /*0550*/  ISETP.GE.AND P3, PT, R8, UR8, PT ;  /* 0x0000000808007c0c */ /* 0x000fe2000bf66270 */
[----:B------:R-:W0:Y:S01]  /*0560*/  @!P6 LDC.64 R16, c[0x0][0x228] ;  /* 0x00008a00ff10eb82 */ /* 0x000e220000000a00 */
[----:B------:R-:W-:Y:S01]  /*0570*/  IADD3 R54, R50, 0x20, RZ ;  /* 0x0000002032367810 */ /* 0x000fe20007ffe0ff */
[----:B------:R-:W-:Y:S01]  /*0580*/  IMAD R11, R11, UR6, R12 ;  /* 0x000000060b0b7c24 */ /* 0x000fe2000f8e020c */
[----:B------:R-:W-:Y:S01]  /*0590*/  ISETP.LT.AND P5, PT, R52, R7, !P3 ;  /* 0x000000073400720c */ /* 0x000fe20005fa1270 */
[----:B------:R-:W-:-:S02]  /*05a0*/  IMAD R9, R6, UR11, R13 ;  /* 0x0000000b06097c24 */ /* 0x000fc4000f8e020d */
[----:B------:R-:W-:Y:S01]  /*05b0*/  IMAD.WIDE.U32 R46, R6, UR10, R18 ;  /* 0x0000000a062e7c25 */ /* 0x000fe2000f8e0012 */
[----:B------:R-:W-:Y:S01]  /*05c0*/  IADD3 R21, R21, R11, RZ ;  /* 0x0000000b15157210 */ /* 0x000fe20007ffe0ff */
[----:B------:R-:W1:Y:S01]  /*05d0*/  @!P6 LDC.64 R14, c[0x0][0x248] ;  /* 0x00009200ff0eeb82 */ /* 0x000e620000000a00 */
[----:B------:R-:W-:Y:S01]  /*05e0*/  ULDC.64 UR10, c[0x0][0x258] ;  /* 0x00009600000a7ab9 */ /* 0x000fe20000000a00 */
[----:B------:R-:W-:Y:S01]  /*05f0*/  IMAD.WIDE R60, R3, 0x50, R60 ;  /* 0x00000050033c7825 */ /* 0x000fe200078e023c */
[----:B------:R-:W-:-:S03]  /*0600*/  IADD3 R47, R47, R9, RZ ;  /* 0x000000092f2f7210 */ /* 0x000fc60007ffe0ff */
[----:B------:R-:W-:Y:S02]  /*0610*/  IMAD R19, R49, UR10, RZ ;  /* 0x0000000a31137c24 */ /* 0x000fe4000f8e02ff */
[----:B------:R-:W2:Y:S01]  /*0620*/  @!P6 LDC.64 R12, c[0x0][0x210] ;  /* 0x00008400ff0ceb82 */ /* 0x000ea20000000a00 */
[----:B------:R-:W-:-:S04]  /*0630*/  IMAD.WIDE.U32 R44, R6, UR10, R20 ;  /* 0x0000000a062c7c25 */ /* 0x000fc8000f8e0014 */
[----:B------:R-:W-:-:S03]  /*0640*/  IMAD R19, R6, UR11, R19 ;  /* 0x0000000b06137c24 */ /* 0x000fc6000f8e0213 */
[----:B------:R-:W3:Y:S01]  /*0650*/  @!P6 LDC.64 R10, c[0x0][0x240] ;  /* 0x00009000ff0aeb82 */ /* 0x000ee20000000a00 */
[----:B0-----:R-:W-:Y:S01]  /*0660*/  @!P6 IMAD R18, R61, R16, RZ ;  /* 0x000000103d12e224 */ /* 0x001fe200078e02ff */
[----:B------:R-:W-:-:S03]  /*0670*/  IADD3 R45, R45, R19, RZ ;  /* 0x000000132d2d7210 */ /* 0x000fc60007ffe0ff */
[C---:B------:R-:W-:Y:S02]  /*0680*/  @!P6 IMAD R9, R60.reuse, R17, R18 ;  /* 0x000000113c09e224 */ /* 0x040fe400078e0212 */
[----:B------:R-:W-:Y:S01]  /*0690*/  @!P6 IMAD.WIDE.U32 R16, R60, R16, R46 ;  /* 0x000000103c10e225 */ /* 0x000fe200078e002e */
[----:B------:R-:W0:Y:S03]  /*06a0*/  @P5 LDC.64 R20, c[0x0][0x228] ;  /* 0x00008a00ff145b82 */ /* 0x000e260000000a00 */
[----:B-1----:R-:W-:-:S04]  /*06b0*/  @!P6 IMAD R8, R61, R14, RZ ;  /* 0x0000000e3d08e224 */ /* 0x002fc800078e02ff */
[C---:B------:R-:W-:Y:S01]  /*06c0*/  @!P6 IMAD R19, R60.reuse, R15, R8 ;  /* 0x0000000f3c13e224 */ /* 0x040fe200078e0208 */
[----:B------:R-:W-:Y:S01]  /*06d0*/  @!P6 IADD3 R8, R17, R9, RZ ;  /* 0x000000091108e210 */ /* 0x000fe20007ffe0ff */
[----:B------:R-:W-:Y:S01]  /*06e0*/  @!P6 IMAD.WIDE.U32 R14, R60, R14, R44 ;  /* 0x0000000e3c0ee225 */ /* 0x000fe200078e002c */
[C---:B--2---:R-:W-:Y:S01]  /*06f0*/  @!P6 LEA R22, P4, R16.reuse, R12, 0x1 ;  /* 0x0000000c1016e211 */ /* 0x044fe200078808ff */
[----:B------:R-:W1:Y:S03]  /*0700*/  @P5 LDC.64 R30, c[0x0][0x210] ;  /* 0x00008400ff1e5b82 */ /* 0x000e660000000a00 */
[----:B------:R-:W-:Y:S02]  /*0710*/  @!P6 LEA.HI.X R23, R16, R13, R8, 0x1, P4 ;  /* 0x0000000d1017e211 */ /* 0x000fe400020f0c08 */
[----:B------:R-:W-:Y:S02]  /*0720*/  CS2R R12, SRZ ;  /* 0x00000000000c7805 */ /* 0x000fe4000001ff00 */
[----:B------:R-:W-:-:S02]  /*0730*/  @!P6 IADD3 R8, R15, R19, RZ ;  /* 0x000000130f08e210 */ /* 0x000fc40007ffe0ff */
[C---:B---3--:R-:W-:Y:S01]  /*0740*/  @!P6 LEA R24, P4, R14.reuse, R10, 0x1 ;  /* 0x0000000a0e18e211 */ /* 0x048fe200078808ff */
[----:B------:R-:W2:Y:S03]  /*0750*/  @P5 LDC.64 R18, c[0x0][0x248] ;  /* 0x00009200ff125b82 */ /* 0x000ea60000000a00 */
[----:B------:R-:W-:Y:S02]  /*0760*/  @!P6 LEA.HI.X R25, R14, R11, R8, 0x1, P4 ;  /* 0x0000000b0e19e211 */ /* 0x000fe400020f0c08 */
[----:B------:R-:W-:Y:S02]  /*0770*/  CS2R R8, SRZ ;  /* 0x0000000000087805 */ /* 0x000fe4000001ff00 */
[----:B------:R-:W-:Y:S02]  /*0780*/  CS2R R10, SRZ ;  /* 0x00000000000a7805 */ /* 0x000fe4000001ff00 */
[----:B------:R-:W-:-:S02]  /*0790*/  ISETP.LT.AND P4, PT, R54, R7, !P3 ;  /* 0x000000073600720c */ /* 0x000fc40005f81270 */
[----:B------:R-:W-:Y:S02]  /*07a0*/  CS2R R14, SRZ ;  /* 0x00000000000e7805 */ /* 0x000fe4000001ff00 */
[----:B------:R3:W4:Y:S04]  /*07b0*/  @!P6 LDG.E.128 R8, desc[UR4][R22.64] ;  /* 0x000000041608e981 */ /* 0x000728000c1e1d00 */
[----:B------:R0:W4:Y:S01]  /*07c0*/  @!P6 LDG.E.128 R12, desc[UR4][R24.64] ;  /* 0x00000004180ce981 */ /* 0x000122000c1e1d00 */
[----:B------:R-:W-:Y:S02]  /*07d0*/  @P5 IADD3 R27, P6, R60, 0x10, RZ ;  /* 0x000000103c1b5810 */ /* 0x000fe40007fde0ff */
[----:B------:R-:W-:Y:S02]  /*07e0*/  IADD3 R56, R50, 0x30, RZ ;  /* 0x0000003032387810 */ /* 0x000fe40007ffe0ff */
[----:B------:R-:W1:Y:S01]  /*07f0*/  @P4 LDC.64 R16, c[0x0][0x228] ;  /* 0x00008a00ff104b82 */ /* 0x000e620000000a00 */
[----:B------:R-:W-:-:S02]  /*0800*/  @P5 IADD3.X R29, RZ, R61, RZ, P6, !PT ;  /* 0x0000003dff1d5210 */ /* 0x000fc400037fe4ff */
[----:B------:R-:W-:Y:S02]  /*0810*/  @P5 IADD3 R35, P6, R60, 0x10, RZ ;  /* 0x000000103c235810 */ /* 0x000fe40007fde0ff */
[----:B---3--:R-:W-:Y:S01]  /*0820*/  @P5 MOV R22, R46 ;  /* 0x0000002e00165202 */ /* 0x008fe20000000f00 */
[----:B0-----:R-:W-:Y:S01]  /*0830*/  @P5 IMAD R26, R29, R20, RZ ;  /* 0x000000141d1a5224 */ /* 0x001fe200078e02ff */
[----:B------:R-:W-:Y:S01]  /*0840*/  @P5 MOV R23, R47 ;  /* 0x0000002f00175202 */ /* 0x000fe20000000f00 */
[----:B------:R-:W0:Y:S01]  /*0850*/  @P5 LDC.64 R28, c[0x0][0x240] ;  /* 0x00009000ff1c5b82 */ /* 0x000e220000000a00 */
[----:B------:R-:W-:Y:S01]  /*0860*/  IADD3 R58, R50, 0x40, RZ ;  /* 0x00000040323a7810 */ /* 0x000fe20007ffe0ff */
[----:B------:R-:W-:Y:S01]  /*0870*/  @P5 IMAD R33, R27, R21, R26 ;  /* 0x000000151b215224 */ /* 0x000fe200078e021a */
[----:B------:R-:W-:Y:S02]  /*0880*/  @P5 IADD3.X R21, RZ, R61, RZ, P6, !PT ;  /* 0x0000003dff155210 */ /* 0x000fe400037fe4ff */
[----:B------:R-:W-:-:S02]  /*0890*/  @P4 IADD3 R24, P6, R60, 0x20, RZ ;  /* 0x000000203c184810 */ /* 0x000fc40007fde0ff */
[----:B------:R-:W-:Y:S01]  /*08a0*/  ISETP.LT.AND P3, PT, R56, R7, !P3 ;  /* 0x000000073800720c */ /* 0x000fe20005f61270 */
[----:B------:R-:W3:Y:S01]  /*08b0*/  @P4 LDC.64 R68, c[0x0][0x210] ;  /* 0x00008400ff444b82 */ /* 0x000ee20000000a00 */
[----:B--2---:R-:W-:Y:S01]  /*08c0*/  @P5 IMAD R26, R21, R18, RZ ;  /* 0x00000012151a5224 */ /* 0x004fe200078e02ff */
[----:B------:R-:W-:Y:S01]  /*08d0*/  @P4 IADD3.X R25, RZ, R61, RZ, P6, !PT ;  /* 0x0000003dff194210 */ /* 0x000fe200037fe4ff */
[----:B------:R-:W-:Y:S01]  /*08e0*/  @P5 IMAD.WIDE.U32 R20, R27, R20, R22 ;  /* 0x000000141b145225 */ /* 0x000fe200078e0016 */
[----:B------:R-:W-:Y:S02]  /*08f0*/  @P5 MOV R22, R44 ;  /* 0x0000002c00165202 */ /* 0x000fe40000000f00 */
[----:B------:R-:W-:Y:S01]  /*0900*/  @P5 MOV R23, R45 ;  /* 0x0000002d00175202 */ /* 0x000fe20000000f00 */
[----:B------:R-:W-:Y:S01]  /*0910*/  @P5 IMAD R27, R35, R19, R26 ;  /* 0x00000013231b5224 */ /* 0x000fe200078e021a */
[----:B------:R-:W-:Y:S01]  /*0920*/  @P5 IADD3 R21, R21, R33, RZ ;  /* 0x0000002115155210 */ /* 0x000fe20007ffe0ff */
[----:B-1----:R-:W-:Y:S01]  /*0930*/  @P4 IMAD R25, R25, R16, RZ ;  /* 0x0000001019194224 */ /* 0x002fe200078e02ff */
[----:B------:R-:W-:Y:S01]  /*0940*/  @P5 LEA R30, P6, R20, R30, 0x1 ;  /* 0x0000001e141e5211 */ /* 0x000fe200078c08ff */
[----:B------:R-:W-:Y:S01]  /*0950*/  @P5 IMAD.WIDE.U32 R18, R35, R18, R22 ;  /* 0x0000001223125225 */ /* 0x000fe200078e0016 */
[----:B------:R-:W-:Y:S01]  /*0960*/  ISETP.GE.OR P2, PT, R58, R7, P2 ;  /* 0x000000073a00720c */ /* 0x000fe20001746670 */
[----:B------:R-:W1:Y:S01]  /*0970*/  @P3 LDC.64 R62, c[0x0][0x228] ;  /* 0x00008a00ff3e3b82 */ /* 0x000e620000000a00 */
[----:B------:R-:W-:Y:S01]  /*0980*/  @P5 LEA.HI.X R31, R20, R31, R21, 0x1, P6 ;  /* 0x0000001f141f5211 */ /* 0x000fe200030f0c15 */
[----:B------:R-:W-:Y:S01]  /*0990*/  @P4 IMAD R25, R24, R17, R25 ;  /* 0x0000001118194224 */ /* 0x000fe200078e0219 */
[----:B------:R-:W-:-:S02]  /*09a0*/  @P4 MOV R20, R46 ;  /* 0x0000002e00144202 */ /* 0x000fc40000000f00 */
[----:B------:R-:W-:Y:S02]  /*09b0*/  @P4 MOV R21, R47 ;  /* 0x0000002f00154202 */ /* 0x000fe40000000f00 */
[----:B------:R-:W-:Y:S01]  /*09c0*/  @P5 IADD3 R19, R19, R27, RZ ;  /* 0x0000001b13135210 */ /* 0x000fe20007ffe0ff */
[----:B------:R-:W2:Y:S01]  /*09d0*/  @P3 LDC.64 R38, c[0x0][0x240] ;  /* 0x00009000ff263b82 */ /* 0x000ea20000000a00 */
[----:B0-----:R-:W-:Y:S01]  /*09e0*/  @P5 LEA R28, P6, R18, R28, 0x1 ;  /* 0x0000001c121c5211 */ /* 0x001fe200078c08ff */
[----:B------:R-:W-:-:S03]  /*09f0*/  @P4 IMAD.WIDE.U32 R16, R24, R16, R20 ;  /* 0x0000001018104225 */ /* 0x000fc600078e0014 */
[----:B------:R-:W-:Y:S02]  /*0a00*/  @P5 LEA.HI.X R29, R18, R29, R19, 0x1, P6 ;  /* 0x0000001d121d5211 */ /* 0x000fe400030f0c13 */
[----:B------:R-:W-:Y:S01]  /*0a10*/  @P4 IADD3 R17, R17, R25, RZ ;  /* 0x0000001911114210 */ /* 0x000fe20007ffe0ff */
[----:B------:R-:W0:Y:S01]  /*0a20*/  @P4 LDC.64 R26, c[0x0][0x248] ;  /* 0x00009200ff1a4b82 */ /* 0x000e220000000a00 */
[----:B---3--:R-:W-:-:S04]  /*0a30*/  @P4 LEA R68, P6, R16, R68, 0x1 ;  /* 0x0000004410444211 */ /* 0x008fc800078c08ff */
[----:B------:R-:W-:Y:S02]  /*0a40*/  @P4 LEA.HI.X R69, R16, R69, R17, 0x1, P6 ;  /* 0x0000004510454211 */ /* 0x000fe400030f0c11 */
[C---:B------:R-:W-:Y:S01]  /*0a50*/  @P4 IADD3 R37, P6, R60.reuse, 0x20, RZ ;  /* 0x000000203c254810 */ /* 0x040fe20007fde0ff */
[----:B------:R-:W3:Y:S01]  /*0a60*/  @!P2 LDC.64 R64, c[0x0][0x228] ;  /* 0x00008a00ff40ab82 */ /* 0x000ee20000000a00 */
[----:B------:R-:W-:Y:S02]  /*0a70*/  @P3 MOV R16, R46 ;  /* 0x0000002e00103202 */ /* 0x000fe40000000f00 */
[----:B------:R-:W-:Y:S02]  /*0a80*/  @P4 IADD3.X R17, RZ, R61, RZ, P6, !PT ;  /* 0x0000003dff114210 */ /* 0x000fe400037fe4ff */
[----:B------:R-:W-:-:S03]  /*0a90*/  @P3 IADD3 R33, P6, R60, 0x30, RZ ;  /* 0x000000303c213810 */ /* 0x000fc60007fde0ff */
[----:B------:R-:W2:Y:S01]  /*0aa0*/  @P4 LDC.64 R24, c[0x0][0x240] ;  /* 0x00009000ff184b82 */ /* 0x000ea20000000a00 */
[----:B------:R-:W-:Y:S02]  /*0ab0*/  @P3 IADD3.X R35, RZ, R61, RZ, P6, !PT ;  /* 0x0000003dff233210 */ /* 0x000fe400037fe4ff */
[----:B------:R-:W-:-:S03]  /*0ac0*/  @!P2 IADD3 R23, P6, R60, 0x40, RZ ;  /* 0x000000403c17a810 */ /* 0x000fc60007fde0ff */
[----:B-1----:R-:W-:Y:S01]  /*0ad0*/  @P3 IMAD R20, R35, R62, RZ ;  /* 0x0000003e23143224 */ /* 0x002fe200078e02ff */
[----:B------:R-:W-:Y:S01]  /*0ae0*/  @!P2 IADD3.X R19, RZ, R61, RZ, P6, !PT ;  /* 0x0000003dff13a210 */ /* 0x000fe200037fe4ff */
[----:B0-----:R-:W-:Y:S01]  /*0af0*/  @P4 IMAD R18, R17, R26, RZ ;  /* 0x0000001a11124224 */ /* 0x001fe200078e02ff */
[----:B------:R-:W-:Y:S01]  /*0b00*/  @P3 MOV R17, R47 ;  /* 0x0000002f00113202 */ /* 0x000fe20000000f00 */
[----:B------:R-:W-:Y:S01]  /*0b10*/  @P3 IMAD R57, R33, R63, R20 ;  /* 0x0000003f21393224 */ /* 0x000fe200078e0214 */
[----:B------:R-:W0:Y:S01]  /*0b20*/  @!P2 LDC.64 R34, c[0x0][0x210] ;  /* 0x00008400ff22ab82 */ /* 0x000e220000000a00 */
[----:B------:R-:W-:Y:S01]  /*0b30*/  @P4 IMAD R21, R37, R27, R18 ;  /* 0x0000001b25154224 */ /* 0x000fe200078e0212 */
[----:B------:R-:W-:Y:S01]  /*0b40*/  @P4 MOV R18, R44 ;  /* 0x0000002c00124202 */ /* 0x000fe20000000f00 */
[----:B------:R-:W-:Y:S01]  /*0b50*/  @P3 IMAD.WIDE.U32 R62, R33, R62, R16 ;  /* 0x0000003e213e3225 */ /* 0x000fe200078e0010 */
[----:B------:R-:W-:-:S03]  /*0b60*/  CS2R R16, SRZ ;  /* 0x0000000000107805 */ /* 0x000fc6000001ff00 */
[-C--:B---3--:R-:W-:Y:S01]  /*0b70*/  @!P2 IMAD R22, R19, R64.reuse, RZ ;  /* 0x000000401316a224 */ /* 0x088fe200078e02ff */
[----:B------:R-:W-:Y:S01]  /*0b80*/  @P4 MOV R19, R45 ;  /* 0x0000002d00134202 */ /* 0x000fe20000000f00 */
[----:B------:R-:W1:Y:S01]  /*0b90*/  @P3 LDC.64 R32, c[0x0][0x248] ;  /* 0x00009200ff203b82 */ /* 0x000e620000000a00 */
[----:B------:R-:W-:-:S04]  /*0ba0*/  @!P2 IMAD.WIDE.U32 R46, R23, R64, R46 ;  /* 0x00000040172ea225 */ /* 0x000fc800078e002e */
[----:B------:R-:W-:Y:S01]  /*0bb0*/  @P4 IMAD.WIDE.U32 R26, R37, R26, R18 ;  /* 0x0000001a251a4225 */ /* 0x000fe200078e0012 */
[----:B------:R-:W-:Y:S02]  /*0bc0*/  CS2R R18, SRZ ;  /* 0x0000000000127805 */ /* 0x000fe4000001ff00 */
[----:B------:R-:W3:Y:S01]  /*0bd0*/  @!P2 LDC.64 R42, c[0x0][0x248] ;  /* 0x00009200ff2aab82 */ /* 0x000ee20000000a00 */
[----:B------:R-:W-:Y:S01]  /*0be0*/  @!P2 IMAD R65, R23, R65, R22 ;  /* 0x000000411741a224 */ /* 0x000fe200078e0216 */
[----:B------:R-:W-:Y:S02]  /*0bf0*/  @P4 IADD3 R27, R27, R21, RZ ;  /* 0x000000151b1b4210 */ /* 0x000fe40007ffe0ff */
[----:B------:R-:W-:Y:S02]  /*0c00*/  CS2R R20, SRZ ;  /* 0x0000000000147805 */ /* 0x000fe4000001ff00 */
[----:B------:R-:W-:Y:S01]  /*0c10*/  CS2R R22, SRZ ;  /* 0x0000000000167805 */ /* 0x000fe2000001ff00 */
[----:B------:R-:W4:Y:S01]  /*0c20*/  @P5 LDG.E.128 R16, desc[UR4][R30.64] ;  /* 0x000000041e105981 */ /* 0x000f22000c1e1d00 */
[----:B--2---:R-:W-:Y:S01]  /*0c30*/  @P4 LEA R66, P6, R26, R24, 0x1 ;  /* 0x000000181a424211 */ /* 0x004fe200078c08ff */
[----:B------:R-:W2:Y:S03]  /*0c40*/  @P3 LDC.64 R36, c[0x0][0x210] ;  /* 0x00008400ff243b82 */ /* 0x000ea60000000a00 */
[----:B------:R1:W4:Y:S01]  /*0c50*/  @P5 LDG.E.128 R20, desc[UR4][R28.64] ;  /* 0x000000041c145981 */ /* 0x000322000c1e1d00 */
[----:B------:R-:W-:-:S02]  /*0c60*/  @P3 IADD3 R59, P5, R60, 0x30, RZ ;  /* 0x000000303c3b3810 */ /* 0x000fc40007fbe0ff */
[----:B------:R-:W-:Y:S02]  /*0c70*/  @P4 LEA.HI.X R67, R26, R25, R27, 0x1, P6 ;  /* 0x000000191a434211 */ /* 0x000fe400030f0c1b */
[----:B------:R-:W-:-:S05]  /*0c80*/  @P3 IADD3.X R41, RZ, R61, RZ, P5, !PT ;  /* 0x0000003dff293210 */ /* 0x000fca0002ffe4ff */
[----:B-1----:R-:W-:Y:S01]  /*0c90*/  @P3 IMAD R40, R41, R32, RZ ;  /* 0x0000002029283224 */ /* 0x002fe200078e02ff */
[----:B------:R-:W-:-:S03]  /*0ca0*/  CS2R R28, SRZ ;  /* 0x00000000001c7805 */ /* 0x000fc6000001ff00 */
[----:B------:R-:W-:Y:S02]  /*0cb0*/  @P3 IMAD R33, R59, R33, R40 ;  /* 0x000000213b213224 */ /* 0x000fe400078e0228 */
[----:B------:R-:W1:Y:S01]  /*0cc0*/  @!P2 LDC.64 R40, c[0x0][0x240] ;  /* 0x00009000ff28ab82 */ /* 0x000e620000000a00 */
[----:B------:R-:W-:Y:S02]  /*0cd0*/  CS2R R30, SRZ ;  /* 0x00000000001e7805 */ /* 0x000fe4000001ff00 */
[----:B------:R-:W-:Y:S02]  /*0ce0*/  CS2R R24, SRZ ;  /* 0x0000000000187805 */ /* 0x000fe4000001ff00 */
[----:B------:R-:W-:Y:S02]  /*0cf0*/  CS2R R26, SRZ ;  /* 0x00000000001a7805 */ /* 0x000fe4000001ff00 */
[----:B------:R-:W-:Y:S01]  /*0d00*/  @!P2 IADD3 R64, P5, R60, 0x40, RZ ;  /* 0x000000403c40a810 */ /* 0x000fe20007fbe0ff */
[----:B------:R0:W4:Y:S04]  /*0d10*/  @P4 LDG.E.128 R28, desc[UR4][R66.64] ;  /* 0x00000004421c4981 */ /* 0x000128000c1e1d00 */
[----:B------:R2:W4:Y:S01]  /*0d20*/  @P4 LDG.E.128 R24, desc[UR4][R68.64] ;  /* 0x0000000444184981 */ /* 0x000522000c1e1d00 */
[----:B------:R-:W-:Y:S01]  /*0d30*/  @!P2 IADD3 R47, R47, R65, RZ ;  /* 0x000000412f2fa210 */ /* 0x000fe20007ffe0ff */
[----:B0-----:R-:W-:Y:S01]  /*0d40*/  @P3 IMAD.WIDE.U32 R66, R59, R32, R44 ;  /* 0x000000203b423225 */ /* 0x001fe200078e002c */
[----:B------:R-:W-:-:S02]  /*0d50*/  @!P2 IADD3.X R59, RZ, R61, RZ, P5, !PT ;  /* 0x0000003dff3ba210 */ /* 0x000fc40002ffe4ff */
[----:B------:R-:W-:-:S03]  /*0d60*/  @!P2 LEA R60, P4, R46, R34, 0x1 ;  /* 0x000000222e3ca211 */ /* 0x000fc600078808ff */
[----:B---3--:R-:W-:Y:S01]  /*0d70*/  @!P2 IMAD R59, R59, R42, RZ ;  /* 0x0000002a3b3ba224 */ /* 0x008fe200078e02ff */
[----:B------:R-:W-:Y:S02]  /*0d80*/  @P3 IADD3 R33, R67, R33, RZ ;  /* 0x0000002143213210 */ /* 0x000fe40007ffe0ff */
[----:B--2---:R-:W-:Y:S01]  /*0d90*/  @P3 LEA R68, P5, R66, R38, 0x1 ;  /* 0x0000002642443211 */ /* 0x004fe200078a08ff */
[----:B------:R-:W-:Y:S01]  /*0da0*/  @!P2 IMAD R43, R64, R43, R59 ;  /* 0x0000002b402ba224 */ /* 0x000fe200078e023b */
[----:B------:R-:W-:Y:S01]  /*0db0*/  @!P2 LEA.HI.X R61, R46, R35, R47, 0x1, P4 ;  /* 0x000000232e3da211 */ /* 0x000fe200020f0c2f */
[----:B------:R-:W-:Y:S01]  /*0dc0*/  @!P2 IMAD.WIDE.U32 R44, R64, R42, R44 ;  /* 0x0000002a402ca225 */ /* 0x000fe200078e002c */
[----:B------:R-:W-:Y:S02]  /*0dd0*/  @P3 IADD3 R57, R63, R57, RZ ;  /* 0x000000393f393210 */ /* 0x000fe40007ffe0ff */
[----:B------:R-:W-:Y:S02]  /*0de0*/  @P3 LEA R46, P4, R62, R36, 0x1 ;  /* 0x000000243e2e3211 */ /* 0x000fe400078808ff */
[----:B------:R-:W-:-:S02]  /*0df0*/  CS2R R34, SRZ ;  /* 0x0000000000227805 */ /* 0x000fc4000001ff00 */
[----:B------:R-:W-:Y:S02]  /*0e00*/  @P3 LEA.HI.X R69, R66, R39, R33, 0x1, P5 ;  /* 0x0000002742453211 */ /* 0x000fe400028f0c21 */
[----:B------:R-:W-:Y:S02]  /*0e10*/  CS2R R32, SRZ ;  /* 0x0000000000207805 */ /* 0x000fe4000001ff00 */
[----:B------:R-:W-:Y:S02]  /*0e20*/  @P3 LEA.HI.X R47, R62, R37, R57, 0x1, P4 ;  /* 0x000000253e2f3211 */ /* 0x000fe400020f0c39 */
[----:B------:R-:W-:Y:S02]  /*0e30*/  @!P2 IADD3 R42, R45, R43, RZ ;  /* 0x0000002b2d2aa210 */ /* 0x000fe40007ffe0ff */
[----:B-1----:R-:W-:Y:S02]  /*0e40*/  @!P2 LEA R62, P4, R44, R40, 0x1 ;  /* 0x000000282c3ea211 */ /* 0x002fe400078808ff */
[----:B------:R-:W-:-:S02]  /*0e50*/  CS2R R36, SRZ ;  /* 0x0000000000247805 */ /* 0x000fc4000001ff00 */
[----:B------:R-:W-:Y:S01]  /*0e60*/  CS2R R38, SRZ ;  /* 0x0000000000267805 */ /* 0x000fe2000001ff00 */
[----:B------:R0:W2:Y:S01]  /*0e70*/  @P3 LDG.E.128 R32, desc[UR4][R46.64] ;  /* 0x000000042e203981 */ /* 0x0000a2000c1e1d00 */
[----:B------:R-:W-:Y:S02]  /*0e80*/  @!P2 LEA.HI.X R63, R44, R41, R42, 0x1, P4 ;  /* 0x000000292c3fa211 */ /* 0x000fe400020f0c2a */
[----:B------:R-:W-:Y:S02]  /*0e90*/  CS2R R40, SRZ ;  /* 0x0000000000287805 */ /* 0x000fe4000001ff00 */
[----:B------:R-:W-:Y:S02]  /*0ea0*/  CS2R R42, SRZ ;  /* 0x00000000002a7805 */ /* 0x000fe4000001ff00 */
[----:B------:R-:W-:Y:S01]  /*0eb0*/  CS2R R44, SRZ ;  /* 0x00000000002c7805 */ /* 0x000fe2000001ff00 */
[----:B------:R-:W3:Y:S04]  /*0ec0*/  @P3 LDG.E.128 R36, desc[UR4][R68.64] ;  /* 0x0000000444243981 */ /* 0x000ee8000c1e1d00 */
[----:B------:R1:W3:Y:S01]  /*0ed0*/  @!P2 LDG.E.128 R40, desc[UR4][R60.64] ;  /* 0x000000043c28a981 */ /* 0x0002e2000c1e1d00 */
[----:B0-----:R-:W-:-:S06]  /*0ee0*/  CS2R R46, SRZ ;  /* 0x00000000002e7805 */ /* 0x001fcc000001ff00 */
[----:B------:R0:W3:Y:S01]  /*0ef0*/  @!P2 LDG.E.128 R44, desc[UR4][R62.64] ;  /* 0x000000043e2ca981 */ /* 0x0000e2000c1e1d00 */
[----:B----4-:R-:W-:Y:S02]  /*0f00*/  HADD2.F32 R57, -RZ, R8.H1_H1 ;  /* 0x30000008ff397230 */ /* 0x010fe40000004100 */
[----:B------:R-:W-:Y:S02]  /*0f10*/  HADD2.F32 R64, -RZ, R12.H1_H1 ;  /* 0x3000000cff407230 */ /* 0x000fe40000004100 */
[----:B------:R-:W-:Y:S02]  /*0f20*/  HADD2.F32 R8, -RZ, R8.H0_H0 ;  /* 0x20000008ff087230 */ /* 0x000fe40000004100 */
[----:B------:R-:W-:Y:S02]  /*0f30*/  HADD2.F32 R59, -RZ, R12.H0_H0 ;  /* 0x2000000cff3b7230 */ /* 0x000fe40000004100 */
[----:B------:R-:W-:Y:S01]  /*0f40*/  FMUL.FTZ R65, R57, R64 ;  /* 0x0000004039417220 */ /* 0x000fe20000410000 */
[----:B------:R-:W-:-:S02]  /*0f50*/  HADD2.F32 R12, -RZ, R9.H0_H0 ;  /* 0x20000009ff0c7230 */ /* 0x000fc40000004100 */
[----:B------:R-:W-:Y:S02]  /*0f60*/  HADD2.F32 R57, -RZ, R13.H0_H0 ;  /* 0x2000000dff397230 */ /* 0x000fe40000004100 */
[----:B------:R-:W-:Y:S01]  /*0f70*/  FFMA.FTZ R59, R8, R59, R65 ;  /* 0x0000003b083b7223 */ /* 0x000fe20000010041 */
[----:B------:R-:W-:Y:S02]  /*0f80*/  HADD2.F32 R9, -RZ, R9.H1_H1 ;  /* 0x30000009ff097230 */ /* 0x000fe40000004100 */
[----:B-1----:R-:W-:Y:S02]  /*0f90*/  HADD2.F32 R60, -RZ, R13.H1_H1 ;  /* 0x3000000dff3c7230 */ /* 0x002fe40000004100 */
[----:B------:R-:W-:Y:S01]  /*0fa0*/  FFMA.FTZ R12, R12, R57, R59 ;  /* 0x000000390c0c7223 */ /* 0x000fe2000001003b */
[----:B------:R-:W-:Y:S02]  /*0fb0*/  HADD2.F32 R8, -RZ, R10.H0_H0 ;  /* 0x2000000aff087230 */ /* 0x000fe40000004100 */
[----:B------:R-:W-:-:S02]  /*0fc0*/  HADD2.F32 R13, -RZ, R14.H0_H0 ;  /* 0x2000000eff0d7230 */ /* 0x000fc40000004100 */
[----:B------:R-:W-:Y:S01]  /*0fd0*/  FFMA.FTZ R57, R9, R60, R12 ;  /* 0x0000003c09397223 */ /* 0x000fe2000001000c */
[----:B------:R-:W-:Y:S02]  /*0fe0*/  HADD2.F32 R10, -RZ, R10.H1_H1 ;  /* 0x3000000aff0a7230 */ /* 0x000fe40000004100 */
[----:B------:R-:W-:Y:S02]  /*0ff0*/  HADD2.F32 R9, -RZ, R14.H1_H1 ;  /* 0x3000000eff097230 */ /* 0x000fe40000004100 */
[----:B------:R-:W-:Y:S01]  /*1000*/  FFMA.FTZ R57, R8, R13, R57 ;  /* 0x0000000d08397223 */ /* 0x000fe20000010039 */
[----:B------:R-:W-:Y:S02]  /*1010*/  HADD2.F32 R8, -RZ, R11.H0_H0 ;  /* 0x2000000bff087230 */ /* 0x000fe40000004100 */
[--C-:B------:R-:W-:Y:S02]  /*1020*/  HADD2.F32 R13, -RZ, R15.reuse.H0_H0 ;  /* 0x2000000fff0d7230 */ /* 0x100fe40000004100 */
[----:B------:R-:W-:Y:S01]  /*1030*/  FFMA.FTZ R9, R10, R9, R57 ;  /* 0x000000090a097223 */ /* 0x000fe20000010039 */
[----:B------:R-:W-:-:S03]  /*1040*/  HADD2.F32 R10, -RZ, R15.H1_H1 ;  /* 0x3000000fff0a7230 */ /* 0x000fc60000004100 */
[----:B------:R-:W-:Y:S01]  /*1050*/  FFMA.FTZ R8, R8, R13, R9 ;  /* 0x0000000d08087223 */ /* 0x000fe20000010009 */
[----:B------:R-:W-:-:S05]  /*1060*/  HADD2.F32 R11, -RZ, R11.H1_H1 ;  /* 0x3000000bff0b7230 */ /* 0x000fca0000004100 */
[----:B------:R-:W-:Y:S01]  /*1070*/  FFMA.FTZ R8, R11, R10, R8 ;  /* 0x0000000a0b087223 */ /* 0x000fe20000010008 */
[--C-:B------:R-:W-:Y:S02]  /*1080*/  HADD2.F32 R59, -RZ, R16.reuse.H1_H1 ;  /* 0x30000010ff3b7230 */ /* 0x100fe40000004100 */
[----:B------:R-:W-:Y:S02]  /*1090*/  HADD2.F32 R13, -RZ, R16.H0_H0 ;  /* 0x20000010ff0d7230 */ /* 0x000fe40000004100 */
[--C-:B0-----:R-:W-:Y:S02]  /*10a0*/  HADD2.F32 R62, -RZ, R20.reuse.H1_H1 ;  /* 0x30000014ff3e7230 */ /* 0x101fe40000004100 */
[----:B------:R-:W-:Y:S02]  /*10b0*/  HADD2.F32 R60, -RZ, R20.H0_H0 ;  /* 0x20000014ff3c7230 */ /* 0x000fe40000004100 */
[--C-:B------:R-:W-:Y:S02]  /*10c0*/  HADD2.F32 R57, -RZ, R21.reuse.H0_H0 ;  /* 0x20000015ff397230 */ /* 0x100fe40000004100 */
[----:B------:R-:W-:-:S02]  /*10d0*/  HADD2.F32 R20, -RZ, R21.H1_H1 ;  /* 0x30000015ff147230 */ /* 0x000fc40000004100 */
[--C-:B------:R-:W-:Y:S02]  /*10e0*/  HADD2.F32 R16, -RZ, R22.reuse.H0_H0 ;  /* 0x20000016ff107230 */ /* 0x100fe40000004100 */
[----:B------:R-:W-:Y:S02]  /*10f0*/  HADD2.F32 R15, -RZ, R22.H1_H1 ;  /* 0x30000016ff0f7230 */ /* 0x000fe40000004100 */
[----:B------:R-:W-:Y:S01]  /*1100*/  FMUL.FTZ R62, R59, R62 ;  /* 0x0000003e3b3e7220 */ /* 0x000fe20000410000 */
[--C-:B------:R-:W-:Y:S02]  /*1110*/  HADD2.F32 R12, -RZ, R17.reuse.H0_H0 ;  /* 0x20000011ff0c7230 */ /* 0x100fe40000004100 */
[----:B------:R-:W-:Y:S02]  /*1120*/  HADD2.F32 R17, -RZ, R17.H1_H1 ;  /* 0x30000011ff117230 */ /* 0x000fe40000004100 */
[----:B------:R-:W-:Y:S02]  /*1130*/  HADD2.F32 R22, -RZ, R28.H1_H1 ;  /* 0x3000001cff167230 */ /* 0x000fe40000004100 */
[----:B------:R-:W-:-:S05]  /*1140*/  HADD2.F32 R21, -RZ, R24.H1_H1 ;  /* 0x30000018ff157230 */ /* 0x000fca0000004100 */
[----:B------:R-:W-:Y:S01]  /*1150*/  FMUL.FTZ R59, R21, R22 ;  /* 0x00000016153b7220 */ /* 0x000fe20000410000 */
[----:B------:R-:W-:Y:S01]  /*1160*/  FFMA.FTZ R21, R13, R60, R62 ;  /* 0x0000003c0d157223 */ /* 0x000fe2000001003e */
[--C-:B------:R-:W-:Y:S02]  /*1170*/  HADD2.F32 R14, -RZ, R23.reuse.H0_H0 ;  /* 0x20000017ff0e7230 */ /* 0x100fe40000004100 */
[----:B------:R-:W-:Y:S02]  /*1180*/  HADD2.F32 R10, -RZ, R23.H1_H1 ;  /* 0x30000017ff0a7230 */ /* 0x000fe40000004100 */
[----:B------:R-:W-:Y:S01]  /*1190*/  FFMA.FTZ R12, R12, R57, R21 ;  /* 0x000000390c0c7223 */ /* 0x000fe20000010015 */
[----:B------:R-:W-:Y:S02]  /*11a0*/  HADD2.F32 R24, -RZ, R24.H0_H0 ;  /* 0x20000018ff187230 */ /* 0x000fe40000004100 */
[----:B------:R-:W-:Y:S02]  /*11b0*/  HADD2.F32 R23, -RZ, R28.H0_H0 ;  /* 0x2000001cff177230 */ /* 0x000fe40000004100 */
[----:B------:R-:W-:Y:S01]  /*11c0*/  FFMA.FTZ R20, R17, R20, R12 ;  /* 0x0000001411147223 */ /* 0x000fe2000001000c */
[----:B------:R-:W-:-:S02]  /*11d0*/  HADD2.F32 R11, -RZ, R18.H0_H0 ;  /* 0x20000012ff0b7230 */ /* 0x000fc40000004100 */
[----:B------:R-:W-:Y:S02]  /*11e0*/  HADD2.F32 R13, -RZ, R25.H0_H0 ;  /* 0x20000019ff0d7230 */ /* 0x000fe40000004100 */
[----:B------:R-:W-:Y:S01]  /*11f0*/  FFMA.FTZ R28, R24, R23, R59 ;  /* 0x00000017181c7223 */ /* 0x000fe2000001003b */
[----:B------:R-:W-:Y:S02]  /*1200*/  HADD2.F32 R22, -RZ, R29.H0_H0 ;  /* 0x2000001dff167230 */ /* 0x000fe40000004100 */
[----:B------:R-:W-:Y:S01]  /*1210*/  FFMA.FTZ R17, R11, R16, R20 ;  /* 0x000000100b117223 */ /* 0x000fe20000010014 */
[----:B------:R-:W-:Y:S02]  /*1220*/  HADD2.F32 R18, -RZ, R18.H1_H1 ;  /* 0x30000012ff127230 */ /* 0x000fe40000004100 */
[----:B------:R-:W-:Y:S02]  /*1230*/  HADD2.F32 R25, -RZ, R25.H1_H1 ;  /* 0x30000019ff197230 */ /* 0x000fe40000004100 */
[----:B------:R-:W-:Y:S01]  /*1240*/  FFMA.FTZ R22, R13, R22, R28 ;  /* 0x000000160d167223 */ /* 0x000fe2000001001c */
[----:B------:R-:W-:-:S02]  /*1250*/  HADD2.F32 R24, -RZ, R29.H1_H1 ;  /* 0x3000001dff187230 */ /* 0x000fc40000004100 */
[----:B------:R-:W-:Y:S01]  /*1260*/  FFMA.FTZ R18, R18, R15, R17 ;  /* 0x0000000f12127223 */ /* 0x000fe20000010011 */
[----:B------:R-:W-:Y:S02]  /*1270*/  HADD2.F32 R12, -RZ, R26.H0_H0 ;  /* 0x2000001aff0c7230 */ /* 0x000fe40000004100 */
[----:B------:R-:W-:Y:S02]  /*1280*/  HADD2.F32 R13, -RZ, R30.H0_H0 ;  /* 0x2000001eff0d7230 */ /* 0x000fe40000004100 */
[----:B------:R-:W-:Y:S01]  /*1290*/  FFMA.FTZ R25, R25, R24, R22 ;  /* 0x0000001819197223 */ /* 0x000fe20000010016 */
[--C-:B--2---:R-:W-:Y:S02]  /*12a0*/  HADD2.F32 R15, -RZ, R32.reuse.H0_H0 ;  /* 0x20000020ff0f7230 */ /* 0x104fe40000004100 */
[----:B------:R-:W-:Y:S02]  /*12b0*/  HADD2.F32 R32, -RZ, R32.H1_H1 ;  /* 0x30000020ff207230 */ /* 0x000fe40000004100 */
[----:B---3--:R-:W-:-:S02]  /*12c0*/  HADD2.F32 R23, -RZ, R36.H1_H1 ;  /* 0x30000024ff177230 */ /* 0x008fc40000004100 */
[----:B------:R-:W-:Y:S01]  /*12d0*/  FFMA.FTZ R25, R12, R13, R25 ;  /* 0x0000000d0c197223 */ /* 0x000fe20000010019 */
[----:B------:R-:W-:Y:S02]  /*12e0*/  HADD2.F32 R26, -RZ, R26.H1_H1 ;  /* 0x3000001aff1a7230 */ /* 0x000fe40000004100 */
[----:B------:R-:W-:Y:S02]  /*12f0*/  HADD2.F32 R11, -RZ, R30.H1_H1 ;  /* 0x3000001eff0b7230 */ /* 0x000fe40000004100 */
[----:B------:R-:W-:Y:S02]  /*1300*/  HADD2.F32 R17, -RZ, R40.H1_H1 ;  /* 0x30000028ff117230 */ /* 0x000fe40000004100 */
[----:B------:R-:W-:Y:S01]  /*1310*/  FMUL.FTZ R32, R32, R23 ;  /* 0x0000001720207220 */ /* 0x000fe20000410000 */
[----:B------:R-:W-:Y:S02]  /*1320*/  HADD2.F32 R22, -RZ, R36.H0_H0 ;  /* 0x20000024ff167230 */ /* 0x000fe40000004100 */
[----:B------:R-:W-:-:S02]  /*1330*/  HADD2.F32 R24, -RZ, R44.H1_H1 ;  /* 0x3000002cff187230 */ /* 0x000fc40000004100 */
[----:B------:R-:W-:Y:S01]  /*1340*/  FFMA.FTZ R11, R26, R11, R25 ;  /* 0x0000000b1a0b7223 */ /* 0x000fe20000010019 */
[----:B------:R-:W-:Y:S02]  /*1350*/  HADD2.F32 R40, -RZ, R40.H0_H0 ;  /* 0x20000028ff287230 */ /* 0x000fe40000004100 */
[----:B------:R-:W-:Y:S02]  /*1360*/  HADD2.F32 R23, -RZ, R44.H0_H0 ;  /* 0x2000002cff177230 */ /* 0x000fe40000004100 */
[----:B------:R-:W-:Y:S01]  /*1370*/  FMUL.FTZ R17, R17, R24 ;  /* 0x0000001811117220 */ /* 0x000fe20000410000 */
[----:B------:R-:W-:Y:S02]  /*1380*/  HADD2.F32 R21, -RZ, R33.H0_H0 ;  /* 0x20000021ff157230 */ /* 0x000fe40000004100 */
[----:B------:R-:W-:Y:S01]  /*1390*/  FFMA.FTZ R32, R15, R22, R32 ;  /* 0x000000160f207223 */ /* 0x000fe20000010020 */
[----:B------:R-:W-:Y:S02]  /*13a0*/  HADD2.F32 R26, -RZ, R37.H0_H0 ;  /* 0x20000025ff1a7230 */ /* 0x000fe40000004100 */
[----:B------:R-:W-:Y:S01]  /*13b0*/  FFMA.FTZ R40, R40, R23, R17 ;  /* 0x0000001728287223 */ /* 0x000fe20000010011 */
[----:B------:R-:W-:-:S02]  /*13c0*/  HADD2.F32 R16, -RZ, R27.H0_H0 ;  /* 0x2000001bff107230 */ /* 0x000fc40000004100 */
[----:B------:R-:W-:Y:S02]  /*13d0*/  HADD2.F32 R13, -RZ, R31.H0_H0 ;  /* 0x2000001fff0d7230 */ /* 0x000fe40000004100 */
[----:B------:R-:W-:Y:S02]  /*13e0*/  HADD2.F32 R15, -RZ, R41.H0_H0 ;  /* 0x20000029ff0f7230 */ /* 0x000fe40000004100 */
[----:B------:R-:W-:Y:S02]  /*13f0*/  HADD2.F32 R22, -RZ, R45.H0_H0 ;  /* 0x2000002dff167230 */ /* 0x000fe40000004100 */
[----:B------:R-:W-:Y:S01]  /*1400*/  FFMA.FTZ R26, R21, R26, R32 ;  /* 0x0000001a151a7223 */ /* 0x000fe20000010020 */
[----:B------:R-:W-:Y:S02]  /*1410*/  HADD2.F32 R33, -RZ, R33.H1_H1 ;  /* 0x30000021ff217230 */ /* 0x000fe40000004100 */
[----:B------:R-:W-:Y:S02]  /*1420*/  HADD2.F32 R28, -RZ, R37.H1_H1 ;  /* 0x30000025ff1c7230 */ /* 0x000fe40000004100 */
[----:B------:R-:W-:Y:S01]  /*1430*/  FFMA.FTZ R16, R16, R13, R11 ;  /* 0x0000000d10107223 */ /* 0x000fe2000001000b */
        /* <DEDUP_REMOVED lines=9> */
[----:B------:R-:W-:Y:S02]  /*14d0*/  HADD2.F32 R22, -RZ, R46.H0_H0 ;  /* 0x2000002eff167230 */ /* 0x000fe40000004100 */
[----:B------:R-:W-:Y:S01]  /*14e0*/  FFMA.FTZ R11, R11, R30, R26 ;  /* 0x0000001e0b0b7223 */ /* 0x000fe2000001001a */
[----:B------:R-:W-:Y:S02]  /*14f0*/  HADD2.F32 R34, -RZ, R34.H1_H1 ;  /* 0x30000022ff227230 */ /* 0x000fe40000004100 */
[----:B------:R-:W-:Y:S02]  /*1500*/  HADD2.F32 R13, -RZ, R38.H1_H1 ;  /* 0x30000026ff0d7230 */ /* 0x000fe40000004100 */
[----:B------:R-:W-:Y:S01]  /*1510*/  FFMA.FTZ R14, R9, R14, R18 ;  /* 0x0000000e090e7223 */ /* 0x000fe20000010012 */
[----:B------:R-:W-:Y:S02]  /*1520*/  HADD2.F32 R42, -RZ, R42.H1_H1 ;  /* 0x3000002aff2a7230 */ /* 0x000fe40000004100 */
[----:B------:R-:W-:Y:S01]  /*1530*/  FFMA.FTZ R15, R15, R22, R24 ;  /* 0x000000160f0f7223 */ /* 0x000fe20000010018 */
[----:B------:R-:W-:-:S02]  /*1540*/  HADD2.F32 R17, -RZ, R46.H1_H1 ;  /* 0x3000002eff117230 */ /* 0x000fc40000004100 */
[----:B------:R-:W-:Y:S01]  /*1550*/  FFMA.FTZ R34, R34, R13, R11 ;  /* 0x0000000d22227223 */ /* 0x000fe2000001000b */
[----:B------:R-:W-:Y:S02]  /*1560*/  HADD2.F32 R9, -RZ, R35.H0_H0 ;  /* 0x20000023ff097230 */ /* 0x000fe40000004100 */
[----:B------:R-:W-:Y:S02]  /*1570*/  HADD2.F32 R20, -RZ, R39.H0_H0 ;  /* 0x20000027ff147230 */ /* 0x000fe40000004100 */
[----:B------:R-:W-:Y:S01]  /*1580*/  FFMA.FTZ R42, R42, R17, R15 ;  /* 0x000000112a2a7223 */ /* 0x000fe2000001000f */
[----:B------:R-:W-:Y:S02]  /*1590*/  HADD2.F32 R11, -RZ, R43.H0_H0 ;  /* 0x2000002bff0b7230 */ /* 0x000fe40000004100 */
[----:B------:R-:W-:Y:S02]  /*15a0*/  HADD2.F32 R22, -RZ, R47.H0_H0 ;  /* 0x2000002fff167230 */ /* 0x000fe40000004100 */
[----:B------:R-:W-:Y:S01]  /*15b0*/  FFMA.FTZ R34, R9, R20, R34 ;  /* 0x0000001409227223 */ /* 0x000fe20000010022 */
[----:B------:R-:W-:-:S02]  /*15c0*/  HADD2.F32 R35, -RZ, R35.H1_H1 ;  /* 0x30000023ff237230 */ /* 0x000fc40000004100 */
[----:B------:R-:W-:Y:S02]  /*15d0*/  HADD2.F32 R18, -RZ, R39.H1_H1 ;  /* 0x30000027ff127230 */ /* 0x000fe40000004100 */
[----:B------:R-:W-:Y:S01]  /*15e0*/  FFMA.FTZ R22, R11, R22, R42 ;  /* 0x000000160b167223 */ /* 0x000fe2000001002a */
[----:B------:R-:W-:Y:S02]  /*15f0*/  HADD2.F32 R19, -RZ, R19.H1_H1 ;  /* 0x30000013ff137230 */ /* 0x000fe40000004100 */
[----:B------:R-:W-:Y:S02]  /*1600*/  HADD2.F32 R27, -RZ, R27.H1_H1 ;  /* 0x3000001bff1b7230 */ /* 0x000fe40000004100 */
[----:B------:R-:W-:Y:S02]  /*1610*/  HADD2.F32 R12, -RZ, R31.H1_H1 ;  /* 0x3000001fff0c7230 */ /* 0x000fe40000004100 */
[----:B------:R-:W-:Y:S02]  /*1620*/  HADD2.F32 R43, -RZ, R43.H1_H1 ;  /* 0x3000002bff2b7230 */ /* 0x000fe40000004100 */
[----:B------:R-:W-:-:S02]  /*1630*/  HADD2.F32 R20, -RZ, R47.H1_H1 ;  /* 0x3000002fff147230 */ /* 0x000fc40000004100 */
[----:B------:R-:W-:Y:S01]  /*1640*/  FFMA.FTZ R18, R35, R18, R34 ;  /* 0x0000001223127223 */ /* 0x000fe20000010022 */
[----:B------:R-:W-:Y:S01]  /*1650*/  FFMA.FTZ R14, R19, R10, R14 ;  /* 0x0000000a130e7223 */ /* 0x000fe2000001000e */
[----:B------:R-:W-:Y:S01]  /*1660*/  FFMA.FTZ R16, R27, R12, R16 ;  /* 0x0000000c1b107223 */ /* 0x000fe20000010010 */
[----:B------:R-:W-:Y:S02]  /*1670*/  FFMA.FTZ R20, R43, R20, R22 ;  /* 0x000000142b147223 */ /* 0x000fe40000010016 */
[----:B------:R-:W0:Y:S04]  /*1680*/  SHFL.BFLY PT, R15, R18, 0x8, 0x1f ;  /* 0x0d001f00120f7f89 */ /* 0x000e2800000e0000 */
[----:B------:R-:W1:Y:S04]  /*1690*/  SHFL.BFLY PT, R9, R8, 0x8, 0x1f ;  /* 0x0d001f0008097f89 */ /* 0x000e6800000e0000 */
[----:B------:R-:W2:Y:S04]  /*16a0*/  SHFL.BFLY PT, R11, R14, 0x8, 0x1f ;  /* 0x0d001f000e0b7f89 */ /* 0x000ea800000e0000 */
[----:B------:R-:W3:Y:S04]  /*16b0*/  SHFL.BFLY PT, R13, R16, 0x8, 0x1f ;  /* 0x0d001f00100d7f89 */ /* 0x000ee800000e0000 */
[----:B------:R-:W4:Y:S01]  /*16c0*/  SHFL.BFLY PT, R19, R20, 0x8, 0x1f ;  /* 0x0d001f0014137f89 */ /* 0x000f2200000e0000 */
[----:B0-----:R-:W-:Y:S01]  /*16d0*/  FADD.FTZ R17, R18, R15 ;  /* 0x0000000f12117221 */ /* 0x001fe20000010000 */
[----:B-1----:R-:W-:Y:S01]  /*16e0*/  FADD.FTZ R9, R8, R9 ;  /* 0x0000000908097221 */ /* 0x002fe20000010000 */
[----:B--2---:R-:W-:Y:S01]  /*16f0*/  FADD.FTZ R12, R14, R11 ;  /* 0x0000000b0e0c7221 */ /* 0x004fe20000010000 */
[----:B---3--:R-:W-:Y:S01]  /*1700*/  FADD.FTZ R13, R16, R13 ;  /* 0x0000000d100d7221 */ /* 0x008fe20000010000 */
[----:B----4-:R-:W-:Y:S01]  /*1710*/  FADD.FTZ R21, R20, R19 ;  /* 0x0000001314157221 */ /* 0x010fe20000010000 */
        /* <DEDUP_REMOVED lines=20> */
[----:B------:R-:W0:Y:S01]  /*1860*/  SHFL.BFLY PT, R18, R19, 0x1, 0x1f ;  /* 0x0c201f0013127f89 */ /* 0x000e2200000e0000 */
[----:B------:R-:W-:Y:S01]  /*1870*/  @P1 IMAD R53, R0, 0x50, R53 ;  /* 0x0000005000351824 */ /* 0x000fe200078e0235 */
[----:B------:R-:W1:Y:S02]  /*1880*/  LDC.64 R8, c[0x0][0x2d0] ;  /* 0x0000b400ff087b82 */ /* 0x000e640000000a00 */
[----:B------:R-:W2:Y:S04]  /*1890*/  SHFL.BFLY PT, R12, R11, 0x1, 0x1f ;  /* 0x0c201f000b0c7f89 */ /* 0x000ea800000e0000 */
[----:B------:R-:W3:Y:S04]  /*18a0*/  SHFL.BFLY PT, R14, R13, 0x1, 0x1f ;  /* 0x0c201f000d0e7f89 */ /* 0x000ee800000e0000 */
[----:B------:R-:W4:Y:S04]  /*18b0*/  SHFL.BFLY PT, R15, R16, 0x1, 0x1f ;  /* 0x0c201f00100f7f89 */ /* 0x000f2800000e0000 */
[----:B------:R-:W4:Y:S01]  /*18c0*/  SHFL.BFLY PT, R20, R17, 0x1, 0x1f ;  /* 0x0c201f0011147f89 */ /* 0x000f2200000e0000 */
[----:B------:R-:W-:Y:S01]  /*18d0*/  @P1 IMAD.HI R53, R53, 0x66666667, RZ ;  /* 0x6666666735351827 */ /* 0x000fe200078e02ff */
[----:B------:R-:W-:-:S04]  /*18e0*/  ISETP.NE.AND P2, PT, R55, RZ, PT ;  /* 0x000000ff3700720c */ /* 0x000fc80003f45270 */
[----:B------:R-:W-:-:S04]  /*18f0*/  @P1 SHF.R.U32.HI R10, RZ, 0x1f, R53 ;  /* 0x0000001fff0a1819 */ /* 0x000fc80000011635 */
[----:B------:R-:W-:Y:S01]  /*1900*/  @P1 LEA.HI.SX32 R53, R53, R10, 0x1b ;  /* 0x0000000a35351211 */ /* 0x000fe200078fdaff */
[----:B------:R-:W-:Y:S01]  /*1910*/  HFMA2.MMA R10, -RZ, RZ, 0, 0 ;  /* 0x00000000ff0a7435 */ /* 0x000fe200000001ff */
[----:B------:R-:W-:Y:S01]  /*1920*/  BSSY B0, `(.L_x_1126) ;  /* 0x0000028000007945 */ /* 0x000fe20003800000 */
[----:B0-----:R-:W-:Y:S01]  /*1930*/  FADD.FTZ R18, R19, R18 ;  /* 0x0000001213127221 */ /* 0x001fe20000010000 */
[----:B--2---:R-:W-:Y:S01]  /*1940*/  FADD.FTZ R21, R11, R12 ;  /* 0x0000000c0b157221 */ /* 0x004fe20000010000 */
[----:B---3--:R-:W-:Y:S02]  /*1950*/  FADD.FTZ R22, R13, R14 ;  /* 0x0000000e0d167221 */ /* 0x008fe40000010000 */
[----:B------:R-:W-:Y:S02]  /*1960*/  @P1 IMAD R10, R53, 0x50, RZ ;  /* 0x00000050350a1824 */ /* 0x000fe400078e02ff */
[----:B----4-:R-:W-:Y:S01]  /*1970*/  FADD.FTZ R15, R16, R15 ;  /* 0x0000000f100f7221 */ /* 0x010fe20000010000 */
[----:B------:R-:W-:Y:S01]  /*1980*/  FADD.FTZ R19, R17, R20 ;  /* 0x0000001411137221 */ /* 0x000fe20000010000 */
[----:B------:R-:W-:Y:S06]  /*1990*/  @P2 BRA `(.L_x_1127) ;  /* 0x0000000000802947 */ /* 0x000fec0003800000 */
[----:B------:R-:W0:Y:S01]  /*19a0*/  LDC.64 R16, c[0x0][0x278] ;  /* 0x00009e00ff107b82 */ /* 0x000e220000000a00 */
[----:B------:R-:W-:Y:S01]  /*19b0*/  SHF.R.S32.HI R14, RZ, 0x1f, R10 ;  /* 0x0000001fff0e7819 */ /* 0x000fe2000001140a */
[----:B------:R-:W-:Y:S01]  /*19c0*/  ULDC.64 UR8, c[0x0][0x280] ;  /* 0x0000a00000087ab9 */ /* 0x000fe20000000a00 */
[C---:B------:R-:W-:Y:S02]  /*19d0*/  IADD3 R12, P1, R5.reuse, R10, RZ ;  /* 0x0000000a050c7210 */ /* 0x040fe40007f3e0ff */
[-C--:B------:R-:W-:Y:S02]  /*19e0*/  ISETP.GE.AND P2, PT, R54, R7.reuse, PT ;  /* 0x000000073600720c */ /* 0x080fe40003f46270 */
[----:B------:R-:W-:Y:S02]  /*19f0*/  LEA.HI.X.SX32 R13, R5, R14, 0x1, P1 ;  /* 0x0000000e050d7211 */ /* 0x000fe400008f0eff */
[-C--:B------:R-:W-:Y:S02]  /*1a00*/  ISETP.GE.AND P1, PT, R56, R7.reuse, PT ;  /* 0x000000073800720c */ /* 0x080fe40003f26270 */
[----:B------:R-:W-:-:S02]  /*1a10*/  ISETP.GE.AND P5, PT, R50, R7, PT ;  /* 0x000000073200720c */ /* 0x000fc40003fa6270 */
[----:B------:R-:W-:Y:S02]  /*1a20*/  ISETP.GE.AND P4, PT, R52, R7, PT ;  /* 0x000000073400720c */ /* 0x000fe40003f86270 */
[----:B------:R-:W-:Y:S01]  /*1a30*/  FSEL R15, R15, RZ, !P2 ;  /* 0x000000ff0f0f7208 */ /* 0x000fe20005000000 */
[C---:B0-----:R-:W-:Y:S02]  /*1a40*/  IMAD R14, R16.reuse, UR7, RZ ;  /* 0x00000007100e7c24 */ /* 0x041fe4000f8e02ff */
[----:B------:R-:W-:-:S04]  /*1a50*/  IMAD.WIDE.U32 R12, R16, UR6, R12 ;  /* 0x00000006100c7c25 */ /* 0x000fc8000f8e000c */
[----:B------:R-:W-:Y:S01]  /*1a60*/  IMAD R11, R17, UR6, R14 ;  /* 0x00000006110b7c24 */ /* 0x000fe2000f8e020e */
[----:B------:R-:W-:-:S04]  /*1a70*/  FSEL R17, R18, RZ, !P1 ;  /* 0x000000ff12117208 */ /* 0x000fc80004800000 */
[----:B------:R-:W-:Y:S01]  /*1a80*/  IADD3 R13, R13, R11, RZ ;  /* 0x0000000b0d0d7210 */ /* 0x000fe20007ffe0ff */
[----:B------:R-:W-:Y:S02]  /*1a90*/  IMAD R11, R49, UR8, RZ ;  /* 0x00000008310b7c24 */ /* 0x000fe4000f8e02ff */
[----:B------:R-:W-:-:S04]  /*1aa0*/  IMAD.WIDE.U32 R12, R6, UR8, R12 ;  /* 0x00000008060c7c25 */ /* 0x000fc8000f8e000c */
[----:B------:R-:W-:Y:S01]  /*1ab0*/  IMAD R14, R6, UR9, R11 ;  /* 0x00000009060e7c24 */ /* 0x000fe2000f8e020b */
[----:B------:R-:W-:Y:S01]  /*1ac0*/  IADD3 R11, P3, R50, R12, RZ ;  /* 0x0000000c320b7210 */ /* 0x000fe20007f7e0ff */
[----:B------:R-:W-:-:S03]  /*1ad0*/  ULDC.64 UR8, c[0x0][0x260] ;  /* 0x0000980000087ab9 */ /* 0x000fc60000000a00 */
[----:B------:R-:W-:Y:S02]  /*1ae0*/  IADD3.X R14, R51, R13, R14, P3, !PT ;  /* 0x0000000d330e7210 */ /* 0x000fe40001ffe40e */
[C---:B------:R-:W-:Y:S02]  /*1af0*/  LEA R12, P6, R11.reuse, UR8, 0x2 ;  /* 0x000000080b0c7c11 */ /* 0x040fe4000f8c10ff */
[----:B------:R-:W-:Y:S02]  /*1b00*/  ISETP.GE.AND P3, PT, R58, R7, PT ;  /* 0x000000073a00720c */ /* 0x000fe40003f66270 */
[----:B------:R-:W-:Y:S02]  /*1b10*/  LEA.HI.X R13, R11, UR9, R14, 0x2, P6 ;  /* 0x000000090b0d7c11 */ /* 0x000fe4000b0f140e */
[----:B------:R-:W-:Y:S02]  /*1b20*/  FSEL R7, R21, RZ, !P5 ;  /* 0x000000ff15077208 */ /* 0x000fe40006800000 */
[----:B------:R-:W-:Y:S01]  /*1b30*/  FSEL R11, R22, RZ, !P4 ;  /* 0x000000ff160b7208 */ /* 0x000fe20006000000 */
[----:B------:R0:W-:Y:S01]  /*1b40*/  STG.E desc[UR4][R12.64+0x80], R15 ;  /* 0x0000800f0c007986 */ /* 0x0001e2000c101904 */
[----:B------:R-:W-:-:S03]  /*1b50*/  FSEL R19, R19, RZ, !P3 ;  /* 0x000000ff13137208 */ /* 0x000fc60005800000 */
[----:B------:R0:W-:Y:S04]  /*1b60*/  STG.E desc[UR4][R12.64], R7 ;  /* 0x000000070c007986 */ /* 0x0001e8000c101904 */
[----:B------:R0:W-:Y:S04]  /*1b70*/  STG.E desc[UR4][R12.64+0x40], R11 ;  /* 0x0000400b0c007986 */ /* 0x0001e8000c101904 */
[----:B------:R0:W-:Y:S04]  /*1b80*/  STG.E desc[UR4][R12.64+0xc0], R17 ;  /* 0x0000c0110c007986 */ /* 0x0001e8000c101904 */
[----:B------:R0:W-:Y:S02]  /*1b90*/  STG.E desc[UR4][R12.64+0x100], R19 ;  /* 0x000100130c007986 */ /* 0x0001e4000c101904 */
.L_x_1127:
[----:B------:R-:W-:Y:S05]  /*1ba0*/  BSYNC B0 ;  /* 0x0000000000007941 */ /* 0x000fea0003800000 */
.L_x_1126:
[----:B------:R-:W-:Y:S01]  /*1bb0*/  IADD3 R2, R2, 0x4f, RZ ;  /* 0x0000004f02027810 */ /* 0x000fe20007ffe0ff */
[----:B------:R-:W-:Y:S01]  /*1bc0*/  IMAD R14, R3, 0x2800, RZ ;  /* 0x00002800030e7824 */ /* 0x000fe200078e02ff */
[----:B0-----:R-:W-:Y:S01]  /*1bd0*/  SHF.L.U32 R13, R10, 0x7, RZ ;  /* 0x000000070a0d7819 */ /* 0x001fe200000006ff */
[----:B------:R-:W-:Y:S01]  /*1be0*/  BSSY B0, `(.L_x_1128) ;  /* 0x0000029000007945 */ /* 0x000fe20003800000 */
[----:B------:R-:W-:Y:S01]  /*1bf0*/  SHF.L.U32 R11, R4, 0x2, RZ ;  /* 0x00000002040b7819 */ /* 0x000fe200000006ff */
[----:B------:R-:W-:Y:S01]  /*1c00*/  IMAD.HI R7, R2, 0x66666667, RZ ;  /* 0x6666666702077827 */ /* 0x000fe200078e02ff */
[----:B------:R-:W-:-:S04]  /*1c10*/  SHF.R.S32.HI R15, RZ, 0x1f, R13 ;  /* 0x0000001fff0f7819 */ /* 0x000fc8000001140d */
[----:B------:R-:W-:-:S04]  /*1c20*/  SHF.R.U32.HI R12, RZ, 0x1f, R7 ;  /* 0x0000001fff0c7819 */ /* 0x000fc80000011607 */
[----:B------:R-:W-:Y:S02]  /*1c30*/  LEA.HI.SX32 R7, R7, R12, 0x1b ;  /* 0x0000000c07077211 */ /* 0x000fe400078fdaff */
[--C-:B------:R-:W-:Y:S02]  /*1c40*/  IADD3 R12, P1, P2, R13, R11, R14.reuse ;  /* 0x0000000b0d0c7210 */ /* 0x100fe40007a3e00e */
[----:B------:R-:W-:Y:S01]  /*1c50*/  SHF.R.S32.HI R14, RZ, 0x1f, R14 ;  /* 0x0000001fff0e7819 */ /* 0x000fe2000001140e */
[--C-:B------:R-:W-:Y:S01]  /*1c60*/  IMAD R7, R7, 0x50, -R2.reuse ;  /* 0x0000005007077824 */ /* 0x100fe200078e0a02 */
[----:B------:R-:W-:Y:S01]  /*1c70*/  SHF.R.S32.HI R11, RZ, 0x1f, R11 ;  /* 0x0000001fff0b7819 */ /* 0x000fe2000001140b */
[----:B------:R-:W-:-:S03]  /*1c80*/  IMAD R2, R3, -0x50, R2 ;  /* 0xffffffb003027824 */ /* 0x000fc600078e0202 */
[----:B------:R-:W-:Y:S01]  /*1c90*/  IADD3.X R13, R15, R11, R14, P1, P2 ;  /* 0x0000000b0f0d7210 */ /* 0x000fe20000fe440e */
[----:B-1----:R-:W-:Y:S01]  /*1ca0*/  IMAD R14, R8, UR7, RZ ;  /* 0x00000007080e7c24 */ /* 0x002fe2000f8e02ff */
[----:B------:R-:W-:-:S03]  /*1cb0*/  IADD3 R7, R2, R7, RZ ;  /* 0x0000000702077210 */ /* 0x000fc60007ffe0ff */
[----:B------:R-:W-:Y:S01]  /*1cc0*/  IMAD R9, R9, UR6, R14 ;  /* 0x0000000609097c24 */ /* 0x000fe2000f8e020e */
[----:B------:R-:W-:Y:S01]  /*1cd0*/  ISETP.GE.OR P0, PT, R4, R7, P0 ;  /* 0x000000070400720c */ /* 0x000fe20000706670 */
[----:B------:R-:W-:-:S05]  /*1ce0*/  IMAD.WIDE.U32 R12, R8, UR6, R12 ;  /* 0x00000006080c7c25 */ /* 0x000fca000f8e000c */
[----:B------:R-:W-:-:S07]  /*1cf0*/  IADD3 R15, R13, R9, RZ ;  /* 0x000000090d0f7210 */ /* 0x000fce0007ffe0ff */
[----:B------:R-:W-:Y:S05]  /*1d00*/  @P0 BRA `(.L_x_1129) ;  /* 0x0000000000580947 */ /* 0x000fea0003800000 */
[----:B------:R-:W0:Y:S01]  /*1d10*/  LDC.64 R16, c[0x0][0x2a8] ;  /* 0x0000aa00ff107b82 */ /* 0x000e220000000a00 */
[----:B------:R-:W-:Y:S01]  /*1d20*/  SHF.R.S32.HI R2, RZ, 0x1f, R5 ;  /* 0x0000001fff027819 */ /* 0x000fe20000011405 */
[----:B------:R-:W-:Y:S01]  /*1d30*/  ULDC.64 UR8, c[0x0][0x2b0] ;  /* 0x0000ac0000087ab9 */ /* 0x000fe20000000a00 */
[----:B------:R-:W-:Y:S01]  /*1d40*/  IADD3 R8, P0, P1, R10, R5, R4 ;  /* 0x000000050a087210 */ /* 0x000fe2000791e004 */
[----:B------:R-:W-:Y:S01]  /*1d50*/  IMAD R7, R49, UR8, RZ ;  /* 0x0000000831077c24 */ /* 0x000fe2000f8e02ff */
[----:B------:R-:W-:Y:S02]  /*1d60*/  SHF.R.S32.HI R10, RZ, 0x1f, R10 ;  /* 0x0000001fff0a7819 */ /* 0x000fe4000001140a */
[----:B------:R-:W-:-:S04]  /*1d70*/  SHF.R.S32.HI R5, RZ, 0x1f, R4 ;  /* 0x0000001fff057819 */ /* 0x000fc80000011404 */
[----:B------:R-:W-:Y:S02]  /*1d80*/  IADD3.X R9, R10, R2, R5, P0, P1 ;  /* 0x000000020a097210 */ /* 0x000fe400007e2405 */
[----:B-----5:R-:W-:Y:S01]  /*1d90*/  FSETP.NEU.FTZ.AND P0, PT, R48, -INF , PT ;  /* 0xff8000003000780b */ /* 0x020fe20003f1d000 */
[C---:B0-----:R-:W-:Y:S02]  /*1da0*/  IMAD R2, R16.reuse, UR7, RZ ;  /* 0x0000000710027c24 */ /* 0x041fe4000f8e02ff */
[----:B------:R-:W-:-:S04]  /*1db0*/  IMAD.WIDE.U32 R8, R16, UR6, R8 ;  /* 0x0000000610087c25 */ /* 0x000fc8000f8e0008 */
[----:B------:R-:W-:Y:S02]  /*1dc0*/  IMAD R5, R17, UR6, R2 ;  /* 0x0000000611057c24 */ /* 0x000fe4000f8e0202 */
[----:B------:R-:W-:-:S03]  /*1dd0*/  FMUL.FTZ R2, R48, 1.4426950216293334961 ;  /* 0x3fb8aa3b30027820 */ /* 0x000fc60000410000 */
[----:B------:R-:W-:Y:S01]  /*1de0*/  IADD3 R9, R9, R5, RZ ;  /* 0x0000000509097210 */ /* 0x000fe20007ffe0ff */
[C---:B------:R-:W-:Y:S02]  /*1df0*/  IMAD R5, R6.reuse, UR9, R7 ;  /* 0x0000000906057c24 */ /* 0x040fe4000f8e0207 */
[----:B------:R-:W-:Y:S01]  /*1e00*/  IMAD.WIDE.U32 R8, R6, UR8, R8 ;  /* 0x0000000806087c25 */ /* 0x000fe2000f8e0008 */
[----:B------:R-:W-:-:S04]  /*1e10*/  ULDC.64 UR8, c[0x0][0x2a0] ;  /* 0x0000a80000087ab9 */ /* 0x000fc80000000a00 */
[----:B------:R-:W-:Y:S02]  /*1e20*/  IADD3 R5, R9, R5, RZ ;  /* 0x0000000509057210 */ /* 0x000fe40007ffe0ff */
[----:B------:R-:W-:-:S04]  /*1e30*/  LEA R10, P1, R8, UR8, 0x2 ;  /* 0x00000008080a7c11 */ /* 0x000fc8000f8210ff */
[----:B------:R-:W-:Y:S02]  /*1e40*/  LEA.HI.X R11, R8, UR9, R5, 0x2, P1 ;  /* 0x00000009080b7c11 */ /* 0x000fe400088f1405 */
[----:B------:R-:W-:-:S05]  /*1e50*/  FSEL R5, R2, RZ, P0 ;  /* 0x000000ff02057208 */ /* 0x000fca0000000000 */
[----:B------:R0:W-:Y:S02]  /*1e60*/  STG.E desc[UR4][R10.64], R5 ;  /* 0x000000050a007986 */ /* 0x0001e4000c101904 */
.L_x_1129:
[----:B------:R-:W-:Y:S05]  /*1e70*/  BSYNC B0 ;  /* 0x0000000000007941 */ /* 0x000fea0003800000 */
.L_x_1128:
[----:B------:R-:W-:Y:S01]  /*1e80*/  ULDC.64 UR10, c[0x0][0x2e8] ;  /* 0x0000ba00000a7ab9 */ /* 0x000fe20000000a00 */
[----:B------:R-:W-:Y:S01]  /*1e90*/  ULDC.64 UR8, c[0x0][0x2d8] ;  /* 0x0000b60000087ab9 */ /* 0x000fe20000000a00 */
[----:B------:R-:W-:Y:S01]  /*1ea0*/  ISETP.NE.U32.AND P0, PT, RZ, UR10, PT ;  /* 0x0000000aff007c0c */ /* 0x000fe2000bf05070 */
[----:B------:R-:W-:Y:S01]  /*1eb0*/  IMAD R49, R49, UR8, RZ ;  /* 0x0000000831317c24 */ /* 0x000fe2000f8e02ff */
[----:B------:R-:W-:Y:S02]  /*1ec0*/  MOV R14, R12 ;  /* 0x0000000c000e7202 */ /* 0x000fe40000000f00 */
[----:B------:R-:W-:Y:S01]  /*1ed0*/  ISETP.NE.AND.EX P0, PT, RZ, UR11, PT, P0 ;  /* 0x0000000bff007c0c */ /* 0x000fe2000bf05300 */
[C---:B0-----:R-:W-:Y:S02]  /*1ee0*/  IMAD R5, R6.reuse, UR9, R49 ;  /* 0x0000000906057c24 */ /* 0x041fe4000f8e0231 */
[----:B------:R-:W-:Y:S01]  /*1ef0*/  IMAD.WIDE.U32 R8, R6, UR8, R14 ;  /* 0x0000000806087c25 */ /* 0x000fe2000f8e000e */
[----:B------:R-:W-:Y:S01]  /*1f00*/  ISETP.NE.OR P0, PT, R4, RZ, !P0 ;  /* 0x000000ff0400720c */ /* 0x000fe20004705670 */
[----:B------:R-:W-:-:S02]  /*1f10*/  ULDC.64 UR8, c[0x0][0x2b8] ;  /* 0x0000ae0000087ab9 */ /* 0x000fc40000000a00 */
[----:B------:R-:W-:Y:S02]  /*1f20*/  LEA R6, P1, R8, UR8, 0x2 ;  /* 0x0000000808067c11 */ /* 0x000fe4000f8210ff */
[----:B------:R-:W-:-:S04]  /*1f30*/  IADD3 R5, R9, R5, RZ ;  /* 0x0000000509057210 */ /* 0x000fc80007ffe0ff */
[----:B------:R-:W-:-:S05]  /*1f40*/  LEA.HI.X R7, R8, UR9, R5, 0x2, P1 ;  /* 0x0000000908077c11 */ /* 0x000fca00088f1405 */
        /* <DEDUP_REMOVED lines=11> */
[----:B------:R-:W1:Y:S08]  /*2000*/  LDC R2, c[0x0][0x2e0] ;  /* 0x0000b800ff027b82 */ /* 0x000e700000000800 */
[----:B0-----:R-:W0:Y:S08]  /*2010*/  LDC R7, c[0x0][0x220] ;  /* 0x00008800ff077b82 */ /* 0x001e300000000800 */
[----:B------:R-:W2:Y:S01]  /*2020*/  LDC.64 R4, c[0x0][0x2e8] ;  /* 0x0000ba00ff047b82 */ /* 0x000ea20000000a00 */
[----:B-1----:R-:W-:-:S04]  /*2030*/  IMAD R0, R3, R2, R0 ;  /* 0x0000000203007224 */ /* 0x002fc800078e0200 */
[----:B0-----:R-:W-:-:S04]  /*2040*/  IMAD R3, R0, R7, UR6 ;  /* 0x0000000600037e24 */ /* 0x001fc8000f8e0207 */
[----:B--2---:R-:W-:-:S05]  /*2050*/  IMAD.WIDE R2, R3, 0x4, R4 ;  /* 0x0000000403027825 */ /* 0x004fca00078e0204 */
[----:B------:R-:W-:Y:S01]  /*2060*/  STG.E desc[UR4][R2.64], RZ ;  /* 0x000000ff02007986 */ /* 0x000fe2000c101904 */
[----:B------:R-:W-:Y:S05]  /*2070*/  EXIT ;  /* 0x000000000000794d */ /* 0x000fea0003800000 */
.L_x_1130:
        /* <DEDUP_REMOVED lines=16> */
.L_x_3692:


//--------------------- .text._ZN7cutlass13device_kernelIN5flash11enable_sm90INS1_16FlashAttnBwdSm90INS1_25CollectiveMainloopBwdSm90ILi2ELi2ELi2EN4cute5tupleIJNS5_1CILi1EEES8_S8_EEENS6_IJNS7_ILi64EEENS7_ILi128EEESB_EEENS_6half_tEfNS_4arch4Sm90ELb0ELb1ELb0ELb0ELb0ELb1ELb0ELb0ELi2ELi1ELi2ELi1ELb0EEENS1_21CollectiveEpilogueBwdISC_SD_SF_Li256ELb0ELb0ELi1EEENS1_19SingleTileSchedulerILb0ELb0ELb0ELi128EEEEEEEEEvNT_6ParamsE --------------------------
	.section	.text._ZN7cutlass13device_kernelIN5flash11enable_sm90INS1_16FlashAttnBwdSm90INS1_25CollectiveMainloopBwdSm90ILi2ELi2ELi2EN4cute5tupleIJNS5_1CILi1EEES8_S8_EEENS6_IJNS7_ILi64EEENS7_ILi128EEESB_EEENS_6half_tEfNS_4arch4Sm90ELb0ELb1ELb0ELb0ELb0ELb1ELb0ELb0ELi2ELi1ELi2ELi1ELb0EEENS1_21CollectiveEpilogueBwdISC_SD_SF_Li256ELb0ELb0ELi1EEENS1_19SingleTileSchedulerILb0ELb0ELb0ELi128EEEEEEEEEvNT_6ParamsE,"ax",@progbits
	.align	128
.text._ZN7cutlass13device_kernelIN5flash11enable_sm90INS1_16FlashAttnBwdSm90INS1_25CollectiveMainloopBwdSm90ILi2ELi2ELi2EN4cute5tupleIJNS5_1CILi1EEES8_S8_EEENS6_IJNS7_ILi64EEENS7_ILi128EEESB_EEENS_6half_tEfNS_4arch4Sm90ELb0ELb1ELb0ELb0ELb0ELb1ELb0ELb0ELi2ELi1ELi2ELi1ELb0EEENS1_21CollectiveEpilogueBwdISC_SD_SF_Li256ELb0ELb0ELi1EEENS1_19SingleTileSchedulerILb0ELb0ELb0ELi128EEEEEEEEEvNT_6ParamsE:
        .type           _ZN7cutlass13device_kernelIN5flash11enable_sm90INS1_16FlashAttnBwdSm90INS1_25CollectiveMainloopBwdSm90ILi2ELi2ELi2EN4cute5tupleIJNS5_1CILi1EEES8_S8_EEENS6_IJNS7_ILi64EEENS7_ILi128EEESB_EEENS_6half_tEfNS_4arch4Sm90ELb0ELb1ELb0ELb0ELb0ELb1ELb0ELb0ELi2ELi1ELi2ELi1ELb0EEENS1_21CollectiveEpilogueBwdISC_SD_SF_Li256ELb0ELb0ELi1EEENS1_19SingleTileSchedulerILb0ELb0ELb0ELi128EEEEEEEEEvNT_6ParamsE,@function
        .size           _ZN7cutlass13device_kernelIN5flash11enable_sm90INS1_16FlashAttnBwdSm90INS1_25CollectiveMainloopBwdSm90ILi2ELi2ELi2EN4cute5tupleIJNS5_1CILi1EEES8_S8_EEENS6_IJNS7_ILi64EEENS7_ILi128EEESB_EEENS_6half_tEfNS_4arch4Sm90ELb0ELb1ELb0ELb0ELb0ELb1ELb0ELb0ELi2ELi1ELi2ELi1ELb0EEENS1_21CollectiveEpilogueBwdISC_SD_SF_Li256ELb0ELb0ELi1EEENS1_19SingleTileSchedulerILb0ELb0ELb0ELi128EEEEEEEEEvNT_6ParamsE,(.L_x_3693 - _ZN7cutlass13device_kernelIN5flash11enable_sm90INS1_16FlashAttnBwdSm90INS1_25CollectiveMainloopBwdSm90ILi2ELi2ELi2EN4cute5tupleIJNS5_1CILi1EEES8_S8_EEENS6_IJNS7_ILi64EEENS7_ILi128EEESB_EEENS_6half_tEfNS_4arch4Sm90ELb0ELb1ELb0ELb0ELb0ELb1ELb0ELb0ELi2ELi1ELi2ELi1ELb0EEENS1_21CollectiveEpilogueBwdISC_SD_SF_Li256ELb0ELb0ELi1EEENS1_19SingleTileSchedulerILb0ELb0ELb0ELi128EEEEEEEEEvNT_6ParamsE)
        .other          _ZN7cutlass13device_kernelIN5flash11enable_sm90INS1_16FlashAttnBwdSm90INS1_25CollectiveMainloopBwdSm90ILi2ELi2ELi2EN4cute5tupleIJNS5_1CILi1EEES8_S8_EEENS6_IJNS7_ILi64EEENS7_ILi128EEESB_EEENS_6half_tEfNS_4arch4Sm90ELb0ELb1ELb0ELb0ELb0ELb1ELb0ELb0ELi2ELi1ELi2ELi1ELb0EEENS1_21CollectiveEpilogueBwdISC_SD_SF_Li256ELb0ELb0ELi1EEENS1_19SingleTileSchedulerILb0ELb0ELb0ELi128EEEEEEEEEvNT_6ParamsE,@"STO_CUDA_ENTRY STV_DEFAULT"
_ZN7cutlass13device_kernelIN5flash11enable_sm90INS1_16FlashAttnBwdSm90INS1_25CollectiveMainloopBwdSm90ILi2ELi2ELi2EN4cute5tupleIJNS5_1CILi1EEES8_S8_EEENS6_IJNS7_ILi64EEENS7_ILi128EEESB_EEENS_6half_tEfNS_4arch4Sm90ELb0ELb1ELb0ELb0ELb0ELb1ELb0ELb0ELi2ELi1ELi2ELi1ELb0EEENS1_21CollectiveEpilogueBwdISC_SD_SF_Li256ELb0ELb0ELi1EEENS1_19SingleTileSchedulerILb0ELb0ELb0ELi128EEEEEEEEEvNT_6ParamsE:
[----:B------:R-:W1:Y:S02]  /*0000*/  LDC R1, c[0x0][0x28] ;  /* 0x00000a00ff017b82 */ /* 0x000e640000000800 */
[----:B-1----:R-:W-:Y:S01]  /*0010*/  VIADD R1, R1, 0xfffffff8 ;  /* 0xfffffff801017836 */ /* 0x002fe20000000000 */
[----:B------:R-:W1:Y:S01]  /*0020*/  S2R R3, SR_TID.X ;  /* 0x0000000000037919 */ /* 0x000e620000002100 */
[----:B------:R-:W-:Y:S01]  /*0030*/  ELECT P0, URZ, PT ;  /* 0x00000000003f782f */ /* 0x000fe20003800000 */
[----:B------:R-:W-:Y:S01]  /*0040*/  BSSY B0, `(.L_x_1131) ;  /* 0x000001a000007945 */ /* 0x000fe20003800000 */
[--C-:B-1----:R-:W-:Y:S02]  /*0050*/  SHF.R.U32.HI R0, RZ, 0x5, R3.reuse ;  /* 0x00000005ff007819 */ /* 0x102fe40000011603 */
[----:B------:R-:W-:-:S03]  /*0060*/  SHF.R.U32.HI R3, RZ, 0x7, R3 ;  /* 0x00000007ff037819 */ /* 0x000fc60000011603 */
        /* <DEDUP_REMOVED lines=23> */
.L_x_1132:
[----:B------:R-:W-:Y:S05]  /*01e0*/  BSYNC B0 ;  /* 0x0000000000007941 */ /* 0x000fea0003800000 */
.L_x_1131:
[----:B------:R-:W-:Y:S01]  /*01f0*/  VOTEU.ANY UP0, P0 ;  /* 0x00000000003f7886 */ /* 0x000fe20000000100 */
[----:B------:R-:W1:Y:S01]  /*0200*/  SHFL.IDX PT, R3, R3, RZ, 0x1f ;  /* 0x00001fff03037589 */ /* 0x000e6200000e0000 */
[----:B------:R-:W-:Y:S01]  /*0210*/  UMOV UR4, 0x1 ;  /* 0x0000000100047882 */ /* 0x000fe20000000000 */
[----:B------:R-:W-:Y:S01]  /*0220*/  VOTEU.ANY UP1, P0 ;  /* 0x00000000003f7886 */ /* 0x000fe20000020100 */
[----:B------:R-:W-:Y:S01]  /*0230*/  UMOV UR38, 0x1 ;  /* 0x0000000100267882 */ /* 0x000fe20000000000 */
[----:B------:R-:W2:Y:S01]  /*0240*/  @UP0 S2UR UR7, SR_CgaCtaId ;  /* 0x00000000000709c3 */ /* 0x000ea20000008800 */
[----:B------:R-:W3:Y:S01]  /*0250*/  SHFL.IDX PT, R2, R0, RZ, 0x1f ;  /* 0x00001fff00027589 */ /* 0x000ee200000e0000 */
[----:B------:R-:W-:Y:S01]  /*0260*/  @UP0 UMOV UR6, 0x400 ;  /* 0x0000040000060882 */ /* 0x000fe20000000000 */
[----:B------:R-:W-:-:S04]  /*0270*/  @UP0 UIADD3 UR4, -UR4, 0x100000, URZ ;  /* 0x0010000004040890 */ /* 0x000fc8000fffe13f */
[----:B------:R-:W-:Y:S02]  /*0280*/  @UP0 USHF.L.U32 UR5, UR4, 0xb, URZ ;  /* 0x0000000b04050899 */ /* 0x000fe4000800063f */
[----:B------:R-:W-:Y:S01]  /*0290*/  @UP0 USHF.L.U32 UR4, UR4, 0x1, URZ ;  /* 0x0000000104040899 */ /* 0x000fe2000800063f */
[----:B-1----:R-:W-:Y:S01]  /*02a0*/  R2UR UR8, R3 ;  /* 0x00000000030872ca */ /* 0x002fe200000e0000 */
[----:B--2---:R-:W-:Y:S01]  /*02b0*/  @UP0 ULEA UR6, UR7, UR6, 0x18 ;  /* 0x0000000607060291 */ /* 0x004fe2000f8ec03f */
[----:B---3--:R-:W-:-:S11]  /*02c0*/  ISETP.NE.AND P1, PT, R2, RZ, PT ;  /* 0x000000ff0200720c */ /* 0x008fd60003f25270 */
[----:B------:R-:W-:Y:S01]  /*02d0*/  UISETP.NE.AND UP0, UPT, UR8, URZ, UPT ;  /* 0x0000003f0800728c */ /* 0x000fe2000bf05270 */
[----:B------:R-:W1:Y:S02]  /*02e0*/  FENCE.VIEW.ASYNC.S ;  /* 0x00000000000073c6 */ /* 0x000e640000000000 */
[----:B-1----:R1:W2:Y:S01]  /*02f0*/  @UP1 SYNCS.EXCH.64 URZ, [UR6+0x30800], UR4 ;  /* 0x03080004063f15b2 */ /* 0x0022a20008000100 */
[----:B------:R-:W-:Y:S01]  /*0300*/  USEL UR38, UR38, 0x2, !UP0 ;  /* 0x0000000226267887 */ /* 0x000fe2000c000000 */
[----:B------:R-:W-:Y:S11]  /*0310*/  @P1 BRA `(.L_x_1133) ;  /* 0x0000000000481947 */ /* 0x000ff60003800000 */
[----:B-1----:R-:W1:Y:S01]  /*0320*/  S2UR UR5, SR_CgaCtaId ;  /* 0x00000000000579c3 */ /* 0x002e620000008800 */
        /* <DEDUP_REMOVED lines=15> */
[----:B------:R3:W1:Y:S02]  /*0420*/  SYNCS.EXCH.64 URZ, [UR8+0x30828], UR4 ;  /* 0x03082804083f75b2 */ /* 0x0006640008000100 */
[----:B---3--:R-:W-:Y:S01]  /*0430*/  NOP ;  /* 0x0000000000007918 */ /* 0x008fe20000000000 */
.L_x_1133:
[----:B------:R-:W3:Y:S01]  /*0440*/  SHFL.IDX PT, R2, R0, RZ, 0x1f ;  /* 0x00001fff00027589 */ /* 0x000ee200000e0000 */
[----:B------:R-:W-:Y:S01]  /*0450*/  NOP ;  /* 0x0000000000007918 */ /* 0x000fe20000000000 */
[----:B---3--:R-:W-:-:S13]  /*0460*/  ISETP.NE.AND P0, PT, R2, RZ, PT ;  /* 0x000000ff0200720c */ /* 0x008fda0003f05270 */
        /* <DEDUP_REMOVED lines=17> */
[----:B------:R3:W1:Y:S02]  /*0580*/  SYNCS.EXCH.64 URZ, [UR8+0x30848], UR6 ;  /* 0x03084806083f75b2 */ /* 0x0006640008000100 */
[----:B---3--:R-:W-:Y:S01]  /*0590*/  NOP ;  /* 0x0000000000007918 */ /* 0x008fe20000000000 */
.L_x_1134:
[----:B------:R-:W-:Y:S01]  /*05a0*/  PLOP3.LUT P0, PT, PT, PT, UP0, 0x80, 0x0 ;  /* 0x000000000000781c */ /* 0x000fe20003f0f008 */
[----:B------:R-:W-:Y:S01]  /*05b0*/  NOP ;  /* 0x0000000000007918 */ /* 0x000fe20000000000 */
[----:B------:R-:W-:Y:S01]  /*05c0*/  BSSY B6, `(.L_x_1135) ;  /* 0x00008f3000067945 */ /* 0x000fe20003800000 */
[----:B-12-4-:R-:W-:Y:S10]  /*05d0*/  BAR.SYNC.DEFER_BLOCKING 0x0 ;  /* 0x0000000000007b1d */ /* 0x016ff40000010000 */
[----:B------:R-:W-:Y:S05]  /*05e0*/  @!P0 BRA `(.L_x_1136) ;  /* 0x00000060002c8947 */ /* 0x000fea0003800000 */
.L_x_1137:
[----:B------:R-:W-:-:S08]  /*05f0*/  NOP ;  /* 0x0000000000007918 */ /* 0x000fd00000000000 */
[----:B------:R-:W1:Y:S02]  /*0600*/  USETMAXREG.TRY_ALLOC.CTAPOOL UP0, 0xf0 ;  /* 0x000000f0000079c8 */ /* 0x000e640008000600 */
[----:B-1----:R-:W-:-:S13]  /*0610*/  PLOP3.LUT P0, PT, PT, PT, UP0, 0x80, 0x0 ;  /* 0x000000000000781c */ /* 0x002fda0003f0f008 */
[----:B------:R-:W-:Y:S05]  /*0620*/  @!P0 BRA `(.L_x_1137) ;  /* 0xfffffffc00f08947 */ /* 0x000fea000383ffff */
[----:B------:R-:W-:Y:S01]  /*0630*/  LOP3.LUT R0, R0, 0x3, RZ, 0xc0, !PT ;  /* 0x0000000300007812 */ /* 0x000fe200078ec0ff */
[----:B------:R-:W1:Y:S01]  /*0640*/  S2R R2, SR_TID.X ;  /* 0x0000000000027919 */ /* 0x000e620000002100 */
        /* <DEDUP_REMOVED lines=8> */
[----:B------:R-:W1:Y:S01]  /*06d0*/  S2UR UR39, SR_CTAID.X ;  /* 0x00000000002779c3 */ /* 0x000e620000002500 */
[----:B------:R-:W-:Y:S01]  /*06e0*/  ULDC UR7, c[0x0][0x280] ;  /* 0x0000a00000077ab9 */ /* 0x000fe20000000800 */
[----:B------:R-:W-:Y:S01]  /*06f0*/  ULDC UR6, c[0x0][0x290] ;  /* 0x0000a40000067ab9 */ /* 0x000fe20000000800 */
[----:B------:R-:W-:Y:S01]  /*0700*/  ULDC UR4, c[0x0][0x74c] ;  /* 0x0001d30000047ab9 */ /* 0x000fe20000000800 */
        /* <DEDUP_REMOVED lines=20> */
[----:B-1----:R-:W-:Y:S02]  /*0850*/  ULEA UR5, UR39, UR7, 0x7 ;  /* 0x0000000727057291 */ /* 0x002fe4000f8e383f */
[----:B------:R-:W-:Y:S02]  /*0860*/  ISETP.LE.AND P1, PT, RZ, UR39, PT ;  /* 0x00000027ff007c0c */ /* 0x000fe4000bf23270 */
[----:B------:R-:W-:-:S02]  /*0870*/  CS2R R48, SRZ ;  /* 0x0000000000307805 */ /* 0x000fc4000001ff00 */
[----:B------:R-:W-:Y:S01]  /*0880*/  CS2R R46, SRZ ;  /* 0x00000000002e7805 */ /* 0x000fe2000001ff00 */
[----:B------:R-:W-:Y:S01]  /*0890*/  UIADD3 UR4, -UR4, UR5, -UR6 ;  /* 0x0000000504047290 */ /* 0x000fe2000fffe906 */
[----:B------:R-:W-:Y:S02]  /*08a0*/  CS2R R44, SRZ ;  /* 0x00000000002c7805 */ /* 0x000fe4000001ff00 */
[----:B------:R-:W-:Y:S02]  /*08b0*/  CS2R R42, SRZ ;  /* 0x00000000002a7805 */ /* 0x000fe4000001ff00 */
[----:B------:R-:W-:Y:S01]  /*08c0*/  CS2R R40, SRZ ;  /* 0x0000000000287805 */ /* 0x000fe2000001ff00 */
[----:B------:R-:W-:Y:S01]  /*08d0*/  USHF.R.S32.HI UR5, URZ, 0x1f, UR4 ;  /* 0x0000001f3f057899 */ /* 0x000fe20008011404 */
[----:B------:R-:W-:Y:S02]  /*08e0*/  CS2R R38, SRZ ;  /* 0x0000000000267805 */ /* 0x000fe4000001ff00 */
[----:B------:R-:W-:-:S02]  /*08f0*/  CS2R R36, SRZ ;  /* 0x0000000000247805 */ /* 0x000fc4000001ff00 */
[----:B------:R-:W-:Y:S01]  /*0900*/  CS2R R34, SRZ ;  /* 0x0000000000227805 */ /* 0x000fe2000001ff00 */
[----:B------:R-:W-:Y:S01]  /*0910*/  ULEA.HI UR5, UR5, UR4, URZ, 0x6 ;  /* 0x0000000405057291 */ /* 0x000fe2000f8f303f */
[----:B------:R-:W-:Y:S01]  /*0920*/  CS2R R32, SRZ ;  /* 0x0000000000207805 */ /* 0x000fe2000001ff00 */
[----:B------:R-:W-:Y:S01]  /*0930*/  UIADD3 UR4, UR7, 0x3f, URZ ;  /* 0x0000003f07047890 */ /* 0x000fe2000fffe03f */
[----:B------:R-:W-:Y:S01]  /*0940*/  CS2R R30, SRZ ;  /* 0x00000000001e7805 */ /* 0x000fe2000001ff00 */
[----:B------:R-:W-:Y:S01]  /*0950*/  USHF.R.S32.HI UR6, URZ, 0x6, UR5 ;  /* 0x000000063f067899 */ /* 0x000fe20008011405 */
[----:B------:R-:W-:Y:S01]  /*0960*/  CS2R R28, SRZ ;  /* 0x00000000001c7805 */ /* 0x000fe2000001ff00 */
[----:B------:R-:W-:Y:S01]  /*0970*/  USHF.R.S32.HI UR5, URZ, 0x1f, UR4 ;  /* 0x0000001f3f057899 */ /* 0x000fe20008011404 */
[----:B------:R-:W-:Y:S01]  /*0980*/  CS2R R26, SRZ ;  /* 0x00000000001a7805 */ /* 0x000fe2000001ff00 */
[----:B------:R-:W-:Y:S01]  /*0990*/  UISETP.LT.AND UP0, UPT, URZ, UR6, UPT ;  /* 0x000000063f00728c */ /* 0x000fe2000bf01270 */
[----:B------:R-:W-:Y:S01]  /*09a0*/  CS2R R24, SRZ ;  /* 0x0000000000187805 */ /* 0x000fe2000001ff00 */
[----:B------:R-:W-:Y:S01]  /*09b0*/  ULEA.HI UR5, UR5, UR4, URZ, 0x6 ;  /* 0x0000000405057291 */ /* 0x000fe2000f8f303f */
[----:B------:R-:W-:Y:S01]  /*09c0*/  CS2R R150, SRZ ;  /* 0x0000000000967805 */ /* 0x000fe2000001ff00 */
[----:B------:R-:W-:Y:S01]  /*09d0*/  USEL UR37, URZ, UR6, !UP0 ;  /* 0x000000063f257287 */ /* 0x000fe2000c000000 */
[----:B------:R-:W-:Y:S01]  /*09e0*/  CS2R R148, SRZ ;  /* 0x0000000000947805 */ /* 0x000fe2000001ff00 */
[----:B------:R-:W-:Y:S01]  /*09f0*/  USHF.R.S32.HI UR36, URZ, 0x6, UR5 ;  /* 0x000000063f247899 */ /* 0x000fe20008011405 */
        /* <DEDUP_REMOVED lines=24> */
[----:B------:R-:W-:Y:S01]  /*0b80*/  IMAD.MOV.U32 R99, RZ, RZ, RZ ;  /* 0x000000ffff637224 */ /* 0x000fe200078e00ff */
[----:B------:R-:W-:Y:S06]  /*0b90*/  @!P1 BRA `(.L_x_1139) ;  /* 0x0000000000289947 */ /* 0x000fec0003800000 */
[----:B------:R-:W-:Y:S01]  /*0ba0*/  ULEA UR4, UR39, UR7, 0x7 ;  /* 0x0000000727047291 */ /* 0x000fe2000f8e383f */
[----:B------:R-:W-:-:S03]  /*0bb0*/  ULDC UR5, c[0x0][0x290] ;  /* 0x0000a40000057ab9 */ /* 0x000fc60000000800 */
[----:B------:R-:W-:-:S03]  /*0bc0*/  UIADD3 UR4, -UR5, 0xbf, UR4 ;  /* 0x000000bf05047890 */ /* 0x000fc6000fffe104 */
[----:B------:R-:W-:Y:S02]  /*0bd0*/  ULDC UR5, c[0x0][0x748] ;  /* 0x0001d20000057ab9 */ /* 0x000fe40000000800 */
[----:B------:R-:W-:-:S04]  /*0be0*/  UIADD3 UR4, UR4, UR5, URZ ;  /* 0x0000000504047290 */ /* 0x000fc8000fffe03f */
[----:B------:R-:W-:-:S04]  /*0bf0*/  USHF.R.S32.HI UR5, URZ, 0x1f, UR4 ;  /* 0x0000001f3f057899 */ /* 0x000fc80008011404 */
[----:B------:R-:W-:-:S04]  /*0c00*/  ULEA.HI UR5, UR5, UR4, URZ, 0x6 ;  /* 0x0000000405057291 */ /* 0x000fc8000f8f303f */
[----:B------:R-:W-:-:S04]  /*0c10*/  USHF.R.S32.HI UR5, URZ, 0x6, UR5 ;  /* 0x000000063f057899 */ /* 0x000fc80008011405 */
[----:B------:R-:W-:-:S04]  /*0c20*/  UISETP.LT.AND UP0, UPT, UR36, UR5, UPT ;  /* 0x000000052400728c */ /* 0x000fc8000bf01270 */
[----:B------:R-:W-:-:S12]  /*0c30*/  USEL UR36, UR36, UR5, UP0 ;  /* 0x0000000524247287 */ /* 0x000fd80008000000 */
.L_x_1139:
[----:B------:R-:W-:Y:S01]  /*0c40*/  UISETP.GT.AND UP0, UPT, UR36, UR37, UPT ;  /* 0x000000252400728c */ /* 0x000fe2000bf04270 */
[----:B------:R-:W-:Y:S01]  /*0c50*/  IMAD.MOV.U32 R98, RZ, RZ, RZ ;  /* 0x000000ffff627224 */ /* 0x000fe200078e00ff */
[----:B------:R-:W-:Y:S02]  /*0c60*/  CS2R R96, SRZ ;  /* 0x0000000000607805 */ /* 0x000fe4000001ff00 */
[----:B------:R-:W-:Y:S02]  /*0c70*/  CS2R R94, SRZ ;  /* 0x00000000005e7805 */ /* 0x000fe4000001ff00 */
[----:B------:R-:W-:Y:S02]  /*0c80*/  CS2R R92, SRZ ;  /* 0x00000000005c7805 */ /* 0x000fe4000001ff00 */
[----:B------:R-:W-:Y:S02]  /*0c90*/  CS2R R90, SRZ ;  /* 0x00000000005a7805 */ /* 0x000fe4000001ff00 */
[----:B------:R-:W-:-:S02]  /*0ca0*/  PLOP3.LUT P1, PT, PT, PT, UP0, 0x80, 0x0 ;  /* 0x000000000000781c */ /* 0x000fc40003f2f008 */
[----:B------:R-:W-:-:S11]  /*0cb0*/  CS2R R88, SRZ ;  /* 0x0000000000587805 */ /* 0x000fd6000001ff00 */
[----:B------:R-:W-:Y:S05]  /*0cc0*/  @!P1 BRA `(.L_x_1140) ;  /* 0x0000003400b49947 */ /* 0x000fea0003800000 */
[----:B------:R-:W-:Y:S01]  /*0cd0*/  MOV R0, RZ ;  /* 0x000000ff00007202 */ /* 0x000fe20000000f00 */
[----:B------:R-:W-:Y:S01]  /*0ce0*/  ULDC UR40, c[0x0][0x280] ;  /* 0x0000a00000287ab9 */ /* 0x000fe20000000800 */
[----:B------:R-:W-:Y:S02]  /*0cf0*/  ULDC UR41, c[0x0][0x744] ;  /* 0x0001d10000297ab9 */ /* 0x000fe40000000800 */
        /* <DEDUP_REMOVED lines=18> */
.L_x_1142:
        /* <DEDUP_REMOVED lines=15> */
.L_x_1141:
[----:B------:R-:W1:Y:S01]  /*0f10*/  S2R R0, SR_CgaCtaId ;  /* 0x0000000000007919 */ /* 0x000e620000008800 */
[----:B------:R-:W-:-:S04]  /*0f20*/  MOV R229, 0x400 ;  /* 0x0000040000e57802 */ /* 0x000fc80000000f00 */
[----:B-1----:R-:W-:-:S05]  /*0f30*/  LEA R229, R0, R229, 0x18 ;  /* 0x000000e500e57211 */ /* 0x002fca00078ec0ff */
[----:B------:R-:W-:-:S05]  /*0f40*/  VIADD R232, R229, 0x28800 ;  /* 0x00028800e5e87836 */ /* 0x000fca0000000000 */
        /* <DEDUP_REMOVED lines=18> */
.L_x_1144:
        /* <DEDUP_REMOVED lines=15> */
.L_x_1143:
        /* <DEDUP_REMOVED lines=8> */
.L_x_1249:
[----:B------:R-:W-:Y:S02]  /*11e0*/  SHF.L.U32 R8, RZ, 0x1f, RZ ;  /* 0x0000001fff087819 */ /* 0x000fe400000006ff */
[----:B--2---:R-:W-:Y:S02]  /*11f0*/  LEA.HI R4, R14, R14, RZ, 0x1 ;  /* 0x0000000e0e047211 */ /* 0x004fe400078f08ff */
[----:B------:R-:W2:Y:S01]  /*1200*/  SYNCS.PHASECHK.TRANS64.TRYWAIT P0, [R229+URZ+0x30800], R8 ;  /* 0x03080008e50075a7 */ /* 0x000ea2000800017f */
[----:B------:R-:W-:Y:S02]  /*1210*/  LOP3.LUT R7, R2, 0xffffff80, RZ, 0xc0, !PT ;  /* 0xffffff8002077812 */ /* 0x000fe400078ec0ff */
[----:B------:R-:W-:Y:S02]  /*1220*/  LOP3.LUT R5, R4, 0xfffffffe, RZ, 0xc0, !PT ;  /* 0xfffffffe04057812 */ /* 0x000fe400078ec0ff */
[CC--:B------:R-:W-:Y:S01]  /*1230*/  LEA.HI R4, R3.reuse, R0.reuse, RZ, 0x5 ;  /* 0x0000000003047211 */ /* 0x0c0fe200078f28ff */
[----:B------:R-:W-:Y:S01]  /*1240*/  IMAD.IADD R7, R0, 0x1, -R7 ;  /* 0x0000000100077824 */ /* 0x000fe200078e0a07 */
[CC--:B------:R-:W-:Y:S01]  /*1250*/  LEA.HI R9, R3.reuse, R0.reuse, RZ, 0x3 ;  /* 0x0000000003097211 */ /* 0x0c0fe200078f18ff */
[----:B------:R-:W-:Y:S01]  /*1260*/  IMAD.IADD R224, R14, 0x1, -R5 ;  /* 0x000000010ee07824 */ /* 0x000fe200078e0a05 */
[----:B------:R-:W-:Y:S01]  /*1270*/  LEA.HI R5, R3, R0, RZ, 0x4 ;  /* 0x0000000003057211 */ /* 0x000fe200078f20ff */
[----:B------:R-:W-:Y:S01]  /*1280*/  IMAD.SHL.U32 R3, R0, 0x40, RZ ;  /* 0x0000004000037824 */ /* 0x000fe200078e00ff */
[----:B------:R-:W-:-:S02]  /*1290*/  SHF.R.S32.HI R2, RZ, 0x1f, R7 ;  /* 0x0000001fff027819 */ /* 0x000fc40000011407 */
[----:B------:R-:W-:Y:S02]  /*12a0*/  SHF.R.S32.HI R4, RZ, 0x5, R4 ;  /* 0x00000005ff047819 */ /* 0x000fe40000011404 */
[----:B------:R-:W-:Y:S02]  /*12b0*/  SHF.R.S32.HI R10, RZ, 0x4, R5 ;  /* 0x00000004ff0a7819 */ /* 0x000fe40000011405 */
[----:B------:R-:W-:Y:S01]  /*12c0*/  LEA.HI R0, R2, R7, RZ, 0x2 ;  /* 0x0000000702007211 */ /* 0x000fe200078f10ff */
[----:B------:R-:W-:Y:S01]  /*12d0*/  IMAD.SHL.U32 R6, R4, 0x10, RZ ;  /* 0x0000001004067824 */ /* 0x000fe200078e00ff */
[----:B------:R-:W-:Y:S02]  /*12e0*/  LEA.HI R11, R5, R10, RZ, 0x1 ;  /* 0x0000000a050b7211 */ /* 0x000fe400078f08ff */
[----:B------:R-:W-:Y:S02]  /*12f0*/  LOP3.LUT R3, R3, 0x1c0, RZ, 0xc0, !PT ;  /* 0x000001c003037812 */ /* 0x000fe400078ec0ff */
[----:B------:R-:W-:-:S02]  /*1300*/  SHF.R.S32.HI R4, RZ, 0x2, R0 ;  /* 0x00000002ff047819 */ /* 0x000fc40000011400 */
[----:B------:R-:W-:Y:S01]  /*1310*/  SHF.R.S32.HI R5, RZ, 0x1f, R0 ;  /* 0x0000001fff057819 */ /* 0x000fe20000011400 */
[----:B--2---:R-:W-:Y:S06]  /*1320*/  @P0 BRA `(.L_x_1146) ;  /* 0x0000000000080947 */ /* 0x004fec0003800000 */
[----:B------:R-:W2:Y:S02]  /*1330*/  SYNCS.PHASECHK.TRANS64.TRYWAIT P0, [R229+URZ+0x30800], R8 ;  /* 0x03080008e50075a7 */ /* 0x000ea4000800017f */
[----:B--2---:R-:W-:Y:S05]  /*1340*/  @!P0 BRA `(.L_x_1147) ;  /* 0x00000080008c8947 */ /* 0x004fea0003800000 */
.L_x_1146:
[----:B------:R-:W-:Y:S01]  /*1350*/  LEA.HI R5, R5, R4, RZ, 0x3 ;  /* 0x0000000405057211 */ /* 0x000fe200078f18ff */
[----:B------:R-:W-:Y:S01]  /*1360*/  ULDC UR4, c[0x0][0x290] ;  /* 0x0000a40000047ab9 */ /* 0x000fe20000000800 */
[----:B--2---:R-:W-:Y:S01]  /*1370*/  LOP3.LUT R8, R3, 0x30, R6, 0xf8, !PT ;  /* 0x0000003003087812 */ /* 0x004fe200078ef806 */
[----:B------:R-:W-:Y:S01]  /*1380*/  UIMAD UR4, UR39, -0x80, UR4 ;  /* 0xffffff80270478a4 */ /* 0x000fe2000f8e0204 */
[----:B------:R-:W-:Y:S01]  /*1390*/  LOP3.LUT R5, R5, 0xfffffff8, RZ, 0xc0, !PT ;  /* 0xfffffff805057812 */ /* 0x000fe200078ec0ff */
[----:B------:R-:W-:Y:S01]  /*13a0*/  IMAD.U32 R233, RZ, RZ, UR38 ;  /* 0x00000026ffe97e24 */ /* 0x000fe2000f8e00ff */
[----:B------:R-:W-:Y:S01]  /*13b0*/  LEA.HI R6, R13, R13, RZ, 0x1 ;  /* 0x0000000d0d067211 */ /* 0x000fe200078f08ff */
[----:B------:R-:W-:Y:S01]  /*13c0*/  IMAD.MOV.U32 R223, RZ, RZ, RZ ;  /* 0x000000ffffdf7224 */ /* 0x000fe200078e00ff */
[----:B------:R-:W-:Y:S01]  /*13d0*/  LOP3.LUT R11, R11, 0x7ffffe, RZ, 0xc0, !PT ;  /* 0x007ffffe0b0b7812 */ /* 0x000fe200078ec0ff */
[----:B------:R-:W-:Y:S01]  /*13e0*/  IMAD.IADD R5, R4, 0x1, -R5 ;  /* 0x0000000104057824 */ /* 0x000fe200078e0a05 */
[----:B------:R-:W-:Y:S01]  /*13f0*/  LEA.HI R4, R2, R7, RZ, 0x5 ;  /* 0x0000000702047211 */ /* 0x000fe200078f28ff */
[----:B------:R-:W-:Y:S01]  /*1400*/  IMAD.SHL.U32 R2, R13, 0x1000, RZ ;  /* 0x000010000d027824 */ /* 0x000fe200078e00ff */
[----:B------:R-:W-:Y:S01]  /*1410*/  LOP3.LUT R6, R6, 0x3fffffe, RZ, 0xc0, !PT ;  /* 0x03fffffe06067812 */ /* 0x000fe200078ec0ff */
[----:B------:R-:W-:Y:S01]  /*1420*/  IMAD.IADD R11, R10, 0x1, -R11 ;  /* 0x000000010a0b7824 */ /* 0x000fe200078e0a0b */
[----:B------:R-:W-:-:S02]  /*1430*/  SHF.R.S32.HI R4, RZ, 0x5, R4 ;  /* 0x00000005ff047819 */ /* 0x000fc40000011404 */
[----:B------:R-:W-:Y:S02]  /*1440*/  CS2R R86, SRZ ;  /* 0x0000000000567805 */ /* 0x000fe4000001ff00 */
[----:B------:R-:W-:Y:S01]  /*1450*/  LOP3.LUT R9, R8, 0x8, R9, 0xf8, !PT ;  /* 0x0000000808097812 */ /* 0x000fe200078ef809 */
[----:B------:R-:W-:Y:S01]  /*1460*/  IMAD R11, R11, 0x200, R2 ;  /* 0x000002000b0b7824 */ /* 0x000fe200078e0202 */
[----:B------:R-:W-:Y:S01]  /*1470*/  SHF.R.U32.HI R8, RZ, 0x3, R3 ;  /* 0x00000003ff087819 */ /* 0x000fe20000011603 */
[----:B------:R-:W-:Y:S01]  /*1480*/  IMAD R4, R4, 0x10, R5 ;  /* 0x0000001004047824 */ /* 0x000fe200078e0205 */
[----:B------:R-:W-:Y:S01]  /*1490*/  LOP3.LUT R0, R0, 0x7ffffffc, RZ, 0xc0, !PT ;  /* 0x7ffffffc00007812 */ /* 0x000fe200078ec0ff */
[----:B------:R-:W2:Y:S01]  /*14a0*/  S2R R5, SR_CTAID.X ;  /* 0x0000000000057919 */ /* 0x000ea20000002500 */
[----:B------:R-:W-:Y:S01]  /*14b0*/  IMAD.IADD R3, R13, 0x1, -R6 ;  /* 0x000000010d037824 */ /* 0x000fe200078e0a06 */
[----:B------:R-:W-:Y:S01]  /*14c0*/  LOP3.LUT R8, R9, R8, RZ, 0x3c, !PT ;  /* 0x0000000809087212 */ /* 0x000fe200078e3cff */
[----:B------:R-:W-:Y:S01]  /*14d0*/  IMAD R6, R7, 0x4, R2 ;  /* 0x0000000407067824 */ /* 0x000fe200078e0202 */
[----:B------:R-:W-:Y:S01]  /*14e0*/  CS2R R84, SRZ ;  /* 0x0000000000547805 */ /* 0x000fe2000001ff00 */
[----:B------:R-:W-:Y:S01]  /*14f0*/  IMAD R2, R3, 0x40, R4 ;  /* 0x0000004003027824 */ /* 0x000fe200078e0204 */
[----:B------:R-:W-:Y:S01]  /*1500*/  CS2R R82, SRZ ;  /* 0x0000000000527805 */ /* 0x000fe2000001ff00 */
[----:B------:R-:W-:Y:S01]  /*1510*/  IMAD.IADD R0, R7, 0x1, -R0 ;  /* 0x0000000107007824 */ /* 0x000fe200078e0a00 */
[----:B------:R-:W-:Y:S01]  /*1520*/  CS2R R80, SRZ ;  /* 0x0000000000507805 */ /* 0x000fe2000001ff00 */
[----:B------:R-:W-:Y:S01]  /*1530*/  IMAD.IADD R231, R8, 0x1, R11 ;  /* 0x0000000108e77824 */ /* 0x000fe200078e020b */
[----:B------:R-:W-:Y:S01]  /*1540*/  CS2R R78, SRZ ;  /* 0x00000000004e7805 */ /* 0x000fe2000001ff00 */
[----:B------:R-:W-:Y:S01]  /*1550*/  IMAD.MOV.U32 R4, RZ, RZ, RZ ;  /* 0x000000ffff047224 */ /* 0x000fe200078e00ff */
        /* <DEDUP_REMOVED lines=19> */
[----:B------:R-:W-:Y:S01]  /*1690*/  CS2R R38, SRZ ;  /* 0x0000000000267805 */ /* 0x000fe2000001ff00 */
[----:B--2---:R-:W-:Y:S01]  /*16a0*/  IMAD R226, R5, -0x80, -R2 ;  /* 0xffffff8005e27824 */ /* 0x004fe200078e0a02 */
        /* <DEDUP_REMOVED lines=39> */
[----:B------:R-:W-:Y:S01]  /*1920*/  LOP3.LUT R233, R233, 0x1, RZ, 0xfc, !PT ;  /* 0x00000001e9e97812 */ /* 0x000fe200078efcff */
[----:B------:R-:W-:Y:S01]  /*1930*/  IMAD R3, R6, 0x4, R229 ;  /* 0x0000000406037824 */ /* 0x000fe200078e02e5 */
[----:B------:R-:W-:Y:S01]  /*1940*/  IADD3 R2, -R2, UR4, RZ ;  /* 0x0000000402027c10 */ /* 0x000fe2000fffe1ff */
[----:B------:R-:W-:-:S07]  /*1950*/  IMAD.SHL.U32 R227, R0, 0x2, RZ ;  /* 0x0000000200e37824 */ /* 0x000fce00078e00ff */
.L_x_1158:
[----:B------:R-:W-:Y:S01]  /*1960*/  ISETP.NE.AND P6, PT, R233, 0x3, PT ;  /* 0x00000003e900780c */ /* 0x000fe20003fc5270 */
[----:B------:R-:W-:-:S12]  /*1970*/  YIELD ;  /* 0x0000000000007946 */ /* 0x000fd80003800000 */
[----:B-1----:R-:W-:Y:S05]  /*1980*/  @!P6 BRA `(.L_x_1148) ;  /* 0x000000000004e947 */ /* 0x002fea0003800000 */
[----:B------:R-:W-:Y:S01]  /*1990*/  BPT.TRAP 0x1 ;  /* 0x000000040000795c */ /* 0x000fe20000300000 */
.L_x_1148:
[----:B------:R-:W-:Y:S01]  /*19a0*/  IMAD R0, R4, 0x8, R229 ;  /* 0x0000000804007824 */ /* 0x000fe200078e02e5 */
[----:B------:R-:W-:-:S04]  /*19b0*/  SHF.L.U32 R9, R223, 0x1f, RZ ;  /* 0x0000001fdf097819 */ /* 0x000fc800000006ff */
[----:B------:R2:W3:Y:S01]  /*19c0*/  SYNCS.PHASECHK.TRANS64.TRYWAIT P0, [R0+URZ+0x30810], R9 ;  /* 0x03081009000075a7 */ /* 0x0004e2000800017f */
[----:B------:R-:W-:Y:S05]  /*19d0*/  @!P6 BRA `(.L_x_1149) ;  /* 0x000000000004e947 */ /* 0x000fea0003800000 */
[----:B------:R-:W-:Y:S01]  /*19e0*/  BPT.TRAP 0x1 ;  /* 0x000000040000795c */ /* 0x000fe20000300000 */
.L_x_1149:
[----:B---3--:R-:W-:Y:S05]  /*19f0*/  @P0 BRA `(.L_x_1150) ;  /* 0x0000000000080947 */ /* 0x008fea0003800000 */
[----:B------:R-:W3:Y:S02]  /*1a00*/  SYNCS.PHASECHK.TRANS64.TRYWAIT P0, [R0+URZ+0x30810], R9 ;  /* 0x03081009000075a7 */ /* 0x000ee4000800017f */
[----:B---3--:R-:W-:Y:S05]  /*1a10*/  @!P0 BRA `(.L_x_1151) ;  /* 0x0000007800ec8947 */ /* 0x008fea0003800000 */
.L_x_1150:
[----:B------:R-:W-:Y:S05]  /*1a20*/  WARPSYNC.ALL ;  /* 0x0000000000007948 */ /* 0x000fea0003800000 */
[----:B------:R-:W-:Y:S01]  /*1a30*/  R2UR UR4, R229 ;  /* 0x00000000e50472ca */ /* 0x000fe200000e0000 */
[----:B------:R-:W-:Y:S01]  /*1a40*/  IMAD R5, R224, 0x2000, R229 ;  /* 0x00002000e0057824 */ /* 0x000fe200078e02e5 */
[C---:B------:R-:W-:Y:S01]  /*1a50*/  R2UR UR9, R4.reuse ;  /* 0x00000000040972ca */ /* 0x040fe200000e0000 */
[----:B------:R-:W-:Y:S01]  /*1a60*/  WARPGROUP.ARRIVE ;  /* 0x00000000000079c5 */ /* 0x000fe20000000000 */
[----:B------:R-:W-:Y:S01]  /*1a70*/  UMOV UR11, 0x40000040 ;  /* 0x40000040000b7882 */ /* 0x000fe20000000000 */
[----:B------:R-:W-:Y:S01]  /*1a80*/  IMAD R6, R4, 0x40, R227 ;  /* 0x0000004004067824 */ /* 0x000fe200078e02e3 */
[----:B------:R-:W-:-:S03]  /*1a90*/  R2UR UR5, R5 ;  /* 0x00000000050572ca */ /* 0x000fc600000e0000 */
[----:B------:R-:W-:-:S04]  /*1aa0*/  IMAD R17, R6, 0x4, R229 ;  /* 0x0000000406117824 */ /* 0x000fc800078e02e5 */
[----:B------:R-:W-:-:S04]  /*1ab0*/  UIADD3 UR4, UR4, 0x18000, URZ ;  /* 0x0001800004047890 */ /* 0x000fc8000fffe03f */
[----:B------:R-:W-:Y:S02]  /*1ac0*/  USHF.R.U32.HI UR4, URZ, 0x4, UR4 ;  /* 0x000000043f047899 */ /* 0x000fe40008011604 */
[----:B------:R-:W-:Y:S02]  /*1ad0*/  USHF.R.U32.HI UR6, URZ, 0x4, UR5 ;  /* 0x000000043f067899 */ /* 0x000fe40008011605 */
[----:B------:R-:W-:Y:S02]  /*1ae0*/  ULOP3.LUT UR4, UR4, 0x3fff, URZ, 0xc0, !UPT ;  /* 0x00003fff04047892 */ /* 0x000fe4000f8ec03f */
[----:B------:R-:W-:Y:S02]  /*1af0*/  ULOP3.LUT UR6, UR6, 0x3fff, URZ, 0xc0, !UPT ;  /* 0x00003fff06067892 */ /* 0x000fe4000f8ec03f */
[----:B------:R-:W-:Y:S02]  /*1b00*/  ULOP3.LUT UR8, UR4, 0x10000, URZ, 0xfc, !UPT ;  /* 0x0001000004087892 */ /* 0x000fe4000f8efc3f */
[----:B------:R-:W-:-:S02]  /*1b10*/  ULOP3.LUT UR7, UR6, 0x10000, URZ, 0xfc, !UPT ;  /* 0x0001000006077892 */ /* 0x000fc4000f8efc3f */
[----:B------:R-:W-:-:S03]  /*1b20*/  ULEA UR6, UR9, UR8, 0xa ;  /* 0x0000000809067291 */ /* 0x000fc6000f8e503f */
[----:B------:R-:W-:Y:S02]  /*1b30*/  UMOV UR9, 0x40000040 ;  /* 0x4000004000097882 */ /* 0x000fe40000000000 */
[----:B------:R-:W-:Y:S02]  /*1b40*/  UMOV UR8, UR7 ;  /* 0x0000000700087c82 */ /* 0x000fe40008000000 */
[----:B------:R-:W-:Y:S02]  /*1b50*/  UMOV UR10, UR6 ;  /* 0x00000006000a7c82 */ /* 0x000fe40008000000 */
[----:B------:R-:W-:Y:S01]  /*1b60*/  HGMMA.64x64x16.F32 R184, gdesc[UR8], RZ, !UPT, gsb0 ;  /* 0x00e0000008b879f0 */ /* 0x000fe2000c0008ff */
[----:B------:R-:W-:Y:S02]  /*1b70*/  UIADD3 UR8, UR7, 0x2, URZ ;  /* 0x0000000207087890 */ /* 0x000fe4000fffe03f */
[----:B------:R-:W-:Y:S01]  /*1b80*/  UIADD3 UR10, UR6, 0x2, URZ ;  /* 0x00000002060a7890 */ /* 0x000fe2000fffe03f */
[----:B------:R-:W-:Y:S01]  /*1b90*/  UMOV UR9, 0x40000040 ;  /* 0x4000004000097882 */ /* 0x000fe20000000000 */
[----:B------:R-:W-:Y:S01]  /*1ba0*/  UMOV UR11, 0x40000040 ;  /* 0x40000040000b7882 */ /* 0x000fe20000000000 */
[----:B------:R-:W-:-:S02]  /*1bb0*/  WARPGROUP.DEPBAR.LE gsb0, 0x0 ;  /* 0x00008000000079c5 */ /* 0x000fc40000010000 */
[----:B------:R-:W-:-:S06]  /*1bc0*/  WARPGROUP.ARRIVE ;  /* 0x00000000000079c5 */ /* 0x000fcc0000000000 */
[----:B------:R-:W-:Y:S01]  /*1bd0*/  HGMMA.64x64x16.F32 R184, gdesc[UR8], R184, gsb0 ;  /* 0x00e0000008b879f0 */ /* 0x000fe200080008b8 */
[----:B------:R-:W-:Y:S02]  /*1be0*/  UIADD3 UR8, UR7, 0x4, URZ ;  /* 0x0000000407087890 */ /* 0x000fe4000fffe03f */
[----:B------:R-:W-:Y:S01]  /*1bf0*/  UIADD3 UR10, UR6, 0x4, URZ ;  /* 0x00000004060a7890 */ /* 0x000fe2000fffe03f */
[----:B------:R-:W-:Y:S01]  /*1c00*/  UMOV UR9, 0x40000040 ;  /* 0x4000004000097882 */ /* 0x000fe20000000000 */
[----:B------:R-:W-:Y:S01]  /*1c10*/  UMOV UR11, 0x40000040 ;  /* 0x40000040000b7882 */ /* 0x000fe20000000000 */
[----:B------:R-:W-:Y:S02]  /*1c20*/  WARPGROUP.DEPBAR.LE gsb0, 0x0 ;  /* 0x00008000000079c5 */ /* 0x000fe40000010000 */
        /* <DEDUP_REMOVED lines=36> */
[----:B------:R-:W-:Y:S03]  /*1e70*/  HGMMA.64x64x16.F32 R184, gdesc[UR8], R184, gsb0 ;  /* 0x00e0000008b879f0 */ /* 0x000fe600080008b8 */
[----:B------:R-:W-:Y:S02]  /*1e80*/  WARPGROUP.DEPBAR.LE gsb0, 0x0 ;  /* 0x00008000000079c5 */ /* 0x000fe40000010000 */
[----:B------:R4:W1:Y:S04]  /*1e90*/  LDS.64 R6, [R17+0x28000] ;  /* 0x0280000011067984 */ /* 0x0008680000000a00 */
[----:B------:R4:W1:Y:S04]  /*1ea0*/  LDS.64 R14, [R17+0x28020] ;  /* 0x02802000110e7984 */ /* 0x0008680000000a00 */
        /* <DEDUP_REMOVED lines=8> */
.L_x_1152:
[----:B------:R1:W1:Y:S01]  /*1f30*/  SYNCS.PHASECHK.TRANS64.TRYWAIT P0, [R0+URZ+0x30830], R9 ;  /* 0x03083009000075a7 */ /* 0x000262000800017f */
[----:B------:R-:W-:Y:S05]  /*1f40*/  @!P6 BRA `(.L_x_1153) ;  /* 0x000000000004e947 */ /* 0x000fea0003800000 */
[----:B------:R-:W-:Y:S01]  /*1f50*/  BPT.TRAP 0x1 ;  /* 0x000000040000795c */ /* 0x000fe20000300000 */
.L_x_1153:
[----:B------:R-:W-:-:S05]  /*1f60*/  VIADD R5, R229, 0x20000 ;  /* 0x00020000e5057836 */ /* 0x000fca0000000000 */
[----:B------:R-:W-:-:S04]  /*1f70*/  SHF.R.U32.HI R5, RZ, 0x4, R5 ;  /* 0x00000004ff057819 */ /* 0x000fc80000011605 */
[----:B------:R-:W-:-:S04]  /*1f80*/  LOP3.LUT R230, R5, 0x3fff, RZ, 0xc0, !PT ;  /* 0x00003fff05e67812 */ /* 0x000fc800078ec0ff */
[----:B------:R-:W-:Y:S01]  /*1f90*/  LOP3.LUT R5, R230, 0x10000, RZ, 0xfc, !PT ;  /* 0x00010000e6057812 */ /* 0x000fe200078efcff */
[----:B-1----:R-:W-:Y:S06]  /*1fa0*/  @P0 BRA `(.L_x_1154) ;  /* 0x0000000000080947 */ /* 0x002fec0003800000 */
[----:B------:R-:W1:Y:S02]  /*1fb0*/  SYNCS.PHASECHK.TRANS64.TRYWAIT P0, [R0+URZ+0x30830], R9 ;  /* 0x03083009000075a7 */ /* 0x000e64000800017f */
[----:B-1----:R-:W-:Y:S05]  /*1fc0*/  @!P0 BRA `(.L_x_1155) ;  /* 0x0000007400948947 */ /* 0x002fea0003800000 */
.L_x_1154:
[----:B------:R-:W-:Y:S01]  /*1fd0*/  UIADD3 UR5, UR5, 0x8000, URZ ;  /* 0x0000800005057890 */ /* 0x000fe2000fffe03f */
[----:B------:R-:W-:Y:S01]  /*1fe0*/  IMAD R5, R4, 0x400, R5 ;  /* 0x0000040004057824 */ /* 0x000fe200078e0205 */
[----:B------:R-:W-:Y:S01]  /*1ff0*/  WARPGROUP.ARRIVE ;  /* 0x00000000000079c5 */ /* 0x000fe20000000000 */
[----:B------:R-:W-:Y:S01]  /*2000*/  UMOV UR11, 0x40000040 ;  /* 0x40000040000b7882 */ /* 0x000fe20000000000 */
[----:B------:R-:W-:Y:S01]  /*2010*/  USHF.R.U32.HI UR6, URZ, 0x4, UR5 ;  /* 0x000000043f067899 */ /* 0x000fe20008011605 */
[----:B--23--:R-:W1:Y:S01]  /*2020*/  LDC.64 R8, c[0x0][0x748] ;  /* 0x0001d200ff087b82 */ /* 0x00ce620000000a00 */
[----:B------:R-:W-:Y:S01]  /*2030*/  UMOV UR9, 0x40000040 ;  /* 0x4000004000097882 */ /* 0x000fe20000000000 */
[----:B------:R-:W-:Y:S01]  /*2040*/  R2UR UR5, R5 ;  /* 0x00000000050572ca */ /* 0x000fe200000e0000 */
[----:B------:R-:W-:Y:S01]  /*2050*/  ULOP3.LUT UR6, UR6, 0x3fff, URZ, 0xc0, !UPT ;  /* 0x00003fff06067892 */ /* 0x000fe2000f8ec03f */
[C---:B------:R-:W-:Y:S02]  /*2060*/  ISETP.GT.AND P2, PT, R226.reuse, RZ, PT ;  /* 0x000000ffe200720c */ /* 0x040fe40003f44270 */
[----:B------:R-:W-:Y:S01]  /*2070*/  ISETP.GT.AND P0, PT, R226, 0x8, PT ;  /* 0x00000008e200780c */ /* 0x000fe20003f04270 */
[----:B------:R-:W-:Y:S01]  /*2080*/  ULOP3.LUT UR7, UR6, 0x10000, URZ, 0xfc, !UPT ;  /* 0x0001000006077892 */ /* 0x000fe2000f8efc3f */
[C---:B------:R-:W-:Y:S01]  /*2090*/  ISETP.GT.AND P1, PT, R2.reuse, RZ, PT ;  /* 0x000000ff0200720c */ /* 0x040fe20003f24270 */
[----:B------:R-:W-:Y:S01]  /*20a0*/  ULEA UR6, UR37, -UR40, 0x6 ;  /* 0x8000002825067291 */ /* 0x000fe2000f8e303f */
[----:B------:R-:W-:-:S04]  /*20b0*/  ISETP.GT.AND P3, PT, R2, 0x8, PT ;  /* 0x000000080200780c */ /* 0x000fc80003f64270 */
[----:B------:R-:W-:Y:S01]  /*20c0*/  UMOV UR8, UR7 ;  /* 0x0000000700087c82 */ /* 0x000fe20008000000 */
[----:B------:R-:W-:Y:S01]  /*20d0*/  UMOV UR10, UR5 ;  /* 0x00000005000a7c82 */ /* 0x000fe20008000000 */
[----:B------:R-:W-:Y:S01]  /*20e0*/  IADD3 R5, R2, UR6, R227 ;  /* 0x0000000602057c10 */ /* 0x000fe2000fffe0e3 */
[----:B------:R-:W-:Y:S01]  /*20f0*/  HGMMA.64x64x16.F32 R152, gdesc[UR8], RZ, !UPT, gsb0 ;  /* 0x00e00000089879f0 */ /* 0x000fe2000c0008ff */
[----:B------:R-:W-:Y:S02]  /*2100*/  UIADD3 UR10, UR5, 0x2, URZ ;  /* 0x00000002050a7890 */ /* 0x000fe4000fffe03f */
[----:B------:R-:W-:Y:S01]  /*2110*/  UIADD3 UR8, UR7, 0x2, URZ ;  /* 0x0000000207087890 */ /* 0x000fe2000fffe03f */
[----:B------:R-:W-:Y:S01]  /*2120*/  UMOV UR11, 0x40000040 ;  /* 0x40000040000b7882 */ /* 0x000fe20000000000 */
[----:B------:R-:W-:Y:S01]  /*2130*/  UMOV UR9, 0x40000040 ;  /* 0x4000004000097882 */ /* 0x000fe20000000000 */
[C-C-:B-1----:R-:W-:Y:S01]  /*2140*/  IMAD.IADD R228, R8.reuse, 0x1, -R5.reuse ;  /* 0x0000000108e47824 */ /* 0x142fe200078e0a05 */
[----:B------:R-:W-:-:S02]  /*2150*/  IADD3 R225, R8, 0x8, -R5 ;  /* 0x0000000808e17810 */ /* 0x000fc40007ffe805 */
[--C-:B------:R-:W-:Y:S02]  /*2160*/  IADD3 R222, RZ, -R5, -R9.reuse ;  /* 0x80000005ffde7210 */ /* 0x100fe40007ffe809 */
[----:B------:R-:W-:Y:S02]  /*2170*/  SEL R228, R228, 0x40, !P2 ;  /* 0x00000040e4e47807 */ /* 0x000fe40005000000 */
[----:B------:R-:W-:Y:S02]  /*2180*/  IADD3 R16, -R5, 0x8, -R9 ;  /* 0x0000000805107810 */ /* 0x000fe40007ffe909 */
[----:B------:R-:W-:Y:S02]  /*2190*/  SEL R225, R225, 0x40, !P0 ;  /* 0x00000040e1e17807 */ /* 0x000fe40004000000 */
[----:B------:R-:W-:Y:S02]  /*21a0*/  SEL R222, R222, 0x40, P1 ;  /* 0x00000040dede7807 */ /* 0x000fe40000800000 */
[----:B------:R-:W-:-:S02]  /*21b0*/  ISETP.GE.AND P1, PT, R228, RZ, PT ;  /* 0x000000ffe400720c */ /* 0x000fc40003f26270 */
[----:B------:R-:W-:Y:S02]  /*21c0*/  SEL R16, R16, 0x40, P3 ;  /* 0x0000004010107807 */ /* 0x000fe40001800000 */
[C---:B------:R-:W-:Y:S02]  /*21d0*/  ISETP.GE.AND P0, PT, R225.reuse, 0x1, PT ;  /* 0x00000001e100780c */ /* 0x040fe40003f06270 */
[----:B------:R-:W-:Y:S02]  /*21e0*/  ISETP.GE.AND P3, PT, R225, RZ, PT ;  /* 0x000000ffe100720c */ /* 0x000fe40003f66270 */
[----:B------:R-:W-:Y:S02]  /*21f0*/  ISETP.GE.AND P2, PT, R228, 0x1, PT ;  /* 0x00000001e400780c */ /* 0x000fe40003f46270 */
[----:B------:R-:W-:Y:S02]  /*2200*/  ISETP.GT.OR P1, PT, R222, RZ, !P1 ;  /* 0x000000ffde00720c */ /* 0x000fe40004f24670 */
[----:B------:R-:W-:-:S02]  /*2210*/  ISETP.GT.OR P0, PT, R16, 0x1, !P0 ;  /* 0x000000011000780c */ /* 0x000fc40004704670 */
[----:B------:R-:W-:Y:S02]  /*2220*/  ISETP.GT.OR P3, PT, R16, RZ, !P3 ;  /* 0x000000ff1000720c */ /* 0x000fe40005f64670 */
[----:B------:R-:W-:Y:S02]  /*2230*/  ISETP.GT.OR P2, PT, R222, 0x1, !P2 ;  /* 0x00000001de00780c */ /* 0x000fe40005744670 */
[----:B------:R-:W-:Y:S02]  /*2240*/  FSEL R5, R184, -INF , !P1 ;  /* 0xff800000b8057808 */ /* 0x000fe40004800000 */
[----:B------:R-:W-:Y:S02]  /*2250*/  FSEL R184, R187, -INF , !P0 ;  /* 0xff800000bbb87808 */ /* 0x000fe40004000000 */
[----:B------:R-:W-:Y:S01]  /*2260*/  ISETP.GE.AND P0, PT, R228, 0x8, PT ;  /* 0x00000008e400780c */ /* 0x000fe20003f06270 */
[----:B------:R-:W-:Y:S01]  /*2270*/  FFMA.FTZ R5, R5, UR41, -R6 ;  /* 0x0000002905057c23 */ /* 0x000fe20008010806 */
[----:B------:R-:W-:Y:S01]  /*2280*/  FSEL R13, R186, -INF , !P3 ;  /* 0xff800000ba0d7808 */ /* 0x000fe20005800000 */
[----:B------:R-:W-:Y:S01]  /*2290*/  FFMA.FTZ R184, R184, UR41, -R7 ;  /* 0x00000029b8b87c23 */ /* 0x000fe20008010807 */
[----:B------:R-:W-:-:S02]  /*22a0*/  FSEL R8, R185, -INF , !P2 ;  /* 0xff800000b9087808 */ /* 0x000fc40005000000 */
[----:B------:R-:W-:Y:S01]  /*22b0*/  ISETP.GT.OR P0, PT, R222, 0x8, !P0 ;  /* 0x00000008de00780c */ /* 0x000fe20004704670 */
[----:B------:R-:W-:Y:S01]  /*22c0*/  FFMA.FTZ R13, R13, UR41, -R6 ;  /* 0x000000290d0d7c23 */ /* 0x000fe20008010806 */
[----:B------:R-:W-:Y:S01]  /*22d0*/  ISETP.GE.AND P1, PT, R228, 0x9, PT ;  /* 0x00000009e400780c */ /* 0x000fe20003f26270 */
[----:B------:R-:W-:Y:S01]  /*22e0*/  FFMA.FTZ R6, R8, UR41, -R7 ;  /* 0x0000002908067c23 */ /* 0x000fe20008010807 */
[----:B------:R-:W-:Y:S01]  /*22f0*/  FSEL R7, R188, -INF , !P0 ;  /* 0xff800000bc077808 */ /* 0x000fe20004000000 */
[----:B------:R-:W-:Y:S01]  /*2300*/  MUFU.EX2 R5, R5 ;  /* 0x0000000500057308 */ /* 0x000fe20000000800 */
[----:B------:R-:W-:Y:S02]  /*2310*/  ISETP.GT.OR P0, PT, R222, 0x9, !P1 ;  /* 0x00000009de00780c */ /* 0x000fe40004f04670 */
[----:B------:R-:W-:Y:S01]  /*2320*/  ISETP.GE.AND P1, PT, R228, 0x10, PT ;  /* 0x00000010e400780c */ /* 0x000fe20003f26270 */
[----:B------:R-:W-:Y:S01]  /*2330*/  FFMA.FTZ R7, R7, UR41, -R14 ;  /* 0x0000002907077c23 */ /* 0x000fe2000801080e */
[----:B------:R-:W-:-:S02]  /*2340*/  FSEL R8, R189, -INF , !P0 ;  /* 0xff800000bd087808 */ /* 0x000fc40004000000 */
[----:B------:R-:W-:Y:S01]  /*2350*/  ISETP.GT.OR P0, PT, R222, 0x10, !P1 ;  /* 0x00000010de00780c */ /* 0x000fe20004f04670 */
[----:B------:R-:W1:Y:S01]  /*2360*/  MUFU.EX2 R13, R13 ;  /* 0x0000000d000d7308 */ /* 0x000e620000000800 */
[----:B------:R-:W-:Y:S01]  /*2370*/  ISETP.GE.AND P1, PT, R228, 0x11, PT ;  /* 0x00000011e400780c */ /* 0x000fe20003f26270 */
[----:B------:R-:W-:Y:S01]  /*2380*/  FFMA.FTZ R8, R8, UR41, -R15 ;  /* 0x0000002908087c23 */ /* 0x000fe2000801080f */
[----:B------:R-:W-:Y:S02]  /*2390*/  FSEL R9, R192, -INF , !P0 ;  /* 0xff800000c0097808 */ /* 0x000fe40004000000 */
[----:B------:R-:W-:Y:S02]  /*23a0*/  ISETP.GT.OR P0, PT, R222, 0x11, !P1 ;  /* 0x00000011de00780c */ /* 0x000fe40004f04670 */
[----:B------:R-:W-:Y:S01]  /*23b0*/  ISETP.GE.AND P1, PT, R228, 0x18, PT ;  /* 0x00000018e400780c */ /* 0x000fe20003f26270 */
[----:B------:R-:W-:Y:S01]  /*23c0*/  FFMA.FTZ R9, R9, UR41, -R18 ;  /* 0x0000002909097c23 */ /* 0x000fe20008010812 */
[----:B------:R-:W-:Y:S01]  /*23d0*/  FSEL R10, R193, -INF , !P0 ;  /* 0xff800000c10a7808 */ /* 0x000fe20004000000 */
[----:B------:R-:W-:Y:S01]  /*23e0*/  MUFU.EX2 R6, R6 ;  /* 0x0000000600067308 */ /* 0x000fe20000000800 */
[----:B------:R-:W-:-:S02]  /*23f0*/  ISETP.GT.OR P0, PT, R222, 0x18, !P1 ;  /* 0x00000018de00780c */ /* 0x000fc40004f04670 */
[----:B------:R-:W-:Y:S01]  /*2400*/  ISETP.GE.AND P1, PT, R228, 0x19, PT ;  /* 0x00000019e400780c */ /* 0x000fe20003f26270 */
[----:B------:R-:W-:Y:S01]  /*2410*/  FFMA.FTZ R10, R10, UR41, -R19 ;  /* 0x000000290a0a7c23 */ /* 0x000fe20008010813 */
[----:B------:R-:W-:Y:S02]  /*2420*/  WARPGROUP.DEPBAR.LE gsb0, 0x0 ;  /* 0x00008000000079c5 */ /* 0x000fe40000010000 */
[----:B------:R-:W-:Y:S01]  /*2430*/  WARPGROUP.ARRIVE ;  /* 0x00000000000079c5 */ /* 0x000fe20000000000 */
[----:B------:R-:W-:Y:S01]  /*2440*/  FSEL R11, R196, -INF , !P0 ;  /* 0xff800000c40b7808 */ /* 0x000fe20004000000 */
[----:B------:R-:W-:Y:S01]  /*2450*/  MUFU.EX2 R7, R7 ;  /* 0x0000000700077308 */ /* 0x000fe20000000800 */
[----:B------:R-:W-:Y:S02]  /*2460*/  ISETP.GT.OR P0, PT, R222, 0x19, !P1 ;  /* 0x00000019de00780c */ /* 0x000fe40004f04670 */
[----:B------:R-:W-:Y:S01]  /*2470*/  ISETP.GE.AND P1, PT, R225, 0x9, PT ;  /* 0x00000009e100780c */ /* 0x000fe20003f26270 */
[----:B------:R-:W-:Y:S01]  /*2480*/  HGMMA.64x64x16.F32 R152, gdesc[UR8], R152, gsb0 ;  /* 0x00e00000089879f0 */ /* 0x000fe20008000898 */
[----:B------:R-:W-:Y:S01]  /*2490*/  UIADD3 UR10, UR5, 0x4, URZ ;  /* 0x00000004050a7890 */ /* 0x000fe2000fffe03f */
[----:B------:R-:W-:Y:S01]  /*24a0*/  FSEL R186, R197, -INF , !P0 ;  /* 0xff800000c5ba7808 */ /* 0x000fe20004000000 */
[----:B------:R-:W-:Y:S01]  /*24b0*/  UIADD3 UR8, UR7, 0x4, URZ ;  /* 0x0000000407087890 */ /* 0x000fe2000fffe03f */
[----:B------:R-:W-:Y:S01]  /*24c0*/  ISETP.GE.AND P0, PT, R225, 0x8, PT ;  /* 0x00000008e100780c */ /* 0x000fe20003f06270 */
[----:B------:R-:W-:Y:S01]  /*24d0*/  UMOV UR11, 0x40000040 ;  /* 0x40000040000b7882 */ /* 0x000fe20000000000 */
[----:B------:R-:W-:Y:S01]  /*24e0*/  UMOV UR9, 0x40000040 ;  /* 0x4000004000097882 */ /* 0x000fe20000000000 */
[C---:B------:R-:W-:Y:S01]  /*24f0*/  ISETP.GT.OR P1, PT, R16.reuse, 0x9, !P1 ;  /* 0x000000091000780c */ /* 0x040fe20004f24670 */
[----:B------:R-:W-:Y:S01]  /*2500*/  FFMA.FTZ R12, R11, UR41, -R20 ;  /* 0x000000290b0c7c23 */ /* 0x000fe20008010814 */
[----:B------:R-:W-:Y:S01]  /*2510*/  ISETP.GT.OR P0, PT, R16, 0x8, !P0 ;  /* 0x000000081000780c */ /* 0x000fe20004704670 */
[----:B------:R-:W-:Y:S01]  /*2520*/  FFMA.FTZ R11, R186, UR41, -R21 ;  /* 0x00000029ba0b7c23 */ /* 0x000fe20008010815 */
[----:B------:R-:W-:Y:S01]  /*2530*/  FSEL R186, R191, -INF , !P1 ;  /* 0xff800000bfba7808 */ /* 0x000fe20004800000 */
[----:B------:R-:W-:Y:S01]  /*2540*/  MUFU.EX2 R8, R8 ;  /* 0x0000000800087308 */ /* 0x000fe20000000800 */
[----:B------:R-:W-:-:S02]  /*2550*/  FSEL R185, R190, -INF , !P0 ;  /* 0xff800000beb97808 */ /* 0x000fc40004000000 */
[C---:B------:R-:W-:Y:S01]  /*2560*/  ISETP.GE.AND P0, PT, R225.reuse, 0x10, PT ;  /* 0x00000010e100780c */ /* 0x040fe20003f06270 */
[----:B------:R-:W-:Y:S01]  /*2570*/  FFMA.FTZ R187, R186, UR41, -R15 ;  /* 0x00000029babb7c23 */ /* 0x000fe2000801080f */
[----:B------:R-:W-:Y:S01]  /*2580*/  ISETP.GE.AND P1, PT, R225, 0x11, PT ;  /* 0x00000011e100780c */ /* 0x000fe20003f26270 */
[----:B------:R-:W-:Y:S01]  /*2590*/  FFMA.FTZ R14, R185, UR41, -R14 ;  /* 0x00000029b90e7c23 */ /* 0x000fe2000801080e */
[C---:B------:R-:W-:Y:S01]  /*25a0*/  ISETP.GT.OR P0, PT, R16.reuse, 0x10, !P0 ;  /* 0x000000101000780c */ /* 0x040fe20004704670 */
[----:B------:R2:W-:Y:S01]  /*25b0*/  MUFU.EX2 R15, R184 ;  /* 0x000000b8000f7308 */ /* 0x0005e20000000800 */
[----:B------:R-:W-:Y:S02]  /*25c0*/  ISETP.GT.OR P1, PT, R16, 0x11, !P1 ;  /* 0x000000111000780c */ /* 0x000fe40004f24670 */
[----:B------:R-:W-:Y:S02]  /*25d0*/  FSEL R185, R194, -INF , !P0 ;  /* 0xff800000c2b97808 */ /* 0x000fe40004000000 */
[----:B------:R-:W-:-:S02]  /*25e0*/  ISETP.GE.AND P0, PT, R225, 0x18, PT ;  /* 0x00000018e100780c */ /* 0x000fc40003f06270 */
[----:B------:R-:W-:Y:S01]  /*25f0*/  FSEL R186, R195, -INF , !P1 ;  /* 0xff800000c3ba7808 */ /* 0x000fe20004800000 */
[----:B------:R-:W-:Y:S01]  /*2600*/  FFMA.FTZ R18, R185, UR41, -R18 ;  /* 0x00000029b9127c23 */ /* 0x000fe20008010812 */
[----:B------:R-:W-:Y:S01]  /*2610*/  ISETP.GT.OR P0, PT, R16, 0x18, !P0 ;  /* 0x000000181000780c */ /* 0x000fe20004704670 */
[----:B------:R-:W3:Y:S01]  /*2620*/  MUFU.EX2 R14, R14 ;  /* 0x0000000e000e7308 */ /* 0x000ee20000000800 */
[----:B------:R-:W-:Y:S01]  /*2630*/  ISETP.GE.AND P1, PT, R225, 0x19, PT ;  /* 0x00000019e100780c */ /* 0x000fe20003f26270 */
[----:B------:R-:W-:Y:S01]  /*2640*/  FFMA.FTZ R186, R186, UR41, -R19 ;  /* 0x00000029baba7c23 */ /* 0x000fe20008010813 */
[----:B------:R-:W-:Y:S02]  /*2650*/  FSEL R185, R198, -INF , !P0 ;  /* 0xff800000c6b97808 */ /* 0x000fe40004000000 */
[----:B------:R-:W-:Y:S02]  /*2660*/  ISETP.GT.OR P1, PT, R16, 0x19, !P1 ;  /* 0x000000191000780c */ /* 0x000fe40004f24670 */
[----:B------:R-:W-:Y:S01]  /*2670*/  ISETP.GE.AND P0, PT, R228, 0x20, PT ;  /* 0x00000020e400780c */ /* 0x000fe20003f06270 */
[----:B------:R-:W-:Y:S01]  /*2680*/  FFMA.FTZ R20, R185, UR41, -R20 ;  /* 0x00000029b9147c23 */ /* 0x000fe20008010814 */
[----:B--2---:R-:W-:Y:S01]  /*2690*/  FSEL R184, R199, -INF , !P1 ;  /* 0xff800000c7b87808 */ /* 0x004fe20004800000 */
[----:B------:R2:W5:Y:S01]  /*26a0*/  MUFU.EX2 R19, R187 ;  /* 0x000000bb00137308 */ /* 0x0005620000000800 */
[----:B------:R-:W-:-:S02]  /*26b0*/  LOP3.LUT R185, R230, 0x2000000, RZ, 0xfc, !PT ;  /* 0x02000000e6b97812 */ /* 0x000fc400078efcff */
[----:B------:R-:W-:Y:S01]  /*26c0*/  ISETP.GE.AND P1, PT, R225, 0x20, PT ;  /* 0x00000020e100780c */ /* 0x000fe20003f26270 */
[----:B------:R-:W-:Y:S01]  /*26d0*/  FFMA.FTZ R184, R184, UR41, -R21 ;  /* 0x00000029b8b87c23 */ /* 0x000fe20008010815 */
[----:B------:R-:W-:Y:S01]  /*26e0*/  ISETP.GT.OR P0, PT, R222, 0x20, !P0 ;  /* 0x00000020de00780c */ /* 0x000fe20004704670 */
[----:B------:R-:W-:Y:S01]  /*26f0*/  IMAD R188, R4, 0x400, R185 ;  /* 0x0000040004bc7824 */ /* 0x000fe200078e02b9 */
[----:B------:R-:W-:Y:S01]  /*2700*/  ISETP.GT.OR P1, PT, R16, 0x20, !P1 ;  /* 0x000000201000780c */ /* 0x000fe20004f24670 */
[----:B------:R-:W-:Y:S01]  /*2710*/  MUFU.EX2 R21, R186 ;  /* 0x000000ba00157308 */ /* 0x000fe20000000800 */
[----:B------:R-:W-:Y:S02]  /*2720*/  FSEL R185, R200, -INF , !P0 ;  /* 0xff800000c8b97808 */ /* 0x000fe40004000000 */
[----:B------:R-:W-:Y:S02]  /*2730*/  ISETP.GE.AND P5, PT, R228, 0x28, PT ;  /* 0x00000028e400780c */ /* 0x000fe40003fa6270 */
[----:B--2---:R-:W-:Y:S01]  /*2740*/  FSEL R187, R202, -INF , !P1 ;  /* 0xff800000cabb7808 */ /* 0x004fe20004800000 */
[--C-:B------:R-:W-:Y:S01]  /*2750*/  FFMA.FTZ R185, R185, UR41, -R22.reuse ;  /* 0x00000029b9b97c23 */ /* 0x100fe20008010816 */
[----:B------:R-:W-:Y:S01]  /*2760*/  ISETP.GT.OR P5, PT, R222, 0x28, !P5 ;  /* 0x00000028de00780c */ /* 0x000fe20006fa4670 */
[----:B------:R-:W-:Y:S01]  /*2770*/  MUFU.EX2 R200, R184 ;  /* 0x000000b800c87308 */ /* 0x000fe20000000800 */
[C---:B------:R-:W-:Y:S01]  /*2780*/  ISETP.GE.AND P0, PT, R228.reuse, 0x21, PT ;  /* 0x00000021e400780c */ /* 0x040fe20003f06270 */
[----:B------:R-:W-:Y:S01]  /*2790*/  FFMA.FTZ R187, R187, UR41, -R22 ;  /* 0x00000029bbbb7c23 */ /* 0x000fe20008010816 */
[----:B------:R-:W-:-:S02]  /*27a0*/  ISETP.GE.AND P3, PT, R228, 0x29, PT ;  /* 0x00000029e400780c */ /* 0x000fc40003f66270 */
[----:B------:R-:W-:Y:S02]  /*27b0*/  ISETP.GE.AND P2, PT, R225, 0x21, PT ;  /* 0x00000021e100780c */ /* 0x000fe40003f46270 */
[----:B------:R-:W-:Y:S01]  /*27c0*/  ISETP.GE.AND P4, PT, R228, 0x30, PT ;  /* 0x00000030e400780c */ /* 0x000fe20003f86270 */
[----:B------:R2:W-:Y:S01]  /*27d0*/  MUFU.EX2 R22, R185 ;  /* 0x000000b900167308 */ /* 0x0005e20000000800 */
[----:B------:R-:W-:Y:S02]  /*27e0*/  ISETP.GT.OR P0, PT, R222, 0x21, !P0 ;  /* 0x00000021de00780c */ /* 0x000fe40004704670 */
[----:B------:R-:W-:Y:S02]  /*27f0*/  ISETP.GT.OR P2, PT, R16, 0x21, !P2 ;  /* 0x000000211000780c */ /* 0x000fe40005744670 */
[C---:B------:R-:W-:Y:S02]  /*2800*/  ISETP.GT.OR P3, PT, R222.reuse, 0x29, !P3 ;  /* 0x00000029de00780c */ /* 0x040fe40005f64670 */
[----:B------:R-:W-:Y:S01]  /*2810*/  ISETP.GT.OR P4, PT, R222, 0x30, !P4 ;  /* 0x00000030de00780c */ /* 0x000fe20006784670 */
[----:B------:R-:W5:Y:S01]  /*2820*/  MUFU.EX2 R20, R20 ;  /* 0x0000001400147308 */ /* 0x000f620000000800 */
[----:B--2---:R-:W-:-:S02]  /*2830*/  FSEL R185, R204, -INF , !P5 ;  /* 0xff800000ccb97808 */ /* 0x004fc40006800000 */
[----:B------:R-:W-:Y:S01]  /*2840*/  ISETP.GE.AND P5, PT, R225, 0x28, PT ;  /* 0x00000028e100780c */ /* 0x000fe20003fa6270 */
[----:B------:R-:W-:Y:S02]  /*2850*/  WARPGROUP.DEPBAR.LE gsb0, 0x0 ;  /* 0x00008000000079c5 */ /* 0x000fe40000010000 */
[----:B------:R-:W-:Y:S01]  /*2860*/  WARPGROUP.ARRIVE ;  /* 0x00000000000079c5 */ /* 0x000fe20000000000 */
[----:B------:R-:W-:Y:S01]  /*2870*/  R2UR UR6, R188 ;  /* 0x00000000bc0672ca */ /* 0x000fe200000e0000 */
[----:B------:R-:W2:Y:S01]  /*2880*/  MUFU.EX2 R9, R9 ;  /* 0x0000000900097308 */ /* 0x000ea20000000800 */
[----:B------:R-:W-:Y:S02]  /*2890*/  FSEL R184, R201, -INF , !P0 ;  /* 0xff800000c9b87808 */ /* 0x000fe40004000000 */
[----:B------:R-:W-:Y:S01]  /*28a0*/  ISETP.GT.OR P5, PT, R16, 0x28, !P5 ;  /* 0x000000281000780c */ /* 0x000fe20006fa4670 */
[----:B------:R-:W-:Y:S01]  /*28b0*/  HGMMA.64x64x16.F32 R152, gdesc[UR8], R152, gsb0 ;  /* 0x00e00000089879f0 */ /* 0x000fe20008000898 */
[----:B------:R-:W-:Y:S01]  /*28c0*/  UIADD3 UR10, UR5, 0x6, URZ ;  /* 0x00000006050a7890 */ /* 0x000fe2000fffe03f */
[----:B------:R-:W-:Y:S01]  /*28d0*/  FSEL R186, R203, -INF , !P2 ;  /* 0xff800000cbba7808 */ /* 0x000fe20005000000 */
[----:B------:R-:W-:Y:S01]  /*28e0*/  UIADD3 UR8, UR7, 0x6, URZ ;  /* 0x0000000607087890 */ /* 0x000fe2000fffe03f */
[----:B------:R-:W-:Y:S01]  /*28f0*/  FSEL R188, R205, -INF , !P3 ;  /* 0xff800000cdbc7808 */ /* 0x000fe20005800000 */
[----:B------:R-:W-:Y:S01]  /*2900*/  UMOV UR11, 0x40000040 ;  /* 0x40000040000b7882 */ /* 0x000fe20000000000 */
[----:B------:R-:W-:Y:S01]  /*2910*/  UMOV UR9, 0x40000040 ;  /* 0x4000004000097882 */ /* 0x000fe20000000000 */
[C---:B------:R-:W-:Y:S01]  /*2920*/  ISETP.GE.AND P3, PT, R225.reuse, 0x29, PT ;  /* 0x00000029e100780c */ /* 0x040fe20003f66270 */
[----:B------:R4:W-:Y:S01]  /*2930*/  MUFU.EX2 R201, R187 ;  /* 0x000000bb00c97308 */ /* 0x0009e20000000800 */
[----:B------:R-:W-:Y:S01]  /*2940*/  FSEL R191, R208, -INF , !P4 ;  /* 0xff800000d0bf7808 */ /* 0x000fe20006000000 */
[--C-:B------:R-:W-:Y:S01]  /*2950*/  FFMA.FTZ R184, R184, UR41, -R23.reuse ;  /* 0x00000029b8b87c23 */ /* 0x100fe20008010817 */
[----:B------:R-:W-:Y:S01]  /*2960*/  ISETP.GE.AND P1, PT, R228, 0x31, PT ;  /* 0x00000031e400780c */ /* 0x000fe20003f26270 */
[----:B------:R-:W-:Y:S01]  /*2970*/  FFMA.FTZ R186, R186, UR41, -R23 ;  /* 0x00000029baba7c23 */ /* 0x000fe20008010817 */
[----:B------:R-:W-:Y:S01]  /*2980*/  ISETP.GE.AND P4, PT, R225, 0x30, PT ;  /* 0x00000030e100780c */ /* 0x000fe20003f86270 */
[----:B------:R-:W-:Y:S01]  /*2990*/  FFMA.FTZ R203, R185, UR41, -R216 ;  /* 0x00000029b9cb7c23 */ /* 0x000fe200080108d8 */
[----:B------:R-:W-:Y:S01]  /*29a0*/  ISETP.GE.AND P0, PT, R228, 0x38, PT ;  /* 0x00000038e400780c */ /* 0x000fe20003f06270 */
[----:B------:R1:W-:Y:S01]  /*29b0*/  MUFU.EX2 R23, R184 ;  /* 0x000000b800177308 */ /* 0x0003e20000000800 */
[----:B----4-:R-:W-:Y:S01]  /*29c0*/  FSEL R187, R206, -INF , !P5 ;  /* 0xff800000cebb7808 */ /* 0x010fe20006800000 */
[----:B------:R-:W-:Y:S01]  /*29d0*/  FFMA.FTZ R195, R188, UR41, -R217 ;  /* 0x00000029bcc37c23 */ /* 0x000fe200080108d9 */
[----:B------:R-:W-:Y:S01]  /*29e0*/  ISETP.GE.AND P5, PT, R225, 0x31, PT ;  /* 0x00000031e100780c */ /* 0x000fe20003fa6270 */
[----:B------:R-:W-:Y:S01]  /*29f0*/  FFMA.FTZ R206, R191, UR41, -R218 ;  /* 0x00000029bfce7c23 */ /* 0x000fe200080108da */
[C---:B------:R-:W-:Y:S01]  /*2a00*/  ISETP.GT.OR P3, PT, R16.reuse, 0x29, !P3 ;  /* 0x000000291000780c */ /* 0x040fe20005f64670 */
[----:B------:R-:W-:Y:S01]  /*2a10*/  FFMA.FTZ R204, R187, UR41, -R216 ;  /* 0x00000029bbcc7c23 */ /* 0x000fe200080108d8 */
[----:B------:R-:W-:Y:S01]  /*2a20*/  ISETP.GT.OR P4, PT, R16, 0x30, !P4 ;  /* 0x000000301000780c */ /* 0x000fe20006784670 */
[----:B------:R4:W-:Y:S01]  /*2a30*/  MUFU.EX2 R202, R186 ;  /* 0x000000ba00ca7308 */ /* 0x0009e20000000800 */
[----:B------:R-:W-:-:S02]  /*2a40*/  ISETP.GT.OR P1, PT, R222, 0x31, !P1 ;  /* 0x00000031de00780c */ /* 0x000fc40004f24670 */
[----:B------:R-:W-:Y:S02]  /*2a50*/  ISETP.GT.OR P0, PT, R222, 0x38, !P0 ;  /* 0x00000038de00780c */ /* 0x000fe40004704670 */
[----:B------:R-:W-:Y:S02]  /*2a60*/  ISETP.GT.OR P5, PT, R16, 0x31, !P5 ;  /* 0x000000311000780c */ /* 0x000fe40006fa4670 */
[----:B------:R-:W-:Y:S01]  /*2a70*/  FSEL R190, R207, -INF , !P3 ;  /* 0xff800000cfbe7808 */ /* 0x000fe20005800000 */
[----:B------:R-:W-:Y:S01]  /*2a80*/  MUFU.EX2 R10, R10 ;  /* 0x0000000a000a7308 */ /* 0x000fe20000000800 */
[----:B------:R-:W-:Y:S02]  /*2a90*/  FSEL R193, R210, -INF , !P4 ;  /* 0xff800000d2c17808 */ /* 0x000fe40006000000 */
[----:B------:R-:W-:Y:S01]  /*2aa0*/  FSEL R194, R209, -INF , !P1 ;  /* 0xff800000d1c27808 */ /* 0x000fe20004800000 */
[----:B------:R-:W-:Y:S01]  /*2ab0*/  FFMA.FTZ R205, R190, UR41, -R217 ;  /* 0x00000029becd7c23 */ /* 0x000fe200080108d9 */
[----:B------:R-:W-:Y:S01]  /*2ac0*/  FSEL R196, R211, -INF , !P5 ;  /* 0xff800000d3c47808 */ /* 0x000fe20006800000 */
[----:B------:R-:W-:Y:S01]  /*2ad0*/  FFMA.FTZ R218, R193, UR41, -R218 ;  /* 0x00000029c1da7c23 */ /* 0x000fe200080108da */
[----:B------:R-:W-:Y:S01]  /*2ae0*/  FSEL R197, R212, -INF , !P0 ;  /* 0xff800000d4c57808 */ /* 0x000fe20004000000 */
[--C-:B------:R-:W-:Y:S01]  /*2af0*/  FFMA.FTZ R207, R194, UR41, -R219.reuse ;  /* 0x00000029c2cf7c23 */ /* 0x100fe200080108db */
[C---:B------:R-:W-:Y:S01]  /*2b00*/  ISETP.GE.AND P3, PT, R225.reuse, 0x38, PT ;  /* 0x00000038e100780c */ /* 0x040fe20003f66270 */
[----:B------:R-:W-:Y:S01]  /*2b10*/  FFMA.FTZ R219, R196, UR41, -R219 ;  /* 0x00000029c4db7c23 */ /* 0x000fe200080108db */
[----:B------:R-:W-:Y:S01]  /*2b20*/  ISETP.GE.AND P4, PT, R225, 0x39, PT ;  /* 0x00000039e100780c */ /* 0x000fe20003f86270 */
[----:B------:R-:W-:Y:S01]  /*2b30*/  FFMA.FTZ R208, R197, UR41, -R220 ;  /* 0x00000029c5d07c23 */ /* 0x000fe200080108dc */
[C---:B------:R-:W-:Y:S01]  /*2b40*/  ISETP.GT.OR P3, PT, R16.reuse, 0x38, !P3 ;  /* 0x000000381000780c */ /* 0x040fe20005f64670 */
[----:B------:R-:W-:Y:S01]  /*2b50*/  MUFU.EX2 R12, R12 ;  /* 0x0000000c000c7308 */ /* 0x000fe20000000800 */
[----:B------:R-:W-:-:S02]  /*2b60*/  ISETP.GT.OR P4, PT, R16, 0x39, !P4 ;  /* 0x000000391000780c */ /* 0x000fc40006784670 */
[----:B------:R-:W-:Y:S02]  /*2b70*/  FSEL R199, R214, -INF , !P3 ;  /* 0xff800000d6c77808 */ /* 0x000fe40005800000 */
[----:B------:R-:W-:Y:S02]  /*2b80*/  ISETP.GE.AND P2, PT, R228, 0x39, PT ;  /* 0x00000039e400780c */ /* 0x000fe40003f46270 */
[----:B------:R-:W-:Y:S01]  /*2b90*/  FSEL R212, R215, -INF , !P4 ;  /* 0xff800000d7d47808 */ /* 0x000fe20006000000 */
[----:B------:R3:W-:Y:S01]  /*2ba0*/  MUFU.EX2 R16, R195 ;  /* 0x000000c300107308 */ /* 0x0007e20000000800 */
[----:B------:R-:W-:Y:S01]  /*2bb0*/  FFMA.FTZ R220, R199, UR41, -R220 ;  /* 0x00000029c7dc7c23 */ /* 0x000fe200080108dc */
[----:B------:R-:W-:-:S04]  /*2bc0*/  ISETP.GT.OR P2, PT, R222, 0x39, !P2 ;  /* 0x00000039de00780c */ /* 0x000fc80005744670 */
[----:B------:R-:W-:Y:S02]  /*2bd0*/  FSEL R210, R213, -INF , !P2 ;  /* 0xff800000d5d27808 */ /* 0x000fe40005000000 */
[----:B------:R-:W-:Y:S03]  /*2be0*/  MUFU.EX2 R11, R11 ;  /* 0x0000000b000b7308 */ /* 0x000fe60000000800 */
[--C-:B------:R-:W-:Y:S01]  /*2bf0*/  FFMA.FTZ R209, R210, UR41, -R221.reuse ;  /* 0x00000029d2d17c23 */ /* 0x100fe200080108dd */
[----:B------:R-:W-:-:S04]  /*2c00*/  FFMA.FTZ R221, R212, UR41, -R221 ;  /* 0x00000029d4dd7c23 */ /* 0x000fc800080108dd */
[----:B------:R-:W2:Y:S01]  /*2c10*/  MUFU.EX2 R18, R18 ;  /* 0x0000001200127308 */ /* 0x000ea20000000800 */
[----:B------:R-:W-:Y:S02]  /*2c20*/  WARPGROUP.DEPBAR.LE gsb0, 0x0 ;  /* 0x00008000000079c5 */ /* 0x000fe40000010000 */
[----:B------:R-:W-:-:S05]  /*2c30*/  WARPGROUP.ARRIVE ;  /* 0x00000000000079c5 */ /* 0x000fca0000000000 */
[----:B------:R-:W2:Y:S01]  /*2c40*/  MUFU.EX2 R203, R203 ;  /* 0x000000cb00cb7308 */ /* 0x000ea20000000800 */
[----:B------:R-:W-:Y:S01]  /*2c50*/  HGMMA.64x64x16.F32 R152, gdesc[UR8], R152, gsb0 ;  /* 0x00e00000089879f0 */ /* 0x000fe20008000898 */
[----:B------:R-:W-:Y:S02]  /*2c60*/  UIADD3 UR10, UR5, 0x200, URZ ;  /* 0x00000200050a7890 */ /* 0x000fe4000fffe03f */
[----:B------:R-:W-:-:S04]  /*2c70*/  UIADD3 UR8, UR7, 0x400, URZ ;  /* 0x0000040007087890 */ /* 0x000fc8000fffe03f */
[----:B------:R-:W2:Y:S01]  /*2c80*/  MUFU.EX2 R204, R204 ;  /* 0x000000cc00cc7308 */ /* 0x000ea20000000800 */
[----:B------:R-:W-:Y:S01]  /*2c90*/  UMOV UR11, 0x40000040 ;  /* 0x40000040000b7882 */ /* 0x000fe20000000000 */
[----:B------:R-:W-:-:S06]  /*2ca0*/  UMOV UR9, 0x40000040 ;  /* 0x4000004000097882 */ /* 0x000fcc0000000000 */
[----:B------:R-:W2:Y:S08]  /*2cb0*/  MUFU.EX2 R205, R205 ;  /* 0x000000cd00cd7308 */ /* 0x000eb00000000800 */
[----:B------:R-:W2:Y:S08]  /*2cc0*/  MUFU.EX2 R206, R206 ;  /* 0x000000ce00ce7308 */ /* 0x000eb00000000800 */
[----:B------:R-:W-:Y:S08]  /*2cd0*/  MUFU.EX2 R207, R207 ;  /* 0x000000cf00cf7308 */ /* 0x000ff00000000800 */
[----:B------:R-:W-:Y:S08]  /*2ce0*/  MUFU.EX2 R208, R208 ;  /* 0x000000d000d07308 */ /* 0x000ff00000000800 */
[----:B------:R-:W-:Y:S08]  /*2cf0*/  MUFU.EX2 R220, R220 ;  /* 0x000000dc00dc7308 */ /* 0x000ff00000000800 */
[----:B------:R-:W-:Y:S08]  /*2d00*/  MUFU.EX2 R209, R209 ;  /* 0x000000d100d17308 */ /* 0x000ff00000000800 */
[----:B------:R-:W-:Y:S01]  /*2d10*/  MUFU.EX2 R221, R221 ;  /* 0x000000dd00dd7308 */ /* 0x000fe20000000800 */
        /* <DEDUP_REMOVED lines=21> */
[----:B------:R-:W-:Y:S01]  /*2e70*/  UMOV UR7, 0x40000040 ;  /* 0x4000004000077882 */ /* 0x000fe20000000000 */
[----:B------:R-:W-:Y:S02]  /*2e80*/  WARPGROUP.DEPBAR.LE gsb0, 0x0 ;  /* 0x00008000000079c5 */ /* 0x000fe40000010000 */
[----:B------:R-:W-:-:S06]  /*2e90*/  WARPGROUP.ARRIVE ;  /* 0x00000000000079c5 */ /* 0x000fcc0000000000 */
[----:B------:R-:W-:Y:S01]  /*2ea0*/  HGMMA.64x64x16.F32 R152, gdesc[UR8], R152, gsb0 ;  /* 0x00e00000089879f0 */ /* 0x000fe20008000898 */
[----:B------:R-:W-:Y:S01]  /*2eb0*/  UIADD3 UR8, UR6, 0x80, URZ ;  /* 0x0000008006087890 */ /* 0x000fe2000fffe03f */
[----:B------:R-:W-:Y:S01]  /*2ec0*/  UMOV UR11, 0x40000040 ;  /* 0x40000040000b7882 */ /* 0x000fe20000000000 */
[----:B------:R-:W-:-:S05]  /*2ed0*/  UMOV UR9, 0x40000040 ;  /* 0x4000004000097882 */ /* 0x000fca0000000000 */
[----:B------:R-:W-:Y:S01]  /*2ee0*/  UMOV UR10, UR8 ;  /* 0x00000008000a7c82 */ /* 0x000fe20008000000 */
[----:B------:R-:W-:Y:S01]  /*2ef0*/  UIADD3 UR8, UR6, 0x100, URZ ;  /* 0x0000010006087890 */ /* 0x000fe2000fffe03f */
[----:B------:R-:W-:Y:S02]  /*2f00*/  WARPGROUP.DEPBAR.LE gsb0, 0x0 ;  /* 0x00008000000079c5 */ /* 0x000fe40000010000 */
[----:B-1----:R-:W1:Y:S04]  /*2f10*/  LDS.64 R184, [R17+0x28200] ;  /* 0x0282000011b87984 */ /* 0x002e680000000a00 */
[----:B----4-:R-:W4:Y:S04]  /*2f20*/  LDS.64 R186, [R17+0x28220] ;  /* 0x0282200011ba7984 */ /* 0x010f280000000a00 */
[----:B------:R-:W5:Y:S04]  /*2f30*/  LDS.64 R188, [R17+0x28240] ;  /* 0x0282400011bc7984 */ /* 0x000f680000000a00 */
[----:B------:R-:W2:Y:S04]  /*2f40*/  LDS.64 R190, [R17+0x28260] ;  /* 0x0282600011be7984 */ /* 0x000ea80000000a00 */
[----:B------:R-:W2:Y:S04]  /*2f50*/  LDS.64 R192, [R17+0x28280] ;  /* 0x0282800011c07984 */ /* 0x000ea80000000a00 */
[----:B------:R-:W2:Y:S04]  /*2f60*/  LDS.64 R196, [R17+0x282c0] ;  /* 0x0282c00011c47984 */ /* 0x000ea80000000a00 */
[----:B---3--:R-:W3:Y:S04]  /*2f70*/  LDS.64 R194, [R17+0x282a0] ;  /* 0x0282a00011c27984 */ /* 0x008ee80000000a00 */
[----:B------:R1:W3:Y:S02]  /*2f80*/  LDS.64 R198, [R17+0x282e0] ;  /* 0x0282e00011c67984 */ /* 0x0002e40000000a00 */
[----:B-1----:R-:W1:Y:S01]  /*2f90*/  MUFU.EX2 R17, R218 ;  /* 0x000000da00117308 */ /* 0x002e620000000800 */
[--C-:B------:R-:W-:Y:S01]  /*2fa0*/  FADD.FTZ R210, R155, -R185.reuse ;  /* 0x800000b99bd27221 */ /* 0x100fe20000010000 */
[--C-:B------:R-:W-:Y:S01]  /*2fb0*/  FADD.FTZ R152, R152, -R184.reuse ;  /* 0x800000b898987221 */ /* 0x100fe20000010000 */
[----:B------:R-:W-:Y:S01]  /*2fc0*/  FADD.FTZ R154, R154, -R184 ;  /* 0x800000b89a9a7221 */ /* 0x000fe20000010000 */
[----:B------:R-:W-:Y:S01]  /*2fd0*/  FADD.FTZ R153, R153, -R185 ;  /* 0x800000b999997221 */ /* 0x000fe20000010000 */
[--C-:B----4-:R-:W-:Y:S01]  /*2fe0*/  FADD.FTZ R155, R158, -R186.reuse ;  /* 0x800000ba9e9b7221 */ /* 0x110fe20000010000 */
[----:B------:R-:W-:Y:S01]  /*2ff0*/  FADD.FTZ R158, R159, -R187 ;  /* 0x800000bb9f9e7221 */ /* 0x000fe20000010000 */
[----:B------:R-:W-:Y:S01]  /*3000*/  FADD.FTZ R184, R156, -R186 ;  /* 0x800000ba9cb87221 */ /* 0x000fe20000010000 */
[----:B------:R-:W-:Y:S01]  /*3010*/  FMUL.FTZ R154, R13, R154 ;  /* 0x0000009a0d9a7220 */ /* 0x000fe20000410000 */
[----:B-----5:R-:W-:Y:S01]  /*3020*/  FADD.FTZ R159, R162, -R188 ;  /* 0x800000bca29f7221 */ /* 0x020fe20000010000 */
[----:B------:R-:W-:Y:S01]  /*3030*/  FADD.FTZ R162, R163, -R189 ;  /* 0x800000bda3a27221 */ /* 0x000fe20000010000 */
[----:B------:R-:W4:Y:S01]  /*3040*/  MUFU.EX2 R156, R219 ;  /* 0x000000db009c7308 */ /* 0x000f220000000800 */
[----:B------:R-:W-:Y:S01]  /*3050*/  FMUL.FTZ R155, R14, R155 ;  /* 0x0000009b0e9b7220 */ /* 0x000fe20000410000 */
[--C-:B--2---:R-:W-:Y:S01]  /*3060*/  FADD.FTZ R163, R166, -R190.reuse ;  /* 0x800000bea6a37221 */ /* 0x104fe20000010000 */
[--C-:B------:R-:W-:Y:S01]  /*3070*/  FADD.FTZ R166, R165, -R191.reuse ;  /* 0x800000bfa5a67221 */ /* 0x100fe20000010000 */
[----:B------:R-:W-:Y:S01]  /*3080*/  FADD.FTZ R167, R167, -R191 ;  /* 0x800000bfa7a77221 */ /* 0x000fe20000010000 */
[----:B------:R-:W-:Y:S01]  /*3090*/  FADD.FTZ R185, R164, -R190 ;  /* 0x800000bea4b97221 */ /* 0x000fe20000010000 */
[----:B------:R-:W-:Y:S01]  /*30a0*/  FADD.FTZ R165, R168, -R192 ;  /* 0x800000c0a8a57221 */ /* 0x000fe20000010000 */
[----:B------:R-:W-:Y:S01]  /*30b0*/  FMUL.FTZ R158, R19, R158 ;  /* 0x0000009e139e7220 */ /* 0x000fe20000410000 */
[----:B------:R-:W-:Y:S01]  /*30c0*/  FADD.FTZ R157, R157, -R187 ;  /* 0x800000bb9d9d7221 */ /* 0x000fe20000010000 */
[----:B------:R-:W-:Y:S01]  /*30d0*/  FADD.FTZ R164, R169, -R193 ;  /* 0x800000c1a9a47221 */ /* 0x000fe20000010000 */
[--C-:B------:R-:W-:Y:S01]  /*30e0*/  FADD.FTZ R168, R177, -R197.reuse ;  /* 0x800000c5b1a87221 */ /* 0x100fe20000010000 */
[----:B------:R-:W-:Y:S01]  /*30f0*/  FADD.FTZ R179, R179, -R197 ;  /* 0x800000c5b3b37221 */ /* 0x000fe20000010000 */
[----:B------:R-:W-:Y:S01]  /*3100*/  FMUL.FTZ R197, R15, R210 ;  /* 0x000000d20fc57220 */ /* 0x000fe20000410000 */
[----:B------:R-:W-:Y:S01]  /*3110*/  FADD.FTZ R160, R160, -R188 ;  /* 0x800000bca0a07221 */ /* 0x000fe20000010000 */
[----:B------:R-:W-:Y:S01]  /*3120*/  FADD.FTZ R161, R161, -R189 ;  /* 0x800000bda1a17221 */ /* 0x000fe20000010000 */
[----:B---3--:R-:W-:Y:S01]  /*3130*/  FADD.FTZ R187, R174, -R194 ;  /* 0x800000c2aebb7221 */ /* 0x008fe20000010000 */
[--C-:B------:R-:W-:Y:S01]  /*3140*/  FADD.FTZ R169, R176, -R196.reuse ;  /* 0x800000c4b0a97221 */ /* 0x100fe20000010000 */
[----:B------:R-:W-:Y:S01]  /*3150*/  F2FP.F16.F32.PACK_AB R197, R197, R154 ;  /* 0x0000009ac5c5723e */ /* 0x000fe200000000ff */
[----:B------:R-:W-:Y:S01]  /*3160*/  FADD.FTZ R178, R178, -R196 ;  /* 0x800000c4b2b27221 */ /* 0x000fe20000010000 */
[----:B------:R-:W-:Y:S01]  /*3170*/  FMUL.FTZ R163, R20, R163 ;  /* 0x000000a314a37220 */ /* 0x000fe20000410000 */
[----:B------:R-:W-:Y:S01]  /*3180*/  FMUL.FTZ R154, R200, R167 ;  /* 0x000000a7c89a7220 */ /* 0x000fe20000410000 */
[----:B------:R-:W-:Y:S01]  /*3190*/  FADD.FTZ R170, R170, -R192 ;  /* 0x800000c0aaaa7221 */ /* 0x000fe20000010000 */
[----:B------:R-:W-:Y:S01]  /*31a0*/  FADD.FTZ R171, R171, -R193 ;  /* 0x800000c1abab7221 */ /* 0x000fe20000010000 */
[----:B------:R-:W-:Y:S01]  /*31b0*/  FADD.FTZ R172, R172, -R194 ;  /* 0x800000c2acac7221 */ /* 0x000fe20000010000 */
[--C-:B------:R-:W-:Y:S01]  /*31c0*/  FADD.FTZ R173, R173, -R195.reuse ;  /* 0x800000c3adad7221 */ /* 0x100fe20000010000 */
[----:B------:R-:W-:Y:S01]  /*31d0*/  FADD.FTZ R174, R175, -R195 ;  /* 0x800000c3afae7221 */ /* 0x000fe20000010000 */
[----:B------:R-:W-:Y:S01]  /*31e0*/  FMUL.FTZ R196, R5, R152 ;  /* 0x0000009805c47220 */ /* 0x000fe20000410000 */
[----:B------:R-:W-:Y:S01]  /*31f0*/  FMUL.FTZ R177, R6, R153 ;  /* 0x0000009906b17220 */ /* 0x000fe20000410000 */
[--C-:B------:R-:W-:Y:S01]  /*3200*/  FADD.FTZ R175, R180, -R198.reuse ;  /* 0x800000c6b4af7221 */ /* 0x100fe20000010000 */
[----:B------:R-:W-:Y:S01]  /*3210*/  FADD.FTZ R153, R182, -R198 ;  /* 0x800000c6b6997221 */ /* 0x000fe20000010000 */
[--C-:B------:R-:W-:Y:S01]  /*3220*/  FADD.FTZ R152, R181, -R199.reuse ;  /* 0x800000c7b5987221 */ /* 0x100fe20000010000 */
[----:B------:R-:W-:Y:S01]  /*3230*/  FADD.FTZ R183, R183, -R199 ;  /* 0x800000c7b7b77221 */ /* 0x000fe20000010000 */
        /* <DEDUP_REMOVED lines=20> */
[----:B-1----:R-:W-:Y:S01]  /*3380*/  FMUL.FTZ R178, R17, R178 ;  /* 0x000000b211b27220 */ /* 0x002fe20000410000 */
[----:B------:R-:W-:Y:S01]  /*3390*/  FMUL.FTZ R168, R207, R168 ;  /* 0x000000a8cfa87220 */ /* 0x000fe20000410000 */
[----:B----4-:R-:W-:Y:S01]  /*33a0*/  FMUL.FTZ R179, R156, R179 ;  /* 0x000000b39cb37220 */ /* 0x010fe20000410000 */
        /* <DEDUP_REMOVED lines=8> */
[----:B------:R-:W-:Y:S01]  /*3430*/  F2FP.F16.F32.PACK_AB R193, R162, R159 ;  /* 0x0000009fa2c1723e */ /* 0x000fe200000000ff */
[----:B------:R-:W-:Y:S01]  /*3440*/  STSM.16.MT88.4 [R158+0x28800], R196 ;  /* 0x028800c49e007844 */ /* 0x000fe20000004200 */
        /* <DEDUP_REMOVED lines=10> */
[----:B------:R-:W-:Y:S02]  /*34f0*/  F2FP.F16.F32.PACK_AB R187, R154, R153 ;  /* 0x000000999abb723e */ /* 0x000fe400000000ff */
[----:B------:R-:W-:Y:S01]  /*3500*/  F2FP.F16.F32.PACK_AB R152, R6, R5 ;  /* 0x000000050698723e */ /* 0x000fe200000000ff */
[----:B------:R-:W-:Y:S01]  /*3510*/  IMAD R6, R224, 0x4000, R229 ;  /* 0x00004000e0067824 */ /* 0x000fe200078e02e5 */
[----:B------:R-:W-:Y:S01]  /*3520*/  F2FP.F16.F32.PACK_AB R153, R15, R13 ;  /* 0x0000000d0f99723e */ /* 0x000fe200000000ff */
[----:B------:R1:W-:Y:S01]  /*3530*/  STSM.16.MT88.4 [R158+0x2a000], R184 ;  /* 0x02a000b89e007844 */ /* 0x0003e20000004200 */
[----:B------:R-:W-:-:S02]  /*3540*/  F2FP.F16.F32.PACK_AB R154, R8, R7 ;  /* 0x00000007089a723e */ /* 0x000fc400000000ff */
[----:B------:R-:W-:Y:S02]  /*3550*/  F2FP.F16.F32.PACK_AB R155, R19, R14 ;  /* 0x0000000e139b723e */ /* 0x000fe400000000ff */
[----:B------:R-:W-:Y:S02]  /*3560*/  F2FP.F16.F32.PACK_AB R201, R202, R201 ;  /* 0x000000c9cac9723e */ /* 0x000fe400000000ff */
[----:B------:R-:W-:Y:S01]  /*3570*/  WARPGROUP.ARRIVE ;  /* 0x00000000000079c5 */ /* 0x000fe20000000000 */
[----:B------:R-:W-:Y:S02]  /*3580*/  F2FP.F16.F32.PACK_AB R202, R16, R203 ;  /* 0x000000cb10ca723e */ /* 0x000fe400000000ff */
[----:B------:R-:W-:Y:S02]  /*3590*/  F2FP.F16.F32.PACK_AB R203, R205, R204 ;  /* 0x000000cccdcb723e */ /* 0x000fe400000000ff */
[----:B------:R-:W-:Y:S01]  /*35a0*/  SHF.R.U32.HI R5, RZ, 0x4, R232 ;  /* 0x00000004ff057819 */ /* 0x000fe200000116e8 */
[----:B------:R-:W-:Y:S01]  /*35b0*/  HGMMA.64x128x16.F32 R88, R152, gdesc[UR4].tnspB, R88, gsb0 ;  /* 0x41e0000498587df0 */ /* 0x000fe20008000858 */
[----:B------:R-:W-:Y:S01]  /*35c0*/  UIADD3 UR6, UR6, 0x180, URZ ;  /* 0x0000018006067890 */ /* 0x000fe2000fffe03f */
[----:B------:R-:W-:-:S02]  /*35d0*/  R2UR UR7, R6 ;  /* 0x00000000060772ca */ /* 0x000fc400000e0000 */
[----:B------:R-:W-:-:S04]  /*35e0*/  LOP3.LUT R5, R5, 0x3fff, RZ, 0xc0, !PT ;  /* 0x00003fff05057812 */ /* 0x000fc800078ec0ff */
[----:B------:R-:W-:-:S05]  /*35f0*/  LOP3.LUT R5, R5, 0x10000, RZ, 0xfc, !PT ;  /* 0x0001000005057812 */ /* 0x000fca00078efcff */
[----:B------:R-:W-:Y:S02]  /*3600*/  IMAD R5, R4, 0x400, R5 ;  /* 0x0000040004057824 */ /* 0x000fe400078e0205 */
[----:B------:R-:W-:-:S03]  /*3610*/  USHF.R.U32.HI UR7, URZ, 0x4, UR7 ;  /* 0x000000043f077899 */ /* 0x000fc60008011607 */
[----:B------:R-:W-:Y:S01]  /*3620*/  R2UR UR5, R5 ;  /* 0x00000000050572ca */ /* 0x000fe200000e0000 */
[----:B------:R-:W-:Y:S01]  /*3630*/  ULOP3.LUT UR7, UR7, 0x3fff, URZ, 0xc0, !UPT ;  /* 0x00003fff07077892 */ /* 0x000fe2000f8ec03f */
[----:B------:R-:W-:Y:S02]  /*3640*/  WARPGROUP.DEPBAR.LE gsb0, 0x0 ;  /* 0x00008000000079c5 */ /* 0x000fe40000010000 */
[----:B------:R-:W-:Y:S02]  /*3650*/  F2FP.F16.F32.PACK_AB R152, R10, R9 ;  /* 0x000000090a98723e */ /* 0x000fe400000000ff */
[----:B------:R-:W-:Y:S02]  /*3660*/  F2FP.F16.F32.PACK_AB R153, R21, R18 ;  /* 0x000000121599723e */ /* 0x000fe400000000ff */
[----:B------:R-:W-:Y:S02]  /*3670*/  F2FP.F16.F32.PACK_AB R154, R11, R12 ;  /* 0x0000000c0b9a723e */ /* 0x000fe400000000ff */
[----:B------:R-:W-:-:S02]  /*3680*/  F2FP.F16.F32.PACK_AB R155, R200, R20 ;  /* 0x00000014c89b723e */ /* 0x000fc400000000ff */
[----:B------:R-:W-:Y:S02]  /*3690*/  F2FP.F16.F32.PACK_AB R200, R23, R22 ;  /* 0x0000001617c8723e */ /* 0x000fe400000000ff */
[----:B------:R-:W-:-:S06]  /*36a0*/  WARPGROUP.ARRIVE ;  /* 0x00000000000079c5 */ /* 0x000fcc0000000000 */
[----:B------:R-:W-:Y:S01]  /*36b0*/  HGMMA.64x128x16.F32 R88, R152, gdesc[UR8].tnspB, R88, gsb0 ;  /* 0x41e0000898587df0 */ /* 0x000fe20008000858 */
[----:B------:R-:W-:Y:S01]  /*36c0*/  UMOV UR10, UR8 ;  /* 0x00000008000a7c82 */ /* 0x000fe20008000000 */
[----:B------:R-:W-:Y:S01]  /*36d0*/  UMOV UR11, 0x40000040 ;  /* 0x40000040000b7882 */ /* 0x000fe20000000000 */
[----:B------:R-:W-:Y:S01]  /*36e0*/  UMOV UR8, UR5 ;  /* 0x0000000500087c82 */ /* 0x000fe20008000000 */
[----:B------:R-:W-:Y:S02]  /*36f0*/  WARPGROUP.DEPBAR.LE gsb0, 0x0 ;  /* 0x00008000000079c5 */ /* 0x000fe40000010000 */
[----:B------:R-:W-:Y:S01]  /*3700*/  WARPGROUP.ARRIVE ;  /* 0x00000000000079c5 */ /* 0x000fe20000000000 */
[----:B------:R-:W-:Y:S02]  /*3710*/  F2FP.F16.F32.PACK_AB R152, R207, R206 ;  /* 0x000000cecf98723e */ /* 0x000fe400000000ff */
[----:B------:R-:W-:Y:S02]  /*3720*/  F2FP.F16.F32.PACK_AB R153, R156, R17 ;  /* 0x000000119c99723e */ /* 0x000fe400000000ff */
[----:B------:R-:W-:Y:S01]  /*3730*/  F2FP.F16.F32.PACK_AB R154, R209, R208 ;  /* 0x000000d0d19a723e */ /* 0x000fe200000000ff */
[----:B------:R-:W-:Y:S01]  /*3740*/  HGMMA.64x128x16.F32 R88, R200, gdesc[UR8].tnspB, R88, gsb0 ;  /* 0x41e00008c8587df0 */ /* 0x000fe20008000858 */
[----:B------:R-:W-:Y:S01]  /*3750*/  F2FP.F16.F32.PACK_AB R155, R221, R220 ;  /* 0x000000dcdd9b723e */ /* 0x000fe200000000ff */
[----:B------:R-:W-:Y:S01]  /*3760*/  UMOV UR10, UR6 ;  /* 0x00000006000a7c82 */ /* 0x000fe20008000000 */
[----:B------:R-:W-:Y:S01]  /*3770*/  UMOV UR11, 0x40000040 ;  /* 0x40000040000b7882 */ /* 0x000fe20000000000 */
[----:B------:R-:W-:-:S02]  /*3780*/  WARPGROUP.DEPBAR.LE gsb0, 0x0 ;  /* 0x00008000000079c5 */ /* 0x000fc40000010000 */
[----:B------:R-:W-:-:S06]  /*3790*/  WARPGROUP.ARRIVE ;  /* 0x00000000000079c5 */ /* 0x000fcc0000000000 */
[----:B------:R-:W-:Y:S01]  /*37a0*/  HGMMA.64x128x16.F32 R88, R152, gdesc[UR8].tnspB, R88, gsb0 ;  /* 0x41e0000898587df0 */ /* 0x000fe20008000858 */
[----:B------:R-:W-:Y:S01]  /*37b0*/  UMOV UR10, UR7 ;  /* 0x00000007000a7c82 */ /* 0x000fe20008000000 */
[----:B------:R-:W-:Y:S01]  /*37c0*/  UMOV UR11, 0x40000040 ;  /* 0x40000040000b7882 */ /* 0x000fe20000000000 */
        /* <DEDUP_REMOVED lines=8> */
[----:B-1----:R-:W-:-:S06]  /*3850*/  WARPGROUP.ARRIVE ;  /* 0x00000000000079c5 */ /* 0x002fcc0000000000 */
[----:B------:R-:W-:Y:S01]  /*3860*/  HGMMA.64x64x16.F32 R152, gdesc[UR8].tnspB, RZ, !UPT, gsb0 ;  /* 0x40e00000089879f0 */ /* 0x000fe2000c0008ff */
[----:B------:R-:W-:Y:S02]  /*3870*/  UIADD3 UR8, UR5, 0x2, URZ ;  /* 0x0000000205087890 */ /* 0x000fe4000fffe03f */
[----:B------:R-:W-:Y:S01]  /*3880*/  UIADD3 UR10, UR7, 0x80, URZ ;  /* 0x00000080070a7890 */ /* 0x000fe2000fffe03f */
[----:B------:R-:W-:Y:S01]  /*3890*/  UMOV UR9, 0x40000040 ;  /* 0x4000004000097882 */ /* 0x000fe20000000000 */
[----:B------:R-:W-:Y:S01]  /*38a0*/  UMOV UR11, 0x40000040 ;  /* 0x40000040000b7882 */ /* 0x000fe20000000000 */
[----:B------:R-:W-:Y:S02]  /*38b0*/  WARPGROUP.DEPBAR.LE gsb0, 0x0 ;  /* 0x00008000000079c5 */ /* 0x000fe40000010000 */
[----:B------:R-:W-:-:S06]  /*38c0*/  WARPGROUP.ARRIVE ;  /* 0x00000000000079c5 */ /* 0x000fcc0000000000 */
[----:B------:R-:W-:Y:S01]  /*38d0*/  HGMMA.64x64x16.F32 R152, gdesc[UR8].tnspB, R152, gsb0 ;  /* 0x40e00000089879f0 */ /* 0x000fe20008000898 */
        /* <DEDUP_REMOVED lines=41> */
[----:B------:R-:W-:Y:S03]  /*3b70*/  HGMMA.64x64x16.F32 R152, gdesc[UR8].tnspB, R152, gsb0 ;  /* 0x40e00000089879f0 */ /* 0x000fe60008000898 */
[----:B------:R-:W-:Y:S02]  /*3b80*/  WARPGROUP.DEPBAR.LE gsb0, 0x0 ;  /* 0x00008000000079c5 */ /* 0x000fe40000010000 */
[----:B------:R-:W-:Y:S05]  /*3b90*/  @!P6 BRA `(.L_x_1156) ;  /* 0x000000000004e947 */ /* 0x000fea0003800000 */
[----:B------:R-:W-:Y:S01]  /*3ba0*/  BPT.TRAP 0x1 ;  /* 0x000000040000795c */ /* 0x000fe20000300000 */
.L_x_1156:
[----:B------:R-:W-:Y:S01]  /*3bb0*/  R2UR UR5, R4 ;  /* 0x00000000040572ca */ /* 0x000fe200000e0000 */
[----:B------:R-:W-:Y:S01]  /*3bc0*/  VIADD R5, R0, 0x30840 ;  /* 0x0003084000057836 */ /* 0x000fe20000000000 */
[----:B------:R-:W-:Y:S01]  /*3bd0*/  ULOP3.LUT UR4, UR4, 0x2000000, URZ, 0xfc, !UPT ;  /* 0x0200000004047892 */ /* 0x000fe2000f8efc3f */
[----:B------:R-:W1:Y:S01]  /*3be0*/  S2R R6, SR_TID.X ;  /* 0x0000000000067919 */ /* 0x000e620000002100 */
[----:B------:R-:W-:Y:S02]  /*3bf0*/  UMOV UR7, 0x40000040 ;  /* 0x4000004000077882 */ /* 0x000fe40000000000 */
[----:B------:R-:W-:-:S04]  /*3c00*/  PRMT R5, RZ, 0x654, R5 ;  /* 0x00000654ff057816 */ /* 0x000fc80000000005 */
[----:B------:R2:W-:Y:S01]  /*3c10*/  SYNCS.ARRIVE.TRANS64.RED.A1T0 RZ, [R5+URZ], RZ ;  /* 0x000000ff05ff79a7 */ /* 0x0005e2000810043f */
[----:B------:R-:W-:Y:S02]  /*3c20*/  WARPGROUP.ARRIVE ;  /* 0x00000000000079c5 */ /* 0x000fe40000000000 */
[----:B------:R-:W-:-:S07]  /*3c30*/  ULEA UR4, UR5, UR4, 0xa ;  /* 0x0000000405047291 */ /* 0x000fce000f8e503f */
[----:B------:R-:W-:Y:S02]  /*3c40*/  UMOV UR6, UR4 ;  /* 0x0000000400067c82 */ /* 0x000fe40008000000 */
[----:B------:R-:W-:Y:S01]  /*3c50*/  HGMMA.64x128x16.F32 R24, R196, gdesc[UR4].tnspB, R24, gsb0 ;  /* 0x41e00004c4187df0 */ /* 0x000fe20008000818 */
[----:B------:R-:W-:Y:S01]  /*3c60*/  UIADD3 UR6, UR4, 0x80, URZ ;  /* 0x0000008004067890 */ /* 0x000fe2000fffe03f */
[----:B------:R-:W-:Y:S01]  /*3c70*/  UMOV UR7, 0x40000040 ;  /* 0x4000004000077882 */ /* 0x000fe20000000000 */
[----:B-1----:R-:W-:-:S05]  /*3c80*/  SHF.R.U32.HI R7, RZ, 0x7, R6 ;  /* 0x00000007ff077819 */ /* 0x002fca0000011606 */
[C---:B------:R-:W-:Y:S02]  /*3c90*/  VIADD R6, R7.reuse, 0x9 ;  /* 0x0000000907067836 */ /* 0x040fe40000000000 */
[----:B--2---:R-:W-:Y:S01]  /*3ca0*/  VIADD R5, R7, 0xc ;  /* 0x0000000c07057836 */ /* 0x004fe20000000000 */
        /* <DEDUP_REMOVED lines=15> */
[----:B------:R1:W-:Y:S06]  /*3da0*/  BAR.SYNC.DEFER_BLOCKING R6, 0xa0 ;  /* 0x000280060000751d */ /* 0x0003ec0000010000 */
        /* <DEDUP_REMOVED lines=17> */
.L_x_1157:
[----:B------:R-:W-:Y:S01]  /*3ec0*/  UIADD3 UR37, UR37, 0x1, URZ ;  /* 0x0000000125257890 */ /* 0x000fe2000fffe03f */
[----:B------:R-:W-:Y:S02]  /*3ed0*/  VIADD R0, R0, 0x30820 ;  /* 0x0003082000007836 */ /* 0x000fe40000000000 */
[----:B------:R-:W-:Y:S01]  /*3ee0*/  VIADD R4, R4, 0x1 ;  /* 0x0000000104047836 */ /* 0x000fe20000000000 */
[----:B------:R-:W-:Y:S02]  /*3ef0*/  UISETP.GE.AND UP0, UPT, UR37, UR36, UPT ;  /* 0x000000242500728c */ /* 0x000fe4000bf06270 */
[----:B------:R-:W-:Y:S02]  /*3f00*/  PRMT R0, RZ, 0x654, R0 ;  /* 0x00000654ff007816 */ /* 0x000fe40000000000 */
[C---:B------:R-:W-:Y:S02]  /*3f10*/  ISETP.NE.AND P0, PT, R4.reuse, 0x2, PT ;  /* 0x000000020400780c */ /* 0x040fe40003f05270 */
[----:B------:R-:W-:Y:S01]  /*3f20*/  PLOP3.LUT P1, PT, PT, PT, UP0, 0x80, 0x0 ;  /* 0x000000000000781c */ /* 0x000fe20003f2f008 */
[----:B------:R2:W-:Y:S01]  /*3f30*/  SYNCS.ARRIVE.TRANS64.RED.A1T0 RZ, [R0+URZ], RZ ;  /* 0x000000ff00ff79a7 */ /* 0x0005e2000810043f */
[----:B------:R-:W-:-:S02]  /*3f40*/  SEL R4, R4, RZ, P0 ;  /* 0x000000ff04047207 */ /* 0x000fc40000000000 */
[----:B--2---:R-:W-:-:S04]  /*3f50*/  SEL R0, RZ, 0x1, P0 ;  /* 0x00000001ff007807 */ /* 0x004fc80000000000 */
[----:B------:R-:W-:-:S05]  /*3f60*/  LOP3.LUT R223, R223, R0, RZ, 0x3c, !PT ;  /* 0x00000000dfdf7212 */ /* 0x000fca00078e3cff */
        /* <DEDUP_REMOVED lines=67> */
.L_x_1140:
[----:B------:R-:W-:Y:S05]  /*43a0*/  @P0 BRA `(.L_x_1159) ;  /* 0x0000000c00a80947 */ /* 0x000fea0003800000 */
[----:B------:R-:W2:Y:S01]  /*43b0*/  S2UR UR4, SR_CgaCtaId ;  /* 0x00000000000479c3 */ /* 0x000ea20000008800 */
[----:B------:R-:W-:Y:S02]  /*43c0*/  UMOV UR36, 0x400 ;  /* 0x0000040000247882 */ /* 0x000fe40000000000 */
[----:B--2---:R-:W-:-:S06]  /*43d0*/  ULEA UR36, UR4, UR36, 0x18 ;  /* 0x0000002404247291 */ /* 0x004fcc000f8ec03f */
[----:B------:R-:W-:-:S05]  /*43e0*/  IMAD.U32 R16, RZ, RZ, UR36 ;  /* 0x00000024ff107e24 */ /* 0x000fca000f8e00ff */
[----:B------:R-:W-:-:S13]  /*43f0*/  LOP3.LUT P0, RZ, R16, 0x3ff, RZ, 0xc0, !PT ;  /* 0x000003ff10ff7812 */ /* 0x000fda000780c0ff */
[----:B------:R-:W-:Y:S05]  /*4400*/  @!P0 BRA `(.L_x_1160) ;  /* 0x0000000000408947 */ /* 0x000fea0003800000 */
[----:B------:R-:W-:Y:S01]  /*4410*/  MOV R0, 0x0 ;  /* 0x0000000000007802 */ /* 0x000fe20000000f00 */
[----:B------:R-:W-:Y:S01]  /*4420*/  ULDC.64 UR4, c[0x4][0x90] ;  /* 0x0100240000047ab9 */ /* 0x000fe20000000a00 */
[----:B------:R-:W-:Y:S01]  /*4430*/  ULDC.64 UR6, c[0x4][0x98] ;  /* 0x0100260000067ab9 */ /* 0x000fe20000000a00 */
[----:B------:R-:W-:Y:S01]  /*4440*/  IMAD.U32 R4, RZ, RZ, UR4 ;  /* 0x00000004ff047e24 */ /* 0x000fe2000f8e00ff */
[----:B-1----:R1:W2:Y:S01]  /*4450*/  LDC.64 R2, c[0x4][R0] ;  /* 0x0100000000027b82 */ /* 0x0022a20000000a00 */
        /* <DEDUP_REMOVED lines=11> */
.L_x_1160:
[----:B------:R-:W-:-:S06]  /*4510*/  UIADD3 UR4, UR36, 0x8000, URZ ;  /* 0x0000800024047890 */ /* 0x000fcc000fffe03f */
        /* <DEDUP_REMOVED lines=19> */
.L_x_1161:
        /* <DEDUP_REMOVED lines=18> */
.L_x_1162:
        /* <DEDUP_REMOVED lines=18> */
.L_x_1163:
[----:B------:R-:W2:Y:S01]  /*4890*/  S2R R0, SR_TID.X ;  /* 0x0000000000007919 */ /* 0x000ea20000002100 */
[----:B------:R-:W-:Y:S02]  /*48a0*/  F2FP.F16.F32.PACK_AB R88, R89, R88 ;  /* 0x000000585958723e */ /* 0x000fe400000000ff */
[----:B------:R-:W-:Y:S01]  /*48b0*/  F2FP.F16.F32.PACK_AB R89, R91, R90 ;  /* 0x0000005a5b59723e */ /* 0x000fe200000000ff */
[----:B------:R-:W-:Y:S01]  /*48c0*/  BAR.SYNC.DEFER_BLOCKING 0x1, 0x100 ;  /* 0x0044000000007b1d */ /* 0x000fe20000010000 */
        /* <DEDUP_REMOVED lines=14> */
[----:B--2---:R-:W-:Y:S01]  /*49b0*/  VIADD R7, R0, 0xffffff80 ;  /* 0xffffff8000077836 */ /* 0x004fe20000000000 */
[----:B------:R-:W-:Y:S02]  /*49c0*/  F2FP.F16.F32.PACK_AB R115, R119, R118 ;  /* 0x000000767773723e */ /* 0x000fe400000000ff */
[----:B------:R-:W-:-:S02]  /*49d0*/  F2FP.F16.F32.PACK_AB R121, R123, R122 ;  /* 0x0000007a7b79723e */ /* 0x000fc400000000ff */
[----:B------:R-:W-:Y:S02]  /*49e0*/  SHF.R.S32.HI R2, RZ, 0x1f, R7 ;  /* 0x0000001fff027819 */ /* 0x000fe40000011407 */
[----:B------:R-:W-:Y:S02]  /*49f0*/  F2FP.F16.F32.PACK_AB R128, R129, R128 ;  /* 0x000000808180723e */ /* 0x000fe400000000ff */
[CC--:B------:R-:W-:Y:S02]  /*4a00*/  LEA.HI R4, R2.reuse, R7.reuse, RZ, 0x4 ;  /* 0x0000000702047211 */ /* 0x0c0fe400078f20ff */
[----:B------:R-:W-:Y:S02]  /*4a10*/  LEA.HI R2, R2, R7, RZ, 0x5 ;  /* 0x0000000702027211 */ /* 0x000fe400078f28ff */
[----:B------:R-:W-:Y:S02]  /*4a20*/  LOP3.LUT R0, R4, 0xfffffff0, RZ, 0xc0, !PT ;  /* 0xfffffff004007812 */ /* 0x000fe400078ec0ff */
[----:B------:R-:W-:-:S02]  /*4a30*/  SHF.R.S32.HI R4, RZ, 0x4, R4 ;  /* 0x00000004ff047819 */ /* 0x000fc40000011404 */
[----:B-1----:R-:W-:Y:S01]  /*4a40*/  SHF.R.S32.HI R6, RZ, 0x5, R2 ;  /* 0x00000005ff067819 */ /* 0x002fe20000011402 */
[----:B------:R-:W-:Y:S01]  /*4a50*/  IMAD.IADD R0, R7, 0x1, -R0 ;  /* 0x0000000107007824 */ /* 0x000fe200078e0a00 */
[----:B------:R-:W-:Y:S01]  /*4a60*/  F2FP.F16.F32.PACK_AB R122, R125, R124 ;  /* 0x0000007c7d7a723e */ /* 0x000fe200000000ff */
[----:B------:R-:W-:Y:S01]  /*4a70*/  IMAD.SHL.U32 R7, R4, 0x8, RZ ;  /* 0x0000000804077824 */ /* 0x000fe200078e00ff */
[----:B------:R-:W-:Y:S01]  /*4a80*/  F2FP.F16.F32.PACK_AB R123, R127, R126 ;  /* 0x0000007e7f7b723e */ /* 0x000fe200000000ff */
[----:B------:R-:W-:Y:S01]  /*4a90*/  IMAD.MOV.U32 R2, RZ, RZ, 0x40 ;  /* 0x00000040ff027424 */ /* 0x000fe200078e00ff */
[----:B------:R-:W-:Y:S02]  /*4aa0*/  SHF.R.S32.HI R3, RZ, 0x1f, R0 ;  /* 0x0000001fff037819 */ /* 0x000fe40000011400 */
[----:B------:R-:W-:Y:S02]  /*4ab0*/  F2FP.F16.F32.PACK_AB R129, R131, R130 ;  /* 0x000000828381723e */ /* 0x000fe400000000ff */
[----:B------:R-:W-:-:S02]  /*4ac0*/  LEA.HI R3, R3, R0, RZ, 0x3 ;  /* 0x0000000003037211 */ /* 0x000fc400078f18ff */
[----:B------:R-:W-:Y:S02]  /*4ad0*/  F2FP.F16.F32.PACK_AB R136, R137, R136 ;  /* 0x000000888988723e */ /* 0x000fe400000000ff */
[C---:B------:R-:W-:Y:S01]  /*4ae0*/  LOP3.LUT R5, R3.reuse, 0xfffffff8, RZ, 0xc0, !PT ;  /* 0xfffffff803057812 */ /* 0x040fe200078ec0ff */
[----:B------:R-:W-:Y:S01]  /*4af0*/  IMAD.SHL.U32 R3, R3, 0x40, RZ ;  /* 0x0000004003037824 */ /* 0x000fe200078e00ff */
[----:B------:R-:W-:Y:S02]  /*4b00*/  F2FP.F16.F32.PACK_AB R130, R133, R132 ;  /* 0x000000848582723e */ /* 0x000fe400000000ff */
[----:B------:R-:W-:Y:S01]  /*4b10*/  F2FP.F16.F32.PACK_AB R131, R135, R134 ;  /* 0x000000868783723e */ /* 0x000fe200000000ff */
[----:B------:R-:W-:Y:S01]  /*4b20*/  IMAD.IADD R5, R0, 0x1, -R5 ;  /* 0x0000000100057824 */ /* 0x000fe200078e0a05 */
[----:B------:R-:W-:Y:S02]  /*4b30*/  LOP3.LUT R3, R3, 0x7ffffe00, RZ, 0xc0, !PT ;  /* 0x7ffffe0003037812 */ /* 0x000fe400078ec0ff */
[----:B------:R-:W-:Y:S01]  /*4b40*/  F2FP.F16.F32.PACK_AB R137, R139, R138 ;  /* 0x0000008a8b89723e */ /* 0x000fe200000000ff */
[C---:B------:R-:W-:Y:S01]  /*4b50*/  IMAD.SHL.U32 R0, R5.reuse, 0x40, RZ ;  /* 0x0000004005007824 */ /* 0x040fe200078e00ff */
[----:B------:R-:W-:Y:S01]  /*4b60*/  R2P PR, R5, 0x6 ;  /* 0x0000000605007804 */ /* 0x000fe20000000000 */
[----:B------:R-:W-:Y:S01]  /*4b70*/  IMAD R3, R6, 0x400, R3 ;  /* 0x0000040006037824 */ /* 0x000fe200078e0203 */
[----:B------:R-:W-:Y:S01]  /*4b80*/  F2FP.F16.F32.PACK_AB R144, R145, R144 ;  /* 0x000000909190723e */ /* 0x000fe200000000ff */
[----:B------:R-:W1:Y:S01]  /*4b90*/  SHFL.IDX PT, R5, R6, RZ, 0x1f ;  /* 0x00001fff06057589 */ /* 0x000e6200000e0000 */
[----:B------:R-:W-:-:S02]  /*4ba0*/  LOP3.LUT R0, R0, 0x1c0, RZ, 0xc0, !PT ;  /* 0x000001c000007812 */ /* 0x000fc400078ec0ff */
[----:B------:R-:W-:Y:S02]  /*4bb0*/  SEL R2, R2, 0xffffffc0, !P2 ;  /* 0xffffffc002027807 */ /* 0x000fe40005000000 */
[----:B------:R-:W-:Y:S02]  /*4bc0*/  LOP3.LUT R7, R0, 0x8, R7, 0xf8, !PT ;  /* 0x0000000800077812 */ /* 0x000fe400078ef807 */
[----:B------:R-:W-:Y:S02]  /*4bd0*/  SHF.R.U32.HI R0, RZ, 0x3, R0 ;  /* 0x00000003ff007819 */ /* 0x000fe40000011600 */
[----:B------:R-:W-:Y:S02]  /*4be0*/  F2FP.F16.F32.PACK_AB R138, R141, R140 ;  /* 0x0000008c8d8a723e */ /* 0x000fe400000000ff */
[----:B------:R-:W-:Y:S02]  /*4bf0*/  LOP3.LUT R0, R7, R0, RZ, 0x3c, !PT ;  /* 0x0000000007007212 */ /* 0x000fe400078e3cff */
[----:B------:R-:W-:-:S02]  /*4c00*/  F2FP.F16.F32.PACK_AB R139, R143, R142 ;  /* 0x0000008e8f8b723e */ /* 0x000fc400000000ff */
[----:B------:R-:W-:Y:S01]  /*4c10*/  F2FP.F16.F32.PACK_AB R145, R147, R146 ;  /* 0x000000929391723e */ /* 0x000fe200000000ff */
[----:B------:R-:W-:Y:S01]  /*4c20*/  IMAD.IADD R0, R0, 0x1, R3 ;  /* 0x0000000100007824 */ /* 0x000fe200078e0203 */
[----:B------:R-:W-:Y:S01]  /*4c30*/  F2FP.F16.F32.PACK_AB R24, R25, R24 ;  /* 0x000000181918723e */ /* 0x000fe200000000ff */
[----:B------:R-:W-:Y:S01]  /*4c40*/  IMAD.MOV.U32 R3, RZ, RZ, 0x20 ;  /* 0x00000020ff037424 */ /* 0x000fe200078e00ff */
[----:B------:R-:W-:Y:S02]  /*4c50*/  F2FP.F16.F32.PACK_AB R146, R149, R148 ;  /* 0x000000949592723e */ /* 0x000fe400000000ff */
[----:B------:R-:W-:Y:S02]  /*4c60*/  LEA R0, R0, UR36, 0x1 ;  /* 0x0000002400007c11 */ /* 0x000fe4000f8e08ff */
[----:B------:R-:W-:Y:S02]  /*4c70*/  SEL R3, R3, 0xffffffe0, !P1 ;  /* 0xffffffe003037807 */ /* 0x000fe40004800000 */
[--C-:B------:R-:W-:Y:S01]  /*4c80*/  IADD3 R4, R2, 0x8000, R0.reuse ;  /* 0x0000800002047810 */ /* 0x100fe20007ffe000 */
[----:B------:R2:W-:Y:S01]  /*4c90*/  STSM.16.M88.4 [R0+0x8000], R88 ;  /* 0x0080005800007844 */ /* 0x0005e20000000200 */
[----:B------:R-:W-:-:S02]  /*4ca0*/  IADD3 R3, R3, 0x8000, R0 ;  /* 0x0000800003037810 */ /* 0x000fc40007ffe000 */
[----:B------:R-:W-:Y:S02]  /*4cb0*/  F2FP.F16.F32.PACK_AB R147, R151, R150 ;  /* 0x000000969793723e */ /* 0x000fe400000000ff */
[----:B------:R-:W-:Y:S01]  /*4cc0*/  F2FP.F16.F32.PACK_AB R25, R27, R26 ;  /* 0x0000001a1b19723e */ /* 0x000fe200000000ff */
[----:B------:R-:W-:Y:S01]  /*4cd0*/  IMAD.IADD R2, R3, 0x1, R2 ;  /* 0x0000000103027824 */ /* 0x000fe200078e0202 */
[----:B------:R2:W-:Y:S01]  /*4ce0*/  STSM.16.M88.4 [R3], R96 ;  /* 0x0000006003007844 */ /* 0x0005e20000000200 */
[----:B------:R-:W-:Y:S02]  /*4cf0*/  F2FP.F16.F32.PACK_AB R32, R33, R32 ;  /* 0x000000202120723e */ /* 0x000fe400000000ff */
[----:B------:R-:W-:Y:S01]  /*4d00*/  F2FP.F16.F32.PACK_AB R26, R29, R28 ;  /* 0x0000001c1d1a723e */ /* 0x000fe200000000ff */
[----:B------:R2:W-:Y:S01]  /*4d10*/  STSM.16.M88.4 [R4], R104 ;  /* 0x0000006804007844 */ /* 0x0005e20000000200 */
[----:B------:R-:W-:Y:S02]  /*4d20*/  F2FP.F16.F32.PACK_AB R27, R31, R30 ;  /* 0x0000001e1f1b723e */ /* 0x000fe400000000ff */
[----:B------:R-:W-:Y:S01]  /*4d30*/  F2FP.F16.F32.PACK_AB R33, R35, R34 ;  /* 0x000000222321723e */ /* 0x000fe200000000ff */
[----:B------:R2:W-:Y:S01]  /*4d40*/  STSM.16.M88.4 [R2], R112 ;  /* 0x0000007002007844 */ /* 0x0005e20000000200 */
[----:B------:R-:W-:-:S02]  /*4d50*/  F2FP.F16.F32.PACK_AB R40, R41, R40 ;  /* 0x000000282928723e */ /* 0x000fc400000000ff */
[----:B------:R-:W-:Y:S01]  /*4d60*/  F2FP.F16.F32.PACK_AB R34, R37, R36 ;  /* 0x000000242522723e */ /* 0x000fe200000000ff */
[----:B------:R2:W-:Y:S01]  /*4d70*/  STSM.16.M88.4 [R0+0xc000], R120 ;  /* 0x00c0007800007844 */ /* 0x0005e20000000200 */
[----:B------:R-:W-:Y:S02]  /*4d80*/  F2FP.F16.F32.PACK_AB R35, R39, R38 ;  /* 0x000000262723723e */ /* 0x000fe400000000ff */
[----:B------:R-:W-:Y:S01]  /*4d90*/  F2FP.F16.F32.PACK_AB R41, R43, R42 ;  /* 0x0000002a2b29723e */ /* 0x000fe200000000ff */
[----:B------:R2:W-:Y:S01]  /*4da0*/  STSM.16.M88.4 [R3+0x4000], R128 ;  /* 0x0040008003007844 */ /* 0x0005e20000000200 */
[----:B------:R-:W-:Y:S02]  /*4db0*/  F2FP.F16.F32.PACK_AB R48, R49, R48 ;  /* 0x000000303130723e */ /* 0x000fe400000000ff */
[----:B------:R-:W-:Y:S01]  /*4dc0*/  F2FP.F16.F32.PACK_AB R42, R45, R44 ;  /* 0x0000002c2d2a723e */ /* 0x000fe200000000ff */
[----:B------:R2:W-:Y:S01]  /*4dd0*/  STSM.16.M88.4 [R4+0x4000], R136 ;  /* 0x0040008804007844 */ /* 0x0005e20000000200 */
[----:B------:R-:W-:-:S02]  /*4de0*/  F2FP.F16.F32.PACK_AB R43, R47, R46 ;  /* 0x0000002e2f2b723e */ /* 0x000fc400000000ff */
[----:B------:R-:W-:Y:S01]  /*4df0*/  F2FP.F16.F32.PACK_AB R49, R51, R50 ;  /* 0x000000323331723e */ /* 0x000fe200000000ff */
[----:B------:R2:W-:Y:S01]  /*4e00*/  STSM.16.M88.4 [R2+0x4000], R144 ;  /* 0x0040009002007844 */ /* 0x0005e20000000200 */
        /* <DEDUP_REMOVED lines=13> */
[----:B------:R-:W-:Y:S01]  /*4ee0*/  F2FP.F16.F32.PACK_AB R66, R69, R68 ;  /* 0x000000444542723e */ /* 0x000fe200000000ff */
[----:B------:R2:W-:Y:S01]  /*4ef0*/  STSM.16.M88.4 [R0+0x4000], R56 ;  /* 0x0040003800007844 */ /* 0x0005e20000000200 */
[----:B------:R-:W-:-:S02]  /*4f00*/  F2FP.F16.F32.PACK_AB R67, R71, R70 ;  /* 0x000000464743723e */ /* 0x000fc400000000ff */
[----:B------:R-:W-:Y:S02]  /*4f10*/  F2FP.F16.F32.PACK_AB R73, R75, R74 ;  /* 0x0000004a4b49723e */ /* 0x000fe400000000ff */
[----:B------:R-:W-:Y:S01]  /*4f20*/  F2FP.F16.F32.PACK_AB R80, R81, R80 ;  /* 0x000000505150723e */ /* 0x000fe200000000ff */
[----:B------:R2:W-:Y:S01]  /*4f30*/  STSM.16.M88.4 [R3+-0x4000], R64 ;  /* 0xffc0004003007844 */ /* 0x0005e20000000200 */
[----:B------:R-:W-:Y:S02]  /*4f40*/  F2FP.F16.F32.PACK_AB R74, R77, R76 ;  /* 0x0000004c4d4a723e */ /* 0x000fe400000000ff */
[----:B------:R-:W-:Y:S02]  /*4f50*/  F2FP.F16.F32.PACK_AB R75, R79, R78 ;  /* 0x0000004e4f4b723e */ /* 0x000fe400000000ff */
[----:B------:R-:W-:Y:S02]  /*4f60*/  F2FP.F16.F32.PACK_AB R81, R83, R82 ;  /* 0x000000525351723e */ /* 0x000fe400000000ff */
[----:B------:R-:W-:Y:S01]  /*4f70*/  F2FP.F16.F32.PACK_AB R82, R85, R84 ;  /* 0x000000545552723e */ /* 0x000fe200000000ff */
[----:B------:R2:W-:Y:S01]  /*4f80*/  STSM.16.M88.4 [R4+-0x4000], R72 ;  /* 0xffc0004804007844 */ /* 0x0005e20000000200 */
[----:B------:R-:W-:-:S02]  /*4f90*/  F2FP.F16.F32.PACK_AB R83, R87, R86 ;  /* 0x000000565753723e */ /* 0x000fc400000000ff */
[----:B-1----:R-:W-:-:S03]  /*4fa0*/  ISETP.NE.AND P0, PT, R5, 0x7, PT ;  /* 0x000000070500780c */ /* 0x002fc60003f05270 */
[----:B------:R2:W-:Y:S01]  /*4fb0*/  STSM.16.M88.4 [R2+-0x4000], R80 ;  /* 0xffc0005002007844 */ /* 0x0005e20000000200 */
[----:B------:R-:W-:Y:S01]  /*4fc0*/  @!PT LDS RZ, [RZ] ;  /* 0x00000000fffff984 */ /* 0x000fe20000000800 */
[----:B------:R-:W-:Y:S01]  /*4fd0*/  @!PT LDS RZ, [RZ] ;  /* 0x00000000fffff984 */ /* 0x000fe20000000800 */
[----:B------:R-:W-:Y:S01]  /*4fe0*/  @!PT LDS RZ, [RZ] ;  /* 0x00000000fffff984 */ /* 0x000fe20000000800 */
[----:B------:R1:W-:Y:S06]  /*4ff0*/  MEMBAR.ALL.CTA ;  /* 0x0000000000007992 */ /* 0x0003ec0000008000 */
[----:B-1----:R-:W1:Y:S02]  /*5000*/  FENCE.VIEW.ASYNC.S ;  /* 0x00000000000073c6 */ /* 0x002e640000000000 */
[----:B-1----:R-:W-:Y:S06]  /*5010*/  BAR.ARV 0x1, 0x120 ;  /* 0x0044800000007b1d */ /* 0x002fec0000002000 */
[----:B------:R-:W-:Y:S05]  /*5020*/  @P0 BRA `(.L_x_1164) ;  /* 0x0000000000800947 */ /* 0x000fea0003800000 */
[----:B------:R-:W-:Y:S01]  /*5030*/  BAR.SYNC.DEFER_BLOCKING 0x1, 0x120 ;  /* 0x0044800000007b1d */ /* 0x000fe20000010000 */
[----:B------:R-:W-:-:S05]  /*5040*/  ELECT P0, URZ, PT ;  /* 0x00000000003f782f */ /* 0x000fca0003800000 */
[----:B------:R-:W-:Y:S08]  /*5050*/  BSSY B0, `(.L_x_1164) ;  /* 0x000001d000007945 */ /* 0x000ff00003800000 */
[----:B------:R-:W-:Y:S05]  /*5060*/  @!P0 BRA `(.L_x_1165) ;  /* 0x00000000006c8947 */ /* 0x000fea0003800000 */
[----:B------:R-:W1:Y:S01]  /*5070*/  S2UR UR10, SR_CTAID.X ;  /* 0x00000000000a79c3 */ /* 0x000e620000002500 */
[----:B------:R-:W-:Y:S01]  /*5080*/  ULDC.64 UR6, c[0x0][0x198] ;  /* 0x0000660000067ab9 */ /* 0x000fe20000000a00 */
[----:B------:R-:W-:Y:S02]  /*5090*/  UIADD3 UR8, UR36, 0x8000, URZ ;  /* 0x0000800024087890 */ /* 0x000fe4000fffe03f */
[----:B------:R-:W-:Y:S02]  /*50a0*/  UIADD3 UR4, UP0, UR6, 0x770, URZ ;  /* 0x0000077006047890 */ /* 0x000fe4000ff1e03f */
[----:B------:R-:W-:Y:S02]  /*50b0*/  UIADD3 UR6, UP1, UR6, 0x670, URZ ;  /* 0x0000067006067890 */ /* 0x000fe4000ff3e03f */
[----:B------:R-:W3:Y:S01]  /*50c0*/  S2UR UR11, SR_CTAID.Y ;  /* 0x00000000000b79c3 */ /* 0x000ee20000002600 */
[----:B------:R-:W-:Y:S02]  /*50d0*/  UIADD3.X UR5, URZ, UR7, URZ, UP0, !UPT ;  /* 0x000000073f057290 */ /* 0x000fe400087fe43f */
[----:B------:R-:W-:-:S02]  /*50e0*/  UIADD3 UR24, UR36, 0xc000, URZ ;  /* 0x0000c00024187890 */ /* 0x000fc4000fffe03f */
[----:B------:R-:W-:Y:S02]  /*50f0*/  UIADD3.X UR7, URZ, UR7, URZ, UP1, !UPT ;  /* 0x000000073f077290 */ /* 0x000fe40008ffe43f */
[----:B------:R-:W-:Y:S01]  /*5100*/  UIADD3 UR16, UR36, 0x4000, URZ ;  /* 0x0000400024107890 */ /* 0x000fe2000fffe03f */
[----:B------:R-:W4:Y:S01]  /*5110*/  S2UR UR12, SR_CTAID.Z ;  /* 0x00000000000c79c3 */ /* 0x000f220000002700 */
[----:B------:R-:W-:Y:S01]  /*5120*/  UMOV UR9, URZ ;  /* 0x0000003f00097c82 */ /* 0x000fe20008000000 */
[----:B------:R-:W-:Y:S01]  /*5130*/  UMOV UR25, 0x40 ;  /* 0x0000004000197882 */ /* 0x000fe20000000000 */
[----:B------:R-:W-:Y:S01]  /*5140*/  UMOV UR17, 0x40 ;  /* 0x0000004000117882 */ /* 0x000fe20000000000 */
[----:B-1----:R-:W-:-:S07]  /*5150*/  USHF.L.U32 UR10, UR10, 0x7, URZ ;  /* 0x000000070a0a7899 */ /* 0x002fce000800063f */
[----:B------:R-:W-:Y:S01]  /*5160*/  UMOV UR26, UR10 ;  /* 0x0000000a001a7c82 */ /* 0x000fe20008000000 */
[----:B---3--:R-:W-:Y:S01]  /*5170*/  UMOV UR27, UR11 ;  /* 0x0000000b001b7c82 */ /* 0x008fe20008000000 */
[----:B------:R-:W-:Y:S01]  /*5180*/  UMOV UR19, UR11 ;  /* 0x0000000b00137c82 */ /* 0x000fe20008000000 */
[----:B------:R-:W-:Y:S01]  /*5190*/  UMOV UR18, UR10 ;  /* 0x0000000a00127c82 */ /* 0x000fe20008000000 */
[----:B----4-:R-:W-:Y:S01]  /*51a0*/  UMOV UR28, UR12 ;  /* 0x0000000c001c7c82 */ /* 0x010fe20008000000 */
[----:B------:R1:W-:Y:S01]  /*51b0*/  UTMASTG.4D [UR8], [UR4] ;  /* 0x00000008040073b5 */ /* 0x0003e20008018000 */
[----:B------:R-:W-:Y:S01]  /*51c0*/  UMOV UR20, UR12 ;  /* 0x0000000c00147c82 */ /* 0x000fe20008000000 */
[----:B------:R3:W-:Y:S01]  /*51d0*/  UTMASTG.4D [UR24], [UR4] ;  /* 0x00000018040073b5 */ /* 0x0007e20008018000 */
[----:B-1----:R-:W-:Y:S02]  /*51e0*/  UMOV UR8, UR36 ;  /* 0x0000002400087c82 */ /* 0x002fe40008000000 */
[----:B------:R3:W-:Y:S01]  /*51f0*/  UTMASTG.4D [UR8], [UR6] ;  /* 0x00000008060073b5 */ /* 0x0007e20008018000 */
[----:B------:R3:W-:Y:S02]  /*5200*/  UTMASTG.4D [UR16], [UR6] ;  /* 0x00000010060073b5 */ /* 0x0007e40008018000 */
[----:B---3--:R0:W-:Y:S02]  /*5210*/  UTMACMDFLUSH ;  /* 0x00000000000079b7 */ /* 0x0081e40000000000 */
.L_x_1165:
[----:B------:R-:W-:Y:S05]  /*5220*/  BSYNC B0 ;  /* 0x0000000000007941 */ /* 0x000fea0003800000 */
.L_x_1164:
[----:B------:R-:W-:-:S04]  /*5230*/  DEPBAR.LE SB0, 0x0 ;  /* 0x000080000000791a */ /* 0x000fc80000000000 */
[----:B------:R-:W-:Y:S05]  /*5240*/  BRA `(.L_x_1138) ;  /* 0x0000004000a87947 */ /* 0x000fea0003800000 */
.L_x_1159:
[----:B------:R-:W2:Y:S01]  /*5250*/  S2R R0, SR_TID.X ;  /* 0x0000000000007919 */ /* 0x000ea20000002100 */
[----:B------:R-:W3:Y:S01]  /*5260*/  S2UR UR11, SR_CTAID.Y ;  /* 0x00000000000b79c3 */ /* 0x000ee20000002600 */
[----:B------:R-:W-:Y:S01]  /*5270*/  ULDC.64 UR4, c[0x0][0x208] ;  /* 0x0000820000047ab9 */ /* 0x000fe20000000a00 */
[----:B------:R-:W-:Y:S01]  /*5280*/  BSSY B0, `(.L_x_1166) ;  /* 0x0000033000007945 */ /* 0x000fe20003800000 */
[----:B------:R-:W4:Y:S05]  /*5290*/  S2R R11, SR_CTAID.X ;  /* 0x00000000000b7919 */ /* 0x000f2a0000002500 */
[----:B-1----:R-:W1:Y:S08]  /*52a0*/  LDC.64 R4, c[0x0][0x820] ;  /* 0x00020800ff047b82 */ /* 0x002e700000000a00 */
[----:B------:R-:W4:Y:S08]  /*52b0*/  LDC.64 R20, c[0x0][0x808] ;  /* 0x00020200ff147b82 */ /* 0x000f300000000a00 */
[----:B------:R-:W5:Y:S01]  /*52c0*/  S2UR UR10, SR_CTAID.Z ;  /* 0x00000000000a79c3 */ /* 0x000f620000002700 */
[----:B---3--:R-:W-:Y:S01]  /*52d0*/  USHF.R.S32.HI UR7, URZ, 0x1f, UR11 ;  /* 0x0000001f3f077899 */ /* 0x008fe2000801140b */
[----:B--2---:R-:W-:-:S06]  /*52e0*/  VIADD R3, R0, 0xffffff80 ;  /* 0xffffff8000037836 */ /* 0x004fcc0000000000 */
[----:B------:R-:W2:Y:S01]  /*52f0*/  LDC.64 R12, c[0x0][0x828] ;  /* 0x00020a00ff0c7b82 */ /* 0x000ea20000000a00 */
[----:B------:R-:W-:-:S04]  /*5300*/  SHF.R.S32.HI R0, RZ, 0x1f, R3 ;  /* 0x0000001fff007819 */ /* 0x000fc80000011403 */
[----:B------:R-:W-:Y:S01]  /*5310*/  LEA.HI R8, R0, R3, RZ, 0x4 ;  /* 0x0000000300087211 */ /* 0x000fe200078f20ff */
[----:B----4-:R-:W-:Y:S02]  /*5320*/  IMAD R17, R11, -0x80, R20 ;  /* 0xffffff800b117824 */ /* 0x010fe400078e0214 */
[----:B------:R-:W3:Y:S01]  /*5330*/  LDC.64 R18, c[0x0][0x850] ;  /* 0x00021400ff127b82 */ /* 0x000ee20000000a00 */
[----:B------:R-:W-:Y:S01]  /*5340*/  LOP3.LUT R0, R8, 0x1ffffff0, RZ, 0xc0, !PT ;  /* 0x1ffffff008007812 */ /* 0x000fe200078ec0ff */
[----:B-----5:R-:W-:-:S04]  /*5350*/  USHF.R.S32.HI UR6, URZ, 0x1f, UR10 ;  /* 0x0000001f3f067899 */ /* 0x020fc8000801140a */
[----:B------:R-:W-:Y:S02]  /*5360*/  IMAD.IADD R0, R3, 0x1, -R0 ;  /* 0x0000000103007824 */ /* 0x000fe400078e0a00 */
[----:B------:R-:W4:Y:S02]  /*5370*/  LDC.64 R22, c[0x0][0x858] ;  /* 0x00021600ff167b82 */ /* 0x000f240000000a00 */
[----:B------:R-:W-:Y:S02]  /*5380*/  IMAD.SHL.U32 R6, R0, 0x8, RZ ;  /* 0x0000000800067824 */ /* 0x000fe400078e00ff */
[----:B-1----:R-:W-:-:S03]  /*5390*/  IMAD R0, R4, UR7, RZ ;  /* 0x0000000704007c24 */ /* 0x002fc6000f8e02ff */
[----:B------:R-:W-:Y:S01]  /*53a0*/  SHF.R.S32.HI R7, RZ, 0x1f, R6 ;  /* 0x0000001fff077819 */ /* 0x000fe20000011406 */
[----:B------:R-:W-:Y:S02]  /*53b0*/  IMAD R5, R5, UR11, R0 ;  /* 0x0000000b05057c24 */ /* 0x000fe4000f8e0200 */
[----:B------:R-:W-:Y:S01]  /*53c0*/  IMAD.WIDE.U32 R2, R4, UR11, R6 ;  /* 0x0000000b04027c25 */ /* 0x000fe2000f8e0006 */
[----:B------:R-:W-:-:S03]  /*53d0*/  SHF.R.S32.HI R4, RZ, 0x4, R8 ;  /* 0x00000004ff047819 */ /* 0x000fc60000011408 */
[----:B------:R-:W-:Y:S01]  /*53e0*/  IMAD.IADD R3, R3, 0x1, R5 ;  /* 0x0000000103037824 */ /* 0x000fe200078e0205 */
[C---:B------:R-:W-:Y:S01]  /*53f0*/  ISETP.GE.AND P6, PT, R4.reuse, R17, PT ;  /* 0x000000110400720c */ /* 0x040fe20003fc6270 */
[C---:B------:R-:W-:Y:S01]  /*5400*/  VIADD R0, R4.reuse, 0x10 ;  /* 0x0000001004007836 */ /* 0x040fe20000000000 */
[----:B------:R-:W-:Y:S01]  /*5410*/  SHF.R.S32.HI R5, RZ, 0x1f, R4 ;  /* 0x0000001fff057819 */ /* 0x000fe20000011404 */
[----:B------:R-:W-:Y:S01]  /*5420*/  VIADD R8, R4, 0x30 ;  /* 0x0000003004087836 */ /* 0x000fe20000000000 */
[----:B------:R-:W-:Y:S01]  /*5430*/  ISETP.GE.OR P4, PT, R6, R21, P6 ;  /* 0x000000150600720c */ /* 0x000fe20003786670 */
[----:B------:R-:W-:Y:S01]  /*5440*/  VIADD R10, R4, 0x40 ;  /* 0x00000040040a7836 */ /* 0x000fe20000000000 */
[-C--:B------:R-:W-:Y:S01]  /*5450*/  ISETP.GE.AND P5, PT, R0, R17.reuse, PT ;  /* 0x000000110000720c */ /* 0x080fe20003fa6270 */
[----:B------:R-:W-:Y:S01]  /*5460*/  VIADD R0, R4, 0x20 ;  /* 0x0000002004007836 */ /* 0x000fe20000000000 */
[-C--:B------:R-:W-:Y:S01]  /*5470*/  ISETP.GE.AND P1, PT, R8, R17.reuse, PT ;  /* 0x000000110800720c */ /* 0x080fe20003f26270 */
[----:B--2---:R-:W-:Y:S01]  /*5480*/  IMAD.WIDE.U32 R8, R12, UR10, R2 ;  /* 0x0000000a0c087c25 */ /* 0x004fe2000f8e0002 */
[----:B------:R-:W-:-:S02]  /*5490*/  ISETP.GE.AND P2, PT, R10, R17, PT ;  /* 0x000000110a00720c */ /* 0x000fc40003f46270 */
[----:B------:R-:W-:Y:S01]  /*54a0*/  ISETP.GE.AND P0, PT, R0, R17, PT ;  /* 0x000000110000720c */ /* 0x000fe20003f06270 */
[----:B------:R-:W-:Y:S01]  /*54b0*/  IMAD R0, R12, UR6, RZ ;  /* 0x000000060c007c24 */ /* 0x000fe2000f8e02ff */
[----:B------:R-:W-:Y:S01]  /*54c0*/  ISETP.GE.OR P3, PT, R6, R21, P5 ;  /* 0x000000150600720c */ /* 0x000fe20002f66670 */
[----:B------:R-:W-:-:S04]  /*54d0*/  IMAD.WIDE R2, R11, 0x80, R4 ;  /* 0x000000800b027825 */ /* 0x000fc800078e0204 */
[----:B------:R-:W-:-:S04]  /*54e0*/  IMAD R13, R13, UR10, R0 ;  /* 0x0000000a0d0d7c24 */ /* 0x000fc8000f8e0200 */
[----:B------:R-:W-:Y:S01]  /*54f0*/  IMAD.IADD R13, R9, 0x1, R13 ;  /* 0x00000001090d7824 */ /* 0x000fe200078e020d */
[----:B------:R-:W-:Y:S06]  /*5500*/  @P4 BRA `(.L_x_1167) ;  /* 0x0000000000284947 */ /* 0x000fec0003800000 */
        /* <DEDUP_REMOVED lines=10> */
.L_x_1167:
[----:B------:R-:W-:Y:S05]  /*55b0*/  BSYNC B0 ;  /* 0x0000000000007941 */ /* 0x000fea0003800000 */
.L_x_1166:
[----:B------:R-:W-:Y:S01]  /*55c0*/  BSSY B0, `(.L_x_1168) ;  /* 0x0000010000007945 */ /* 0x000fe20003800000 */
[----:B------:R-:W-:-:S03]  /*55d0*/  ISETP.GE.OR P4, PT, R6, R21, P0 ;  /* 0x000000150600720c */ /* 0x000fc60000786670 */
[----:B------:R-:W-:Y:S10]  /*55e0*/  @P3 BRA `(.L_x_1169) ;  /* 0x0000000000343947 */ /* 0x000ff40003800000 */
        /* <DEDUP_REMOVED lines=13> */
.L_x_1169:
[----:B------:R-:W-:Y:S05]  /*56c0*/  BSYNC B0 ;  /* 0x0000000000007941 */ /* 0x000fea0003800000 */
.L_x_1168:
[----:B------:R-:W-:Y:S01]  /*56d0*/  BSSY B0, `(.L_x_1170) ;  /* 0x0000010000007945 */ /* 0x000fe20003800000 */
[----:B------:R-:W-:-:S03]  /*56e0*/  ISETP.GE.OR P3, PT, R6, R21, P1 ;  /* 0x000000150600720c */ /* 0x000fc60000f66670 */
[----:B------:R-:W-:Y:S10]  /*56f0*/  @P4 BRA `(.L_x_1171) ;  /* 0x0000000000344947 */ /* 0x000ff40003800000 */
[----:B-12---:R-:W-:Y:S01]  /*5700*/  IADD3 R15, P4, R2, 0x20, RZ ;  /* 0x00000020020f7810 */ /* 0x006fe20007f9e0ff */
        /* <DEDUP_REMOVED lines=12> */
.L_x_1171:
[----:B------:R-:W-:Y:S05]  /*57d0*/  BSYNC B0 ;  /* 0x0000000000007941 */ /* 0x000fea0003800000 */
.L_x_1170:
[----:B------:R-:W-:Y:S01]  /*57e0*/  BSSY B0, `(.L_x_1172) ;  /* 0x0000011000007945 */ /* 0x000fe20003800000 */
[----:B------:R-:W-:Y:S01]  /*57f0*/  ISETP.GE.OR P4, PT, R6, R21, P2 ;  /* 0x000000150600720c */ /* 0x000fe20001786670 */
[----:B------:R-:W-:Y:S02]  /*5800*/  VIADD R0, R4, 0x50 ;  /* 0x0000005004007836 */ /* 0x000fe40000000000 */
[----:B------:R-:W-:Y:S10]  /*5810*/  @P3 BRA `(.L_x_1173) ;  /* 0x0000000000343947 */ /* 0x000ff40003800000 */
[----:B-12---:R-:W-:Y:S01]  /*5820*/  IADD3 R15, P3, R2, 0x30, RZ ;  /* 0x00000030020f7810 */ /* 0x006fe20007f7e0ff */
        /* <DEDUP_REMOVED lines=11> */
[----:B------:R1:W-:Y:S02]  /*58e0*/  STG.E.128 desc[UR4][R14.64], RZ ;  /* 0x000000ff0e007986 */ /* 0x0003e4000c101d04 */
.L_x_1173:
[----:B------:R-:W-:Y:S05]  /*58f0*/  BSYNC B0 ;  /* 0x0000000000007941 */ /* 0x000fea0003800000 */
.L_x_1172:
[----:B------:R-:W-:Y:S01]  /*5900*/  BSSY B0, `(.L_x_1174) ;  /* 0x0000010000007945 */ /* 0x000fe20003800000 */
[----:B------:R-:W-:-:S03]  /*5910*/  ISETP.GE.AND P3, PT, R0, R17, PT ;  /* 0x000000110000720c */ /* 0x000fc60003f66270 */
        /* <DEDUP_REMOVED lines=14> */
.L_x_1175:
[----:B------:R-:W-:Y:S05]  /*5a00*/  BSYNC B0 ;  /* 0x0000000000007941 */ /* 0x000fea0003800000 */
.L_x_1174:
[----:B------:R-:W-:Y:S01]  /*5a10*/  ISETP.GE.OR P4, PT, R6, R21, P3 ;  /* 0x000000150600720c */ /* 0x000fe20001f86670 */
[----:B------:R-:W-:Y:S01]  /*5a20*/  BSSY B0, `(.L_x_1176) ;  /* 0x0000011000007945 */ /* 0x000fe20003800000 */
[----:B---3--:R-:W-:Y:S02]  /*5a30*/  IMAD R16, R18, UR7, RZ ;  /* 0x0000000712107c24 */ /* 0x008fe4000f8e02ff */
[----:B------:R-:W-:-:S09]  /*5a40*/  VIADD R0, R4, 0x60 ;  /* 0x0000006004007836 */ /* 0x000fd20000000000 */
[----:B------:R-:W-:Y:S05]  /*5a50*/  @P4 BRA `(.L_x_1177) ;  /* 0x0000000000344947 */ /* 0x000fea0003800000 */
        /* <DEDUP_REMOVED lines=13> */
.L_x_1177:
[----:B------:R-:W-:Y:S05]  /*5b30*/  BSYNC B0 ;  /* 0x0000000000007941 */ /* 0x000fea0003800000 */
.L_x_1176:
[----:B------:R-:W-:Y:S01]  /*5b40*/  ULDC UR8, c[0x0][0x83c] ;  /* 0x00020f0000087ab9 */ /* 0x000fe20000000800 */
[----:B------:R-:W-:Y:S01]  /*5b50*/  ISETP.GE.AND P4, PT, R0, R17, PT ;  /* 0x000000110000720c */ /* 0x000fe20003f86270 */
[----:B-123--:R-:W-:Y:S01]  /*5b60*/  IMAD R15, R19, UR11, R16 ;  /* 0x0000000b130f7c24 */ /* 0x00efe2000f8e0210 */
[----:B------:R-:W-:Y:S01]  /*5b70*/  ISETP.GE.OR P5, PT, R6, UR8, P5 ;  /* 0x0000000806007c0c */ /* 0x000fe2000afa6670 */
[----:B------:R-:W-:Y:S01]  /*5b80*/  IMAD.WIDE.U32 R10, R18, UR11, R6 ;  /* 0x0000000b120a7c25 */ /* 0x000fe2000f8e0006 */
[----:B------:R-:W-:Y:S01]  /*5b90*/  ISETP.GE.OR P6, PT, R6, UR8, P6 ;  /* 0x0000000806007c0c */ /* 0x000fe2000b7c6670 */
[----:B------:R-:W-:Y:S01]  /*5ba0*/  BSSY B0, `(.L_x_1178) ;  /* 0x0000019000007945 */ /* 0x000fe20003800000 */
[----:B------:R-:W-:Y:S01]  /*5bb0*/  P2R R24, PR, RZ, 0x20 ;  /* 0x00000020ff187803 */ /* 0x000fe20000000000 */
[----:B------:R-:W-:Y:S01]  /*5bc0*/  VIADD R0, R4, 0x70 ;  /* 0x0000007004007836 */ /* 0x000fe20000000000 */
[C---:B------:R-:W-:Y:S01]  /*5bd0*/  ISETP.GE.OR P5, PT, R6.reuse, R21, P4 ;  /* 0x000000150600720c */ /* 0x040fe200027a6670 */
[----:B------:R-:W-:Y:S01]  /*5be0*/  IMAD.IADD R15, R11, 0x1, R15 ;  /* 0x000000010b0f7824 */ /* 0x000fe200078e020f */
[----:B------:R-:W-:-:S02]  /*5bf0*/  ISETP.GE.OR P0, PT, R6, UR8, P0 ;  /* 0x0000000806007c0c */ /* 0x000fc40008706670 */
[----:B------:R-:W-:Y:S02]  /*5c00*/  P2R R20, PR, RZ, 0x40 ;  /* 0x00000040ff147803 */ /* 0x000fe40000000000 */
[C---:B------:R-:W-:Y:S02]  /*5c10*/  ISETP.GE.OR P1, PT, R6.reuse, UR8, P1 ;  /* 0x0000000806007c0c */ /* 0x040fe40008f26670 */
[C---:B------:R-:W-:Y:S02]  /*5c20*/  ISETP.GE.OR P2, PT, R6.reuse, UR8, P2 ;  /* 0x0000000806007c0c */ /* 0x040fe40009746670 */
[C---:B------:R-:W-:Y:S02]  /*5c30*/  ISETP.GE.OR P3, PT, R6.reuse, UR8, P3 ;  /* 0x0000000806007c0c */ /* 0x040fe40009f66670 */
[----:B------:R-:W-:Y:S01]  /*5c40*/  ISETP.GE.OR P4, PT, R6, UR8, P4 ;  /* 0x0000000806007c0c */ /* 0x000fe2000a786670 */
[----:B------:R-:W-:-:S12]  /*5c50*/  @P5 BRA `(.L_x_1179) ;  /* 0x0000000000345947 */ /* 0x000fd80003800000 */
        /* <DEDUP_REMOVED lines=13> */
.L_x_1179:
[----:B------:R-:W-:Y:S05]  /*5d30*/  BSYNC B0 ;  /* 0x0000000000007941 */ /* 0x000fea0003800000 */
.L_x_1178:
[----:B------:R-:W-:Y:S01]  /*5d40*/  ISETP.GE.AND P6, PT, R0, R17, PT ;  /* 0x000000110000720c */ /* 0x000fe20003fc6270 */
[----:B----4-:R-:W-:Y:S01]  /*5d50*/  IMAD R0, R22, UR6, RZ ;  /* 0x0000000616007c24 */ /* 0x010fe2000f8e02ff */
[----:B------:R-:W-:Y:S01]  /*5d60*/  BSSY B0, `(.L_x_1180) ;  /* 0x0000014000007945 */ /* 0x000fe20003800000 */
[----:B------:R-:W-:Y:S01]  /*5d70*/  IMAD.MOV.U32 R14, RZ, RZ, R10 ;  /* 0x000000ffff0e7224 */ /* 0x000fe200078e000a */
[C---:B------:R-:W-:Y:S01]  /*5d80*/  ISETP.GE.OR P5, PT, R6.reuse, R21, P6 ;  /* 0x000000150600720c */ /* 0x040fe200037a6670 */
[----:B------:R-:W-:Y:S01]  /*5d90*/  IMAD R11, R23, UR10, R0 ;  /* 0x0000000a170b7c24 */ /* 0x000fe2000f8e0200 */
[----:B------:R-:W-:Y:S01]  /*5da0*/  ISETP.GE.OR P6, PT, R6, UR8, P6 ;  /* 0x0000000806007c0c */ /* 0x000fe2000b7c6670 */
[----:B------:R-:W-:-:S10]  /*5db0*/  IMAD.WIDE.U32 R6, R22, UR10, R14 ;  /* 0x0000000a16067c25 */ /* 0x000fd4000f8e000e */
        /* <DEDUP_REMOVED lines=14> */
.L_x_1181:
[----:B------:R-:W-:Y:S05]  /*5ea0*/  BSYNC B0 ;  /* 0x0000000000007941 */ /* 0x000fea0003800000 */
.L_x_1180:
[----:B------:R-:W-:Y:S01]  /*5eb0*/  ISETP.NE.AND P5, PT, R20, RZ, PT ;  /* 0x000000ff1400720c */ /* 0x000fe20003fa5270 */
[----:B------:R-:W-:Y:S01]  /*5ec0*/  BSSY B0, `(.L_x_1182) ;  /* 0x000000d000007945 */ /* 0x000fe20003800000 */
[----:B--2---:R-:W-:-:S11]  /*5ed0*/  IMAD.IADD R9, R7, 0x1, R11 ;  /* 0x0000000107097824 */ /* 0x004fd600078e020b */
[----:B------:R-:W-:Y:S05]  /*5ee0*/  @P5 BRA `(.L_x_1183) ;  /* 0x0000000000285947 */ /* 0x000fea0003800000 */
        /* <DEDUP_REMOVED lines=10> */
.L_x_1183:
[----:B------:R-:W-:Y:S05]  /*5f90*/  BSYNC B0 ;  /* 0x0000000000007941 */ /* 0x000fea0003800000 */
.L_x_1182:
[----:B------:R-:W-:Y:S01]  /*5fa0*/  ISETP.NE.AND P5, PT, R24, RZ, PT ;  /* 0x000000ff1800720c */ /* 0x000fe20003fa5270 */
[----:B------:R-:W-:-:S12]  /*5fb0*/  BSSY B0, `(.L_x_1184) ;  /* 0x000000f000007945 */ /* 0x000fd80003800000 */
[----:B------:R-:W-:Y:S05]  /*5fc0*/  @P5 BRA `(.L_x_1185) ;  /* 0x0000000000345947 */ /* 0x000fea0003800000 */
[----:B--2---:R-:W-:Y:S01]  /*5fd0*/  IADD3 R11, P5, R2, 0x10, RZ ;  /* 0x00000010020b7810 */ /* 0x004fe20007fbe0ff */
        /* <DEDUP_REMOVED lines=12> */
.L_x_1185:
[----:B------:R-:W-:Y:S05]  /*60a0*/  BSYNC B0 ;  /* 0x0000000000007941 */ /* 0x000fea0003800000 */
.L_x_1184:
[----:B------:R-:W-:Y:S04]  /*60b0*/  BSSY B0, `(.L_x_1186) ;  /* 0x000000f000007945 */ /* 0x000fe80003800000 */
[----:B------:R-:W-:Y:S05]  /*60c0*/  @P0 BRA `(.L_x_1187) ;  /* 0x0000000000340947 */ /* 0x000fea0003800000 */
[----:B--23--:R-:W-:Y:S01]  /*60d0*/  IADD3 R11, P0, R2, 0x20, RZ ;  /* 0x00000020020b7810 */ /* 0x00cfe20007f1e0ff */
        /* <DEDUP_REMOVED lines=12> */
.L_x_1187:
[----:B------:R-:W-:Y:S05]  /*61a0*/  BSYNC B0 ;  /* 0x0000000000007941 */ /* 0x000fea0003800000 */
.L_x_1186:
[----:B------:R-:W-:Y:S04]  /*61b0*/  BSSY B0, `(.L_x_1188) ;  /* 0x000000f000007945 */ /* 0x000fe80003800000 */
[----:B------:R-:W-:Y:S05]  /*61c0*/  @P1 BRA `(.L_x_1189) ;  /* 0x0000000000341947 */ /* 0x000fea0003800000 */
[----:B--234-:R-:W-:Y:S01]  /*61d0*/  IADD3 R11, P0, R2, 0x30, RZ ;  /* 0x00000030020b7810 */ /* 0x01cfe20007f1e0ff */
        /* <DEDUP_REMOVED lines=12> */
.L_x_1189:
[----:B------:R-:W-:Y:S05]  /*62a0*/  BSYNC B0 ;  /* 0x0000000000007941 */ /* 0x000fea0003800000 */
.L_x_1188:
        /* <DEDUP_REMOVED lines=15> */
.L_x_1191:
[----:B------:R-:W-:Y:S05]  /*63a0*/  BSYNC B0 ;  /* 0x0000000000007941 */ /* 0x000fea0003800000 */
.L_x_1190:
        /* <DEDUP_REMOVED lines=15> */
.L_x_1193:
[----:B------:R-:W-:Y:S05]  /*64a0*/  BSYNC B0 ;  /* 0x0000000000007941 */ /* 0x000fea0003800000 */
.L_x_1192:
        /* <DEDUP_REMOVED lines=15> */
.L_x_1195:
[----:B------:R-:W-:Y:S05]  /*65a0*/  BSYNC B0 ;  /* 0x0000000000007941 */ /* 0x000fea0003800000 */
.L_x_1194:
        /* <DEDUP_REMOVED lines=15> */
.L_x_1136:
[----:B------:R-:W-:-:S08]  /*66a0*/  NOP ;  /* 0x0000000000007918 */ /* 0x000fd00000000000 */
[----:B------:R-:W1:-:S00]  /*66b0*/  USETMAXREG.DEALLOC.CTAPOOL 0x18 ;  /* 0x00000018000079c8 */ /* 0x000e4000080e0500 */
        /* <DEDUP_REMOVED lines=10> */
[----:B------:R-:W1:Y:S01]  /*6760*/  S2UR UR9, SR_CTAID.X ;  /* 0x00000000000979c3 */ /* 0x000e620000002500 */
[----:B------:R-:W-:Y:S01]  /*6770*/  ULDC UR4, c[0x0][0x280] ;  /* 0x0000a00000047ab9 */ /* 0x000fe20000000800 */
[----:B------:R-:W-:Y:S01]  /*6780*/  ULDC UR6, c[0x0][0x290] ;  /* 0x0000a40000067ab9 */ /* 0x000fe20000000800 */
[----:B------:R-:W-:-:S05]  /*6790*/  ULDC UR7, c[0x0][0x74c] ;  /* 0x0001d30000077ab9 */ /* 0x000fca0000000800 */
[----:B------:R-:W2:Y:S01]  /*67a0*/  S2UR UR13, SR_CTAID.Y ;  /* 0x00000000000d79c3 */ /* 0x000ea20000002600 */
[----:B-1----:R-:W-:Y:S02]  /*67b0*/  ULEA UR5, UR9, UR4, 0x7 ;  /* 0x0000000409057291 */ /* 0x002fe4000f8e383f */
[----:B------:R-:W-:Y:S02]  /*67c0*/  ISETP.LE.AND P0, PT, RZ, UR9, PT ;  /* 0x00000009ff007c0c */ /* 0x000fe4000bf03270 */
[----:B------:R-:W-:-:S04]  /*67d0*/  UIADD3 UR5, -UR7, UR5, -UR6 ;  /* 0x0000000507057290 */ /* 0x000fc8000fffe906 */
[----:B------:R-:W-:-:S04]  /*67e0*/  USHF.R.S32.HI UR6, URZ, 0x1f, UR5 ;  /* 0x0000001f3f067899 */ /* 0x000fc80008011405 */
[----:B------:R-:W-:-:S04]  /*67f0*/  ULEA.HI UR6, UR6, UR5, URZ, 0x6 ;  /* 0x0000000506067291 */ /* 0x000fc8000f8f303f */
[----:B------:R-:W-:Y:S02]  /*6800*/  USHF.R.S32.HI UR5, URZ, 0x6, UR6 ;  /* 0x000000063f057899 */ /* 0x000fe40008011406 */
[----:B------:R-:W-:Y:S02]  /*6810*/  UIADD3 UR6, UR4, 0x3f, URZ ;  /* 0x0000003f04067890 */ /* 0x000fe4000fffe03f */
[----:B------:R-:W-:Y:S02]  /*6820*/  UISETP.LT.AND UP0, UPT, URZ, UR5, UPT ;  /* 0x000000053f00728c */ /* 0x000fe4000bf01270 */
[----:B------:R-:W-:Y:S02]  /*6830*/  USHF.R.S32.HI UR7, URZ, 0x1f, UR6 ;  /* 0x0000001f3f077899 */ /* 0x000fe40008011406 */
[----:B------:R-:W-:Y:S02]  /*6840*/  USEL UR5, URZ, UR5, !UP0 ;  /* 0x000000053f057287 */ /* 0x000fe4000c000000 */
[----:B------:R-:W-:-:S04]  /*6850*/  ULEA.HI UR7, UR7, UR6, URZ, 0x6 ;  /* 0x0000000607077291 */ /* 0x000fc8000f8f303f */
[----:B------:R-:W-:Y:S01]  /*6860*/  USHF.R.S32.HI UR8, URZ, 0x6, UR7 ;  /* 0x000000063f087899 */ /* 0x000fe20008011407 */
[----:B--2---:R-:W-:Y:S11]  /*6870*/  @!P0 BRA `(.L_x_1197) ;  /* 0x0000000000288947 */ /* 0x004ff60003800000 */
        /* <DEDUP_REMOVED lines=10> */
.L_x_1197:
[----:B------:R-:W-:Y:S02]  /*6920*/  UISETP.GT.AND UP0, UPT, UR8, UR5, UPT ;  /* 0x000000050800728c */ /* 0x000fe4000bf04270 */
[----:B------:R-:W-:Y:S02]  /*6930*/  USHF.R.S32.HI UR14, URZ, 0x1f, UR12 ;  /* 0x0000001f3f0e7899 */ /* 0x000fe4000801140c */
[----:B------:R-:W-:Y:S02]  /*6940*/  USHF.R.S32.HI UR9, URZ, 0x1f, UR13 ;  /* 0x0000001f3f097899 */ /* 0x000fe4000801140d */
[----:B------:R-:W-:-:S13]  /*6950*/  PLOP3.LUT P0, PT, PT, PT, UP0, 0x80, 0x0 ;  /* 0x000000000000781c */ /* 0x000fda0003f0f008 */
[----:B------:R-:W-:Y:S05]  /*6960*/  @!P0 BRA `(.L_x_1138) ;  /* 0x0000002800e08947 */ /* 0x000fea0003800000 */
[----:B------:R-:W-:Y:S01]  /*6970*/  UIADD3 UR4, -UR5, UR8, URZ ;  /* 0x0000000805047290 */ /* 0x000fe2000fffe13f */
[----:B------:R-:W-:Y:S01]  /*6980*/  ULDC.64 UR10, c[0x0][0x2d8] ;  /* 0x0000b600000a7ab9 */ /* 0x000fe20000000a00 */
[----:B------:R-:W-:Y:S02]  /*6990*/  ELECT P0, URZ, PT ;  /* 0x00000000003f782f */ /* 0x000fe40003800000 */
[----:B------:R-:W-:Y:S02]  /*69a0*/  ULOP3.LUT UR4, UR4, 0x1, URZ, 0xc0, !UPT ;  /* 0x0000000104047892 */ /* 0x000fe4000f8ec03f */
[----:B------:R-:W-:Y:S02]  /*69b0*/  UIMAD UR9, UR9, UR10, URZ ;  /* 0x0000000a090972a4 */ /* 0x000fe4000f8e023f */
[----:B------:R-:W-:Y:S02]  /*69c0*/  UISETP.NE.U32.AND UP0, UPT, UR4, 0x1, UPT ;  /* 0x000000010400788c */ /* 0x000fe4000bf05070 */
[----:B------:R-:W-:-:S02]  /*69d0*/  UIMAD.WIDE.U32 UR6, UR13, UR10, URZ ;  /* 0x0000000a0d0672a5 */ /* 0x000fc4000f8e003f */
[----:B------:R-:W-:Y:S02]  /*69e0*/  UIMAD UR9, UR13, UR11, UR9 ;  /* 0x0000000b0d0972a4 */ /* 0x000fe4000f8e0209 */
[----:B------:R-:W-:Y:S01]  /*69f0*/  PLOP3.LUT P1, PT, PT, PT, UP0, 0x80, 0x0 ;  /* 0x000000000000781c */ /* 0x000fe20003f2f008 */
[----:B------:R-:W-:Y:S01]  /*6a00*/  ULDC.64 UR10, c[0x0][0x2e0] ;  /* 0x0000b800000a7ab9 */ /* 0x000fe20000000a00 */
[----:B------:R-:W-:Y:S02]  /*6a10*/  UIADD3 UR7, UR7, UR9, URZ ;  /* 0x0000000907077290 */ /* 0x000fe4000fffe03f */
[----:B------:R-:W-:Y:S02]  /*6a20*/  UIMAD UR9, UR14, UR10, URZ ;  /* 0x0000000a0e0972a4 */ /* 0x000fe4000f8e023f */
[----:B------:R-:W-:Y:S02]  /*6a30*/  UIMAD.WIDE.U32 UR6, UR12, UR10, UR6 ;  /* 0x0000000a0c0672a5 */ /* 0x000fe4000f8e0006 */
[----:B------:R-:W-:-:S04]  /*6a40*/  UIMAD UR9, UR12, UR11, UR9 ;  /* 0x0000000b0c0972a4 */ /* 0x000fc8000f8e0209 */
[----:B------:R-:W-:Y:S01]  /*6a50*/  UIADD3 UR9, UR7, UR9, URZ ;  /* 0x0000000907097290 */ /* 0x000fe2000fffe03f */
[----:B------:R-:W-:Y:S11]  /*6a60*/  @P1 BRA `(.L_x_1198) ;  /* 0x0000000000bc1947 */ /* 0x000ff60003800000 */
[----:B------:R-:W-:Y:S01]  /*6a70*/  USHF.L.U32 UR14, UR5, 0xd, URZ ;  /* 0x0000000d050e7899 */ /* 0x000fe2000800063f */
        /* <DEDUP_REMOVED lines=9> */
[----:B------:R-:W-:Y:S01]  /*6b10*/  UMOV UR16, 0x0 ;  /* 0x0000000000107882 */ /* 0x000fe20000000000 */
[----:B------:R-:W-:Y:S02]  /*6b20*/  UMOV UR17, 0x14f00000 ;  /* 0x14f0000000117882 */ /* 0x000fe40000000000 */
[----:B------:R-:W-:-:S02]  /*6b30*/  ULEA.HI.X UR11, UR13, UR11, UR15, 0x2, UP0 ;  /* 0x0000000b0d0b7291 */ /* 0x000fc400080f140f */
[----:B-1----:R-:W-:-:S03]  /*6b40*/  ULEA UR4, UR12, UR4, 0x18 ;  /* 0x000000040c047291 */ /* 0x002fc6000f8ec03f */
[----:B------:R-:W-:Y:S01]  /*6b50*/  UMOV UR12, 0x400 ;  /* 0x00000400000c7882 */ /* 0x000fe20000000000 */
[----:B------:R-:W-:-:S09]  /*6b60*/  UIADD3 UR4, UR4, 0x10000, URZ ;  /* 0x0001000004047890 */ /* 0x000fd2000fffe03f */
[----:B------:R1:W-:Y:S02]  /*6b70*/  UBLKRED.G.S.ADD.F32.RN [UR10], [UR4], UR12, desc[UR16] ;  /* 0x0000100a040073bb */ /* 0x0003e400080a140c */
[----:B-1----:R0:W-:Y:S02]  /*6b80*/  UTMACMDFLUSH ;  /* 0x00000000000079b7 */ /* 0x0021e40000000000 */
.L_x_1200:
[----:B------:R-:W-:Y:S05]  /*6b90*/  BSYNC B0 ;  /* 0x0000000000007941 */ /* 0x000fea0003800000 */
.L_x_1199:
        /* <DEDUP_REMOVED lines=9> */
[----:B------:R-:W-:Y:S02]  /*6c30*/  UMOV UR17, 0x14f00000 ;  /* 0x14f0000000117882 */ /* 0x000fe40000000000 */
[----:B------:R-:W-:Y:S02]  /*6c40*/  ULEA.HI.X.SX32 UR4, UR4, UR9, 0x1, UP0 ;  /* 0x0000000904047291 */ /* 0x000fe400080f0e3f */
[----:B------:R-:W-:-:S04]  /*6c50*/  ULEA UR10, UP0, UR15, UR10, 0x2 ;  /* 0x0000000a0f0a7291 */ /* 0x000fc8000f80103f */
[----:B------:R-:W-:-:S03]  /*6c60*/  ULEA.HI.X UR11, UR15, UR11, UR4, 0x2, UP0 ;  /* 0x0000000b0f0b7291 */ /* 0x000fc600080f1404 */
[----:B------:R-:W-:Y:S01]  /*6c70*/  UMOV UR4, 0x400 ;  /* 0x0000040000047882 */ /* 0x000fe20000000000 */
[----:B-1----:R-:W-:-:S04]  /*6c80*/  ULEA UR12, UR13, UR12, 0x18 ;  /* 0x0000000c0d0c7291 */ /* 0x002fc8000f8ec03f */
[----:B------:R-:W-:-:S09]  /*6c90*/  UIADD3 UR12, UR12, 0x14000, URZ ;  /* 0x000140000c0c7890 */ /* 0x000fd2000fffe03f */
[----:B------:R1:W-:Y:S01]  /*6ca0*/  UBLKRED.G.S.ADD.F32.RN [UR10], [UR12], UR4, desc[UR16] ;  /* 0x0000100a0c0073bb */ /* 0x0003e200080a1404 */
[----:B------:R0:W-:Y:S01]  /*6cb0*/  UTMACMDFLUSH ;  /* 0x00000000000079b7 */ /* 0x0001e20000000000 */
[----:B-1----:R-:W-:-:S04]  /*6cc0*/  DEPBAR.LE SB0, 0x1 ;  /* 0x000080400000791a */ /* 0x002fc80000000000 */
.L_x_1202:
[----:B------:R-:W-:Y:S05]  /*6cd0*/  BSYNC B0 ;  /* 0x0000000000007941 */ /* 0x000fea0003800000 */
.L_x_1201:
[----:B------:R-:W-:Y:S06]  /*6ce0*/  BAR.ARV 0xa, 0xa0 ;  /* 0x0282800000007b1d */ /* 0x000fec0000002000 */
[----:B------:R-:W-:Y:S04]  /*6cf0*/  BSSY B0, `(.L_x_1203) ;  /* 0x0000003000007945 */ /* 0x000fe80003800000 */
[----:B------:R-:W-:Y:S05]  /*6d00*/  @!P0 BRA `(.L_x_1204) ;  /* 0x0000000000048947 */ /* 0x000fea0003800000 */
[----:B------:R-:W-:-:S04]  /*6d10*/  DEPBAR.LE SB0, 0x0 ;  /* 0x000080000000791a */ /* 0x000fc80000000000 */
.L_x_1204:
[----:B------:R-:W-:Y:S05]  /*6d20*/  BSYNC B0 ;  /* 0x0000000000007941 */ /* 0x000fea0003800000 */
.L_x_1203:
[----:B------:R-:W-:Y:S06]  /*6d30*/  BAR.ARV 0xb, 0xa0 ;  /* 0x02c2800000007b1d */ /* 0x000fec0000002000 */
[----:B------:R-:W-:Y:S01]  /*6d40*/  UIADD3 UR12, UR5, 0x1, URZ ;  /* 0x00000001050c7890 */ /* 0x000fe2000fffe03f */
[----:B------:R-:W-:Y:S11]  /*6d50*/  BRA `(.L_x_1205) ;  /* 0x0000000000047947 */ /* 0x000ff60003800000 */
.L_x_1198:
[----:B------:R-:W-:-:S05]  /*6d60*/  UMOV UR12, UR5 ;  /* 0x00000005000c7c82 */ /* 0x000fca0008000000 */
.L_x_1205:
[----:B------:R-:W-:-:S04]  /*6d70*/  UIADD3 UR4, UR5, 0x1, URZ ;  /* 0x0000000105047890 */ /* 0x000fc8000fffe03f */
[----:B------:R-:W-:-:S06]  /*6d80*/  UISETP.NE.AND UP0, UPT, UR8, UR4, UPT ;  /* 0x000000040800728c */ /* 0x000fcc000bf05270 */
[----:B------:R-:W-:-:S13]  /*6d90*/  PLOP3.LUT P1, PT, PT, PT, UP0, 0x80, 0x0 ;  /* 0x000000000000781c */ /* 0x000fda0003f2f008 */
[----:B------:R-:W-:Y:S05]  /*6da0*/  @!P1 BRA `(.L_x_1138) ;  /* 0x0000002400d09947 */ /* 0x000fea0003800000 */
[----:B------:R-:W-:Y:S01]  /*6db0*/  ULDC.64 UR18, c[0x0][0x2c0] ;  /* 0x0000b00000127ab9 */ /* 0x000fe20000000a00 */
[----:B------:R-:W-:Y:S02]  /*6dc0*/  USHF.L.U32 UR13, UR12, 0xd, URZ ;  /* 0x0000000d0c0d7899 */ /* 0x000fe4000800063f */
[----:B------:R-:W-:Y:S01]  /*6dd0*/  ULEA UR18, UP0, UR6, UR18, 0x2 ;  /* 0x0000001206127291 */ /* 0x000fe2000f80103f */
[----:B------:R-:W-:Y:S01]  /*6de0*/  UMOV UR4, URZ ;  /* 0x0000003f00047c82 */ /* 0x000fe20008000000 */
[----:B------:R-:W-:Y:S02]  /*6df0*/  ULDC.64 UR24, c[0x0][0x2c0] ;  /* 0x0000b00000187ab9 */ /* 0x000fe40000000a00 */
[----:B------:R-:W-:Y:S02]  /*6e00*/  ULEA.HI.X UR19, UR6, UR19, UR9, 0x2, UP0 ;  /* 0x0000001306137291 */ /* 0x000fe400080f1409 */
[----:B------:R-:W-:Y:S02]  /*6e10*/  UIADD3 UR14, UP0, UR18, 0x4000, URZ ;  /* 0x00004000120e7890 */ /* 0x000fe4000ff1e03f */
[----:B------:R-:W-:-:S02]  /*6e20*/  UIADD3 UR16, UP1, UR18, 0x8000, URZ ;  /* 0x0000800012107890 */ /* 0x000fc4000ff3e03f */
[----:B------:R-:W-:Y:S02]  /*6e30*/  UIADD3 UR18, UP2, UR18, 0xc000, URZ ;  /* 0x0000c00012127890 */ /* 0x000fe4000ff5e03f */
[----:B------:R-:W-:Y:S02]  /*6e40*/  UIADD3.X UR15, URZ, UR19, URZ, UP0, !UPT ;  /* 0x000000133f0f7290 */ /* 0x000fe400087fe43f */
[----:B------:R-:W-:Y:S02]  /*6e50*/  UIADD3.X UR17, URZ, UR19, URZ, UP1, !UPT ;  /* 0x000000133f117290 */ /* 0x000fe40008ffe43f */
[----:B------:R-:W-:Y:S01]  /*6e60*/  UIADD3.X UR19, URZ, UR19, URZ, UP2, !UPT ;  /* 0x000000133f137290 */ /* 0x000fe200097fe43f */
[----:B------:R-:W-:-:S11]  /*6e70*/  UMOV UR20, UR13 ;  /* 0x0000000d00147c82 */ /* 0x000fd60008000000 */
.L_x_1218:
[----:B------:R-:W-:Y:S01]  /*6e80*/  UIADD3 UR10, UR13, UR4, URZ ;  /* 0x000000040d0a7290 */ /* 0x000fe2000fffe03f */
[----:B------:R-:W-:Y:S03]  /*6e90*/  BAR.SYNC.DEFER_BLOCKING 0xd, 0xa0 ;  /* 0x0342800000007b1d */ /* 0x000fe60000010000 */
[----:B------:R-:W-:Y:S02]  /*6ea0*/  UIMAD.WIDE UR26, UR10, 0x4, UR14 ;  /* 0x000000040a1a78a5 */ /* 0x000fe4000f8e020e */
[----:B------:R-:W-:Y:S01]  /*6eb0*/  UIMAD.WIDE UR28, UR10, 0x4, UR16 ;  /* 0x000000040a1c78a5 */ /* 0x000fe2000f8e0210 */
[----:B------:R-:W-:Y:S01]  /*6ec0*/  BSSY B0, `(.L_x_1206) ;  /* 0x0000010000007945 */ /* 0x000fe20003800000 */
[----:B------:R-:W-:-:S03]  /*6ed0*/  UIMAD.WIDE UR10, UR10, 0x4, UR18 ;  /* 0x000000040a0a78a5 */ /* 0x000fc6000f8e0212 */
[----:B------:R-:W-:Y:S09]  /*6ee0*/  @!P0 BRA `(.L_x_1207) ;  /* 0x0000000000348947 */ /* 0x000ff20003800000 */
[----:B------:R-:W1:Y:S01]  /*6ef0*/  S2UR UR22, SR_CgaCtaId ;  /* 0x00000000001679c3 */ /* 0x000e620000008800 */
[----:B------:R-:W-:Y:S01]  /*6f00*/  UIADD3 UR23, UP0, UR20, UR6, URZ ;  /* 0x0000000614177290 */ /* 0x000fe2000ff1e03f */
[----:B------:R-:W-:Y:S01]  /*6f10*/  UMOV UR21, 0x400 ;  /* 0x0000040000157882 */ /* 0x000fe20000000000 */
[----:B------:R-:W-:Y:S02]  /*6f20*/  UMOV UR32, 0x0 ;  /* 0x0000000000207882 */ /* 0x000fe40000000000 */
[----:B------:R-:W-:Y:S01]  /*6f30*/  ULEA.HI.X.SX32 UR30, UR20, UR9, 0x1, UP0 ;  /* 0x00000009141e7291 */ /* 0x000fe200080f0e3f */
[----:B------:R-:W-:Y:S01]  /*6f40*/  UMOV UR33, 0x14f00000 ;  /* 0x14f0000000217882 */ /* 0x000fe20000000000 */
[----:B-1----:R-:W-:Y:S02]  /*6f50*/  ULEA UR21, UR22, UR21, 0x18 ;  /* 0x0000001516157291 */ /* 0x002fe4000f8ec03f */
[----:B------:R-:W-:Y:S02]  /*6f60*/  ULEA UR22, UP0, UR23, UR24, 0x2 ;  /* 0x0000001817167291 */ /* 0x000fe4000f80103f */
[----:B------:R-:W-:-:S02]  /*6f70*/  UIADD3 UR21, UR21, 0x10000, URZ ;  /* 0x0001000015157890 */ /* 0x000fc4000fffe03f */
[----:B------:R-:W-:-:S03]  /*6f80*/  ULEA.HI.X UR23, UR23, UR25, UR30, 0x2, UP0 ;  /* 0x0000001917177291 */ /* 0x000fc600080f141e */
[----:B------:R-:W-:-:S06]  /*6f90*/  UMOV UR30, 0x400 ;  /* 0x00000400001e7882 */ /* 0x000fcc0000000000 */
[----:B------:R1:W-:Y:S02]  /*6fa0*/  UBLKRED.G.S.ADD.F32.RN [UR22], [UR21], UR30, desc[UR32] ;  /* 0x00002016150073bb */ /* 0x0003e400080a141e */
[----:B-1----:R0:W-:Y:S02]  /*6fb0*/  UTMACMDFLUSH ;  /* 0x00000000000079b7 */ /* 0x0021e40000000000 */
.L_x_1207:
[----:B------:R-:W-:Y:S05]  /*6fc0*/  BSYNC B0 ;  /* 0x0000000000007941 */ /* 0x000fea0003800000 */
.L_x_1206:
        /* <DEDUP_REMOVED lines=13> */
.L_x_1209:
[----:B------:R-:W-:Y:S05]  /*70a0*/  BSYNC B0 ;  /* 0x0000000000007941 */ /* 0x000fea0003800000 */
.L_x_1208:
[----:B------:R-:W-:Y:S06]  /*70b0*/  BAR.ARV 0xa, 0xa0 ;  /* 0x0282800000007b1d */ /* 0x000fec0000002000 */
[----:B------:R-:W-:Y:S04]  /*70c0*/  BSSY B0, `(.L_x_1210) ;  /* 0x0000003000007945 */ /* 0x000fe80003800000 */
[----:B------:R-:W-:Y:S05]  /*70d0*/  @!P0 BRA `(.L_x_1211) ;  /* 0x0000000000048947 */ /* 0x000fea0003800000 */
[----:B------:R-:W-:-:S04]  /*70e0*/  DEPBAR.LE SB0, 0x0 ;  /* 0x000080000000791a */ /* 0x000fc80000000000 */
.L_x_1211:
[----:B------:R-:W-:Y:S05]  /*70f0*/  BSYNC B0 ;  /* 0x0000000000007941 */ /* 0x000fea0003800000 */
.L_x_1210:
        /* <DEDUP_REMOVED lines=13> */
.L_x_1213:
[----:B------:R-:W-:Y:S05]  /*71d0*/  BSYNC B0 ;  /* 0x0000000000007941 */ /* 0x000fea0003800000 */
.L_x_1212:
        /* <DEDUP_REMOVED lines=13> */
.L_x_1215:
[----:B------:R-:W-:Y:S05]  /*72b0*/  BSYNC B0 ;  /* 0x0000000000007941 */ /* 0x000fea0003800000 */
.L_x_1214:
[----:B------:R-:W-:Y:S01]  /*72c0*/  UIADD3 UR12, UR12, 0x2, URZ ;  /* 0x000000020c0c7890 */ /* 0x000fe2000fffe03f */
[----:B------:R-:W-:Y:S06]  /*72d0*/  BAR.ARV 0xa, 0xa0 ;  /* 0x0282800000007b1d */ /* 0x000fec0000002000 */
[----:B------:R-:W-:Y:S01]  /*72e0*/  UISETP.GE.AND UP0, UPT, UR12, UR8, UPT ;  /* 0x000000080c00728c */ /* 0x000fe2000bf06270 */
[----:B------:R-:W-:Y:S04]  /*72f0*/  BSSY B0, `(.L_x_1216) ;  /* 0x0000003000007945 */ /* 0x000fe80003800000 */
[----:B------:R-:W-:Y:S06]  /*7300*/  @!P0 BRA `(.L_x_1217) ;  /* 0x0000000000048947 */ /* 0x000fec0003800000 */
[----:B------:R-:W-:-:S04]  /*7310*/  DEPBAR.LE SB0, 0x0 ;  /* 0x000080000000791a */ /* 0x000fc80000000000 */
.L_x_1217:
[----:B------:R-:W-:Y:S05]  /*7320*/  BSYNC B0 ;  /* 0x0000000000007941 */ /* 0x000fea0003800000 */
.L_x_1216:
[----:B------:R-:W-:Y:S06]  /*7330*/  BAR.ARV 0xb, 0xa0 ;  /* 0x02c2800000007b1d */ /* 0x000fec0000002000 */
[----:B------:R-:W-:Y:S01]  /*7340*/  PLOP3.LUT P1, PT, PT, PT, UP0, 0x80, 0x0 ;  /* 0x000000000000781c */ /* 0x000fe20003f2f008 */
[----:B------:R-:W-:Y:S02]  /*7350*/  UIADD3 UR20, UR20, 0x4000, URZ ;  /* 0x0000400014147890 */ /* 0x000fe4000fffe03f */
[----:B------:R-:W-:-:S10]  /*7360*/  UIADD3 UR4, UR4, 0x4000, URZ ;  /* 0x0000400004047890 */ /* 0x000fd4000fffe03f */
[----:B------:R-:W-:Y:S05]  /*7370*/  @!P1 BRA `(.L_x_1218) ;  /* 0xfffffff800c09947 */ /* 0x000fea000383ffff */
[----:B------:R-:W-:Y:S05]  /*7380*/  BRA `(.L_x_1138) ;  /* 0x0000002000587947 */ /* 0x000fea0003800000 */
.L_x_1196:
[----:B------:R-:W1:Y:S01]  /*7390*/  S2UR UR21, SR_CTAID.Z ;  /* 0x00000000001579c3 */ /* 0x000e620000002700 */
[----:B------:R-:W-:Y:S01]  /*73a0*/  IMAD.MOV.U32 R11, RZ, RZ, 0x1 ;  /* 0x00000001ff0b7424 */ /* 0x000fe200078e00ff */
[----:B-1----:R-:W-:-:S13]  /*73b0*/  ISETP.LE.AND P0, PT, RZ, UR21, PT ;  /* 0x00000015ff007c0c */ /* 0x002fda000bf03270 */
[----:B------:R-:W-:Y:S05]  /*73c0*/  @!P0 BRA `(.L_x_1219) ;  /* 0x0000001c00b48947 */ /* 0x000fea0003800000 */
[----:B------:R-:W1:Y:S01]  /*73d0*/  S2UR UR9, SR_CTAID.X ;  /* 0x00000000000979c3 */ /* 0x000e620000002500 */
[----:B------:R-:W-:Y:S01]  /*73e0*/  ULDC UR8, c[0x0][0x280] ;  /* 0x0000a00000087ab9 */ /* 0x000fe20000000800 */
[----:B------:R-:W-:Y:S01]  /*73f0*/  ULDC UR4, c[0x0][0x290] ;  /* 0x0000a40000047ab9 */ /* 0x000fe20000000800 */
[----:B------:R-:W-:-:S05]  /*7400*/  ULDC UR5, c[0x0][0x74c] ;  /* 0x0001d30000057ab9 */ /* 0x000fca0000000800 */
[----:B------:R-:W2:Y:S01]  /*7410*/  S2UR UR20, SR_CTAID.Y ;  /* 0x00000000001479c3 */ /* 0x000ea20000002600 */
[----:B-1----:R-:W-:Y:S02]  /*7420*/  USHF.L.U32 UR11, UR9, 0x7, URZ ;  /* 0x00000007090b7899 */ /* 0x002fe4000800063f */
[----:B------:R-:W-:Y:S02]  /*7430*/  ISETP.LE.AND P0, PT, RZ, UR9, PT ;  /* 0x00000009ff007c0c */ /* 0x000fe4000bf03270 */
[----:B------:R-:W-:-:S04]  /*7440*/  UIADD3 UR4, -UR4, UR11, UR8 ;  /* 0x0000000b04047290 */ /* 0x000fc8000fffe108 */
[----:B------:R-:W-:-:S04]  /*7450*/  UIADD3 UR4, UR4, -UR5, URZ ;  /* 0x8000000504047290 */ /* 0x000fc8000fffe03f */
[----:B------:R-:W-:-:S04]  /*7460*/  USHF.R.S32.HI UR5, URZ, 0x1f, UR4 ;  /* 0x0000001f3f057899 */ /* 0x000fc80008011404 */
[----:B------:R-:W-:Y:S02]  /*7470*/  ULEA.HI UR5, UR5, UR4, URZ, 0x6 ;  /* 0x0000000405057291 */ /* 0x000fe4000f8f303f */
[----:B------:R-:W-:Y:S02]  /*7480*/  UIADD3 UR4, UR8, 0x3f, URZ ;  /* 0x0000003f08047890 */ /* 0x000fe4000fffe03f */
[----:B------:R-:W-:Y:S02]  /*7490*/  USHF.R.S32.HI UR5, URZ, 0x6, UR5 ;  /* 0x000000063f057899 */ /* 0x000fe40008011405 */
[----:B------:R-:W-:Y:S02]  /*74a0*/  USHF.R.S32.HI UR6, URZ, 0x1f, UR4 ;  /* 0x0000001f3f067899 */ /* 0x000fe40008011404 */
[----:B------:R-:W-:Y:S02]  /*74b0*/  UISETP.LT.AND UP0, UPT, URZ, UR5, UPT ;  /* 0x000000053f00728c */ /* 0x000fe4000bf01270 */
[----:B------:R-:W-:-:S02]  /*74c0*/  ULEA.HI UR6, UR6, UR4, URZ, 0x6 ;  /* 0x0000000406067291 */ /* 0x000fc4000f8f303f */
[----:B------:R-:W-:Y:S02]  /*74d0*/  USEL UR7, URZ, UR5, !UP0 ;  /* 0x000000053f077287 */ /* 0x000fe4000c000000 */
[----:B------:R-:W-:Y:S01]  /*74e0*/  USHF.R.S32.HI UR6, URZ, 0x6, UR6 ;  /* 0x000000063f067899 */ /* 0x000fe20008011406 */
[----:B--2---:R-:W-:Y:S11]  /*74f0*/  @!P0 BRA `(.L_x_1220) ;  /* 0x0000000000288947 */ /* 0x004ff60003800000 */
[----:B------:R-:W-:Y:S01]  /*7500*/  ULEA UR8, UR9, UR8, 0x7 ;  /* 0x0000000809087291 */ /* 0x000fe2000f8e383f */
[----:B------:R-:W-:Y:S01]  /*7510*/  ULDC UR4, c[0x0][0x290] ;  /* 0x0000a40000047ab9 */ /* 0x000fe20000000800 */
[----:B------:R-:W-:Y:S02]  /*7520*/  ULDC UR5, c[0x0][0x748] ;  /* 0x0001d20000057ab9 */ /* 0x000fe40000000800 */
[----:B------:R-:W-:-:S04]  /*7530*/  UIADD3 UR4, -UR4, 0xbf, UR8 ;  /* 0x000000bf04047890 */ /* 0x000fc8000fffe108 */
[----:B------:R-:W-:-:S04]  /*7540*/  UIADD3 UR4, UR4, UR5, URZ ;  /* 0x0000000504047290 */ /* 0x000fc8000fffe03f */
[----:B------:R-:W-:-:S04]  /*7550*/  USHF.R.S32.HI UR5, URZ, 0x1f, UR4 ;  /* 0x0000001f3f057899 */ /* 0x000fc80008011404 */
[----:B------:R-:W-:-:S04]  /*7560*/  ULEA.HI UR5, UR5, UR4, URZ, 0x6 ;  /* 0x0000000405057291 */ /* 0x000fc8000f8f303f */
[----:B------:R-:W-:-:S04]  /*7570*/  USHF.R.S32.HI UR5, URZ, 0x6, UR5 ;  /* 0x000000063f057899 */ /* 0x000fc80008011405 */
[----:B------:R-:W-:-:S04]  /*7580*/  UISETP.LT.AND UP0, UPT, UR5, UR6, UPT ;  /* 0x000000060500728c */ /* 0x000fc8000bf01270 */
[----:B------:R-:W-:-:S12]  /*7590*/  USEL UR6, UR5, UR6, UP0 ;  /* 0x0000000605067287 */ /* 0x000fd80008000000 */
.L_x_1220:
[----:B------:R-:W-:-:S06]  /*75a0*/  UISETP.GT.AND UP0, UPT, UR6, UR7, UPT ;  /* 0x000000070600728c */ /* 0x000fcc000bf04270 */
[----:B------:R-:W-:-:S13]  /*75b0*/  PLOP3.LUT P0, PT, PT, PT, UP0, 0x80, 0x0 ;  /* 0x000000000000781c */ /* 0x000fda0003f0f008 */
[----:B------:R-:W-:Y:S05]  /*75c0*/  @!P0 BRA `(.L_x_1219) ;  /* 0x0000001c00348947 */ /* 0x000fea0003800000 */
[----:B------:R-:W-:Y:S01]  /*75d0*/  USHF.R.S32.HI UR10, URZ, 0x1f, UR20 ;  /* 0x0000001f3f0a7899 */ /* 0x000fe20008011414 */
[----:B------:R-:W-:Y:S01]  /*75e0*/  IMAD.U32 R4, RZ, RZ, UR7 ;  /* 0x00000007ff047e24 */ /* 0x000fe2000f8e00ff */
[----:B------:R-:W-:Y:S01]  /*75f0*/  ULDC.64 UR8, c[0x0][0x718] ;  /* 0x0001c60000087ab9 */ /* 0x000fe20000000a00 */
[----:B------:R-:W-:Y:S01]  /*7600*/  ULDC.64 UR12, c[0x0][0x730] ;  /* 0x0001cc00000c7ab9 */ /* 0x000fe20000000a00 */
[----:B------:R-:W-:Y:S01]  /*7610*/  UIMAD.WIDE.U32 UR4, UR20, UR8, URZ ;  /* 0x00000008140472a5 */ /* 0x000fe2000f8e003f */
[----:B------:R-:W-:Y:S01]  /*7620*/  BSSY B0, `(.L_x_1219) ;  /* 0x00001c7000007945 */ /* 0x000fe20003800000 */
[----:B------:R-:W-:Y:S01]  /*7630*/  UIMAD UR8, UR10, UR8, URZ ;  /* 0x000000080a0872a4 */ /* 0x000fe2000f8e023f */
[----:B------:R-:W-:Y:S01]  /*7640*/  IMAD.MOV.U32 R0, RZ, RZ, RZ ;  /* 0x000000ffff007224 */ /* 0x000fe200078e00ff */
[----:B------:R-:W-:Y:S02]  /*7650*/  UIMAD UR10, UR10, UR12, URZ ;  /* 0x0000000c0a0a72a4 */ /* 0x000fe4000f8e023f */
[----:B------:R-:W-:-:S02]  /*7660*/  UIMAD UR22, UR20, UR9, UR8 ;  /* 0x00000009141672a4 */ /* 0x000fc4000f8e0208 */
[----:B------:R-:W-:Y:S02]  /*7670*/  UIMAD.WIDE.U32 UR8, UR20, UR12, URZ ;  /* 0x0000000c140872a5 */ /* 0x000fe4000f8e003f */
[----:B------:R-:W-:Y:S02]  /*7680*/  UIMAD UR12, UR20, UR13, UR10 ;  /* 0x0000000d140c72a4 */ /* 0x000fe4000f8e020a */
[----:B------:R-:W-:Y:S01]  /*7690*/  USHF.R.S32.HI UR13, URZ, 0x1f, UR21 ;  /* 0x0000001f3f0d7899 */ /* 0x000fe20008011415 */
[----:B------:R-:W-:Y:S01]  /*76a0*/  ULDC UR10, c[0x0][0x2e8] ;  /* 0x0000ba00000a7ab9 */ /* 0x000fe20000000800 */
[----:B------:R-:W-:Y:S01]  /*76b0*/  ELECT P0, URZ, PT ;  /* 0x00000000003f782f */ /* 0x000fe20003800000 */
[----:B------:R-:W-:Y:S01]  /*76c0*/  UISETP.NE.AND UP0, UPT, UR10, 0x1, UPT ;  /* 0x000000010a00788c */ /* 0x000fe2000bf05270 */
[----:B------:R-:W-:Y:S01]  /*76d0*/  ULDC.64 UR14, c[0x0][0x720] ;  /* 0x0001c800000e7ab9 */ /* 0x000fe20000000a00 */
[----:B------:R-:W-:Y:S02]  /*76e0*/  UIADD3 UR23, UR5, UR22, URZ ;  /* 0x0000001605177290 */ /* 0x000fe4000fffe03f */
[----:B------:R-:W-:-:S02]  /*76f0*/  UIMAD UR10, UR13, UR14, URZ ;  /* 0x0000000e0d0a72a4 */ /* 0x000fc4000f8e023f */
[----:B------:R-:W-:Y:S01]  /*7700*/  UIADD3 UR9, UR9, UR12, URZ ;  /* 0x0000000c09097290 */ /* 0x000fe2000fffe03f */
[----:B------:R-:W-:Y:S01]  /*7710*/  ULDC.64 UR18, c[0x0][0x738] ;  /* 0x0001ce0000127ab9 */ /* 0x000fe20000000a00 */
[----:B------:R-:W-:-:S03]  /*7720*/  UMOV UR22, UR4 ;  /* 0x0000000400167c82 */ /* 0x000fc60008000000 */
[----:B------:R-:W-:Y:S01]  /*7730*/  @UP0 ULDC UR16, c[0x0][0x2ec] ;  /* 0x0000bb0000100ab9 */ /* 0x000fe20000000800 */
[----:B------:R-:W-:Y:S02]  /*7740*/  UIMAD UR13, UR13, UR18, URZ ;  /* 0x000000120d0d72a4 */ /* 0x000fe4000f8e023f */
[----:B------:R-:W-:Y:S02]  /*7750*/  UIMAD UR5, UR21, UR15, UR10 ;  /* 0x0000000f150572a4 */ /* 0x000fe4000f8e020a */
[----:B------:R-:W-:Y:S02]  /*7760*/  UIMAD.WIDE.U32 UR22, UR21, UR14, UR22 ;  /* 0x0000000e151672a5 */ /* 0x000fe4000f8e0016 */
[----:B------:R-:W-:Y:S02]  /*7770*/  UIMAD.WIDE.U32 UR16, UR20, UR16, URZ ;  /* 0x00000010141072a5 */ /* 0x000fe4000f8e003f */
[----:B------:R-:W-:Y:S01]  /*7780*/  UIMAD.WIDE.U32 UR14, UR21, UR18, UR8 ;  /* 0x00000012150e72a5 */ /* 0x000fe2000f8e0008 */
[----:B------:R-:W-:-:S02]  /*7790*/  UMOV UR12, UR20 ;  /* 0x00000014000c7c82 */ /* 0x000fc40008000000 */
[----:B------:R-:W-:Y:S01]  /*77a0*/  @UP0 ULDC UR8, c[0x0][0x2f0] ;  /* 0x0000bc0000080ab9 */ /* 0x000fe20000000800 */
[----:B------:R-:W-:Y:S02]  /*77b0*/  UIMAD UR4, UR21, UR19, UR13 ;  /* 0x00000013150472a4 */ /* 0x000fe4000f8e020d */
[----:B------:R-:W-:Y:S01]  /*77c0*/  @UP0 USHF.R.U32.HI UR12, URZ, UR8, UR17 ;  /* 0x000000083f0c0299 */ /* 0x000fe20008011611 */
[----:B------:R-:W-:Y:S11]  /*77d0*/  @!P0 BRA `(.L_x_1221) ;  /* 0x0000001800ac8947 */ /* 0x000ff60003800000 */
[----:B------:R-:W1:Y:S01]  /*77e0*/  S2R R3, SR_CgaCtaId ;  /* 0x0000000000037919 */ /* 0x000e620000008800 */
[----:B------:R-:W-:-:S04]  /*77f0*/  MOV R16, 0x400 ;  /* 0x0000040000107802 */ /* 0x000fc80000000f00 */
[----:B-1----:R-:W-:Y:S01]  /*7800*/  LEA R16, R3, R16, 0x18 ;  /* 0x0000001003107211 */ /* 0x002fe200078ec0ff */
[----:B------:R-:W-:-:S05]  /*7810*/  IMAD.MOV.U32 R3, RZ, RZ, 0x1 ;  /* 0x00000001ff037424 */ /* 0x000fca00078e00ff */
[----:B------:R-:W-:-:S04]  /*7820*/  SHF.L.U32 R3, R3, 0x1f, RZ ;  /* 0x0000001f03037819 */ /* 0x000fc800000006ff */
[----:B------:R-:W1:Y:S02]  /*7830*/  SYNCS.PHASECHK.TRANS64.TRYWAIT P0, [R16+URZ+0x30820], R3 ;  /* 0x03082003100075a7 */ /* 0x000e64000800017f */
[----:B-1----:R-:W-:Y:S05]  /*7840*/  @!P0 BRA `(.L_x_1222) ;  /* 0x0000001c00888947 */ /* 0x002fea0003800000 */
.L_x_1250:
[----:B------:R-:W2:Y:S01]  /*7850*/  S2R R0, SR_TID.X ;  /* 0x0000000000007919 */ /* 0x000ea20000002100 */
[----:B------:R-:W-:Y:S02]  /*7860*/  IMAD.U32 R15, RZ, RZ, UR23 ;  /* 0x00000017ff0f7e24 */ /* 0x000fe4000f8e00ff */
[----:B------:R-:W-:Y:S02]  /*7870*/  IMAD.U32 R14, RZ, RZ, UR15 ;  /* 0x0000000fff0e7e24 */ /* 0x000fe4000f8e00ff */
[----:B------:R-:W-:Y:S02]  /*7880*/  VIADD R15, R15, UR5 ;  /* 0x000000050f0f7c36 */ /* 0x000fe40008000000 */
[----:B------:R-:W-:Y:S02]  /*7890*/  VIADD R14, R14, UR4 ;  /* 0x000000040e0e7c36 */ /* 0x000fe40008000000 */
[----:B------:R-:W-:Y:S01]  /*78a0*/  IMAD.MOV.U32 R11, RZ, RZ, 0x1 ;  /* 0x00000001ff0b7424 */ /* 0x000fe200078e00ff */
[----:B--2---:R-:W-:-:S04]  /*78b0*/  LOP3.LUT R0, R0, 0x7f, RZ, 0xc0, !PT ;  /* 0x0000007f00007812 */ /* 0x004fc800078ec0ff */
[----:B------:R-:W-:-:S13]  /*78c0*/  ISETP.NE.AND P0, PT, R0, RZ, PT ;  /* 0x000000ff0000720c */ /* 0x000fda0003f05270 */
[----:B------:R-:W-:Y:S05]  /*78d0*/  @P0 BRA `(.L_x_1223) ;  /* 0x0000000000180947 */ /* 0x000fea0003800000 */
[----:B------:R-:W2:Y:S01]  /*78e0*/  S2R R0, SR_TID.X ;  /* 0x0000000000007919 */ /* 0x000ea20000002100 */
[----:B-1----:R-:W-:-:S04]  /*78f0*/  IMAD.MOV.U32 R3, RZ, RZ, 0x4100 ;  /* 0x00004100ff037424 */ /* 0x002fc800078e00ff */
[----:B------:R3:W-:Y:S01]  /*7900*/  SYNCS.ARRIVE.TRANS64 RZ, [R16+URZ+0x30810], R3 ;  /* 0x0308100310ff79a7 */ /* 0x0007e2000800003f */
[----:B--2---:R-:W-:-:S13]  /*7910*/  LOP3.LUT P1, RZ, R0, 0x1f, RZ, 0xc0, !PT ;  /* 0x0000001f00ff7812 */ /* 0x004fda000782c0ff */
[----:B---3--:R-:W-:Y:S05]  /*7920*/  @!P1 BRA `(.L_x_1223) ;  /* 0x0000000000049947 */ /* 0x008fea0003800000 */
[----:B------:R-:W-:Y:S01]  /*7930*/  BPT.TRAP 0x1 ;  /* 0x000000040000795c */ /* 0x000fe20000300000 */
.L_x_1223:
[----:B------:R-:W-:Y:S01]  /*7940*/  R2UR UR19, R4 ;  /* 0x00000000041372ca */ /* 0x000fe200000e0000 */
[----:B------:R-:W2:Y:S01]  /*7950*/  LDC.64 R6, c[0x0][0x198] ;  /* 0x00006600ff067b82 */ /* 0x000ea20000000a00 */
[----:B------:R-:W-:Y:S01]  /*7960*/  R2UR UR7, R15 ;  /* 0x000000000f0772ca */ /* 0x000fe200000e0000 */
[----:B------:R-:W-:Y:S01]  /*7970*/  ULDC.64 UR16, c[0x0][0x700] ;  /* 0x0001c00000107ab9 */ /* 0x000fe20000000a00 */
[----:B------:R-:W-:Y:S01]  /*7980*/  UMOV UR36, 0x0 ;  /* 0x0000000000247882 */ /* 0x000fe20000000000 */
[----:B------:R-:W-:Y:S01]  /*7990*/  IMAD.U32 R10, RZ, RZ, UR16 ;  /* 0x00000010ff0a7e24 */ /* 0x000fe2000f8e00ff */
[----:B------:R-:W-:Y:S01]  /*79a0*/  UMOV UR37, 0x14f00000 ;  /* 0x14f0000000257882 */ /* 0x000fe20000000000 */
[----:B------:R-:W-:Y:S01]  /*79b0*/  IMAD.U32 R9, RZ, RZ, UR17 ;  /* 0x00000011ff097e24 */ /* 0x000fe2000f8e00ff */
[----:B------:R-:W-:Y:S01]  /*79c0*/  UMOV UR18, URZ ;  /* 0x0000003f00127c82 */ /* 0x000fe20008000000 */
[----:B------:R-:W-:Y:S01]  /*79d0*/  UMOV UR26, 0x40 ;  /* 0x00000040001a7882 */ /* 0x000fe20000000000 */
[----:B------:R-:W-:Y:S01]  /*79e0*/  UMOV UR28, UR20 ;  /* 0x00000014001c7c82 */ /* 0x000fe20008000000 */
[----:B------:R-:W-:Y:S01]  /*79f0*/  UMOV UR29, UR21 ;  /* 0x00000015001d7c82 */ /* 0x000fe20008000000 */
[----:B------:R-:W-:Y:S01]  /*7a00*/  IMAD.MOV.U32 R5, RZ, RZ, 0x10000 ;  /* 0x00010000ff057424 */ /* 0x000fe200078e00ff */
[----:B------:R-:W-:Y:S01]  /*7a10*/  USHF.L.U32 UR19, UR19, 0x6, URZ ;  /* 0x0000000613137899 */ /* 0x000fe2000800063f */
[----:B------:R-:W-:Y:S01]  /*7a20*/  IMAD.MOV.U32 R19, RZ, RZ, RZ ;  /* 0x000000ffff137224 */ /* 0x000fe200078e00ff */
[----:B------:R-:W-:Y:S01]  /*7a30*/  UMOV UR48, 0x0 ;  /* 0x0000000000307882 */ /* 0x000fe20000000000 */
[----:B------:R-:W-:Y:S01]  /*7a40*/  UMOV UR49, 0x10000000 ;  /* 0x1000000000317882 */ /* 0x000fe20000000000 */
[----:B------:R-:W-:Y:S01]  /*7a50*/  UIADD3 UR8, UP0, UR19, UR22, URZ ;  /* 0x0000001613087290 */ /* 0x000fe2000ff1e03f */
[----:B------:R-:W-:-:S02]  /*7a60*/  UMOV UR13, UR21 ;  /* 0x00000015000d7c82 */ /* 0x000fc40008000000 */
[----:B------:R-:W-:Y:S01]  /*7a70*/  UMOV UR27, UR19 ;  /* 0x00000013001b7c82 */ /* 0x000fe20008000000 */
[----:B------:R-:W-:Y:S02]  /*7a80*/  ULEA.HI.X.SX32 UR7, UR19, UR7, 0x1, UP0 ;  /* 0x0000000713077291 */ /* 0x000fe400080f0e3f */
[----:B-1----:R-:W-:Y:S01]  /*7a90*/  IMAD.U32 R3, RZ, RZ, UR8 ;  /* 0x00000008ff037e24 */ /* 0x002fe2000f8e00ff */
[----:B------:R-:W-:Y:S01]  /*7aa0*/  UMOV UR10, UR18 ;  /* 0x00000012000a7c82 */ /* 0x000fe20008000000 */
[----:B------:R-:W-:Y:S01]  /*7ab0*/  IMAD.U32 R2, RZ, RZ, UR8 ;  /* 0x00000008ff027e24 */ /* 0x000fe2000f8e00ff */
[----:B------:R-:W-:Y:S01]  /*7ac0*/  R2UR UR8, R16 ;  /* 0x00000000100872ca */ /* 0x000fe200000e0000 */
[----:B--2---:R-:W-:Y:S01]  /*7ad0*/  IMAD.MOV.U32 R8, RZ, RZ, R6 ;  /* 0x000000ffff087224 */ /* 0x004fe200078e0006 */
[----:B------:R-:W-:Y:S01]  /*7ae0*/  LEA R0, P1, R3, R10, 0x2 ;  /* 0x0000000a03007211 */ /* 0x000fe200078210ff */
[----:B------:R-:W-:Y:S01]  /*7af0*/  IMAD.U32 R3, RZ, RZ, UR7 ;  /* 0x00000007ff037e24 */ /* 0x000fe2000f8e00ff */
[----:B------:R-:W-:Y:S01]  /*7b00*/  UMOV UR7, 0x10 ;  /* 0x0000001000077882 */ /* 0x000fe20000000000 */
[----:B------:R-:W-:Y:S01]  /*7b10*/  UMOV UR42, 0x40 ;  /* 0x00000040002a7882 */ /* 0x000fe20000000000 */
[----:B------:R-:W-:Y:S01]  /*7b20*/  R2UR UR32, R0 ;  /* 0x00000000002072ca */ /* 0x000fe200000e0000 */
[----:B------:R-:W-:Y:S01]  /*7b30*/  UMOV UR43, UR11 ;  /* 0x0000000b002b7c82 */ /* 0x000fe20008000000 */
[----:B------:R-:W-:Y:S01]  /*7b40*/  LEA.HI.X R2, R2, R9, R3, 0x2, P1 ;  /* 0x0000000902027211 */ /* 0x000fe200008f1403 */
[----:B------:R-:W-:Y:S01]  /*7b50*/  UMOV UR44, UR12 ;  /* 0x0000000c002c7c82 */ /* 0x000fe20008000000 */
[----:B------:R-:W-:Y:S01]  /*7b60*/  IADD3 R0, P1, R8, 0x2f0, RZ ;  /* 0x000002f008007810 */ /* 0x000fe20007f3e0ff */
[----:B------:R-:W-:Y:S01]  /*7b70*/  UMOV UR45, UR21 ;  /* 0x00000015002d7c82 */ /* 0x000fe20008000000 */
[----:B------:R-:W-:Y:S01]  /*7b80*/  R2UR UR33, R2 ;  /* 0x00000000022172ca */ /* 0x000fe200000e0000 */
[----:B------:R-:W-:Y:S01]  /*7b90*/  UIADD3 UR16, UR8, 0x18000, URZ ;  /* 0x0001800008107890 */ /* 0x000fe2000fffe03f */
[----:B------:R-:W-:Y:S01]  /*7ba0*/  R2UR UR30, R0 ;  /* 0x00000000001e72ca */ /* 0x000fe200000e0000 */
[----:B------:R-:W-:Y:S01]  /*7bb0*/  UIADD3 UR17, UR8, 0x30810, URZ ;  /* 0x0003081008117890 */ /* 0x000fe2000fffe03f */
[----:B------:R-:W-:Y:S01]  /*7bc0*/  IADD3 R0, P2, R8, 0x3f0, RZ ;  /* 0x000003f008007810 */ /* 0x000fe20007f5e0ff */
[----:B------:R-:W-:-:S02]  /*7bd0*/  UIADD3 UR24, UR8, 0x1a000, URZ ;  /* 0x0001a00008187890 */ /* 0x000fc4000fffe03f */
[----:B------:R-:W-:Y:S01]  /*7be0*/  UIADD3 UR50, UR8, 0x28000, URZ ;  /* 0x0002800008327890 */ /* 0x000fe2000fffe03f */
[----:B------:R-:W-:Y:S01]  /*7bf0*/  R2UR UR46, R0 ;  /* 0x00000000002e72ca */ /* 0x000fe200000e0000 */
[--C-:B------:R-:W-:Y:S01]  /*7c00*/  IMAD.X R0, RZ, RZ, R7.reuse, P1 ;  /* 0x000000ffff007224 */ /* 0x100fe200008e0607 */
[----:B------:R-:W-:Y:S01]  /*7c10*/  IADD3 R2, P1, R8, 0xf0, RZ ;  /* 0x000000f008027810 */ /* 0x000fe20007f3e0ff */
[----:B------:R-:W-:Y:S01]  /*7c20*/  UMOV UR25, UR17 ;  /* 0x0000001100197c82 */ /* 0x000fe20008000000 */
[----:B------:R-:W-:Y:S01]  /*7c30*/  UMOV UR51, UR17 ;  /* 0x0000001100337c82 */ /* 0x000fe20008000000 */
[----:B------:R-:W-:Y:S01]  /*7c40*/  UIADD3 UR9, UR8, 0x30800, URZ ;  /* 0x0003080008097890 */ /* 0x000fe2000fffe03f */
[----:B------:R-:W-:Y:S01]  /*7c50*/  R2UR UR31, R0 ;  /* 0x00000000001f72ca */ /* 0x000fe200000e0000 */
[--C-:B------:R-:W-:Y:S01]  /*7c60*/  IMAD.X R0, RZ, RZ, R7.reuse, P2 ;  /* 0x000000ffff007224 */ /* 0x100fe200010e0607 */
[----:B------:R-:W-:Y:S01]  /*7c70*/  R2UR UR34, R2 ;  /* 0x00000000022272ca */ /* 0x000fe200000e0000 */
[----:B------:R-:W-:Y:S01]  /*7c80*/  IMAD.X R3, RZ, RZ, R7, P1 ;  /* 0x000000ffff037224 */ /* 0x000fe200008e0607 */
[----:B------:R-:W-:-:S02]  /*7c90*/  UIADD3 UR40, UR8, 0x4000, URZ ;  /* 0x0000400008287890 */ /* 0x000fc4000fffe03f */
[----:B------:R-:W-:Y:S01]  /*7ca0*/  R2UR UR47, R0 ;  /* 0x00000000002f72ca */ /* 0x000fe200000e0000 */
[----:B------:R-:W-:Y:S01]  /*7cb0*/  IMAD.U32 R0, RZ, RZ, UR6 ;  /* 0x00000006ff007e24 */ /* 0x000fe2000f8e00ff */
[----:B------:R-:W-:Y:S01]  /*7cc0*/  R2UR UR35, R3 ;  /* 0x00000000032372ca */ /* 0x000fe200000e0000 */
[----:B------:R-:W-:Y:S02]  /*7cd0*/  UMOV UR41, UR9 ;  /* 0x0000000900297c82 */ /* 0x000fe40008000000 */
[----:B------:R-:W-:-:S05]  /*7ce0*/  VIADD R6, R0, 0xffffffff ;  /* 0xffffffff00067836 */ /* 0x000fca0000000000 */
[----:B------:R1:W-:Y:S01]  /*7cf0*/  STL [R1], R6 ;  /* 0x0000000601007387 */ /* 0x0003e20000100800 */
[----:B------:R-:W-:-:S04]  /*7d00*/  ISETP.GE.AND P1, PT, R4, R6, PT ;  /* 0x000000060400720c */ /* 0x000fc80003f26270 */
[----:B------:R-:W-:Y:S01]  /*7d10*/  UTMALDG.4D [UR16], [UR34], desc[UR36] ;  /* 0x00002410220075b4 */ /* 0x000fe20008019000 */
[----:B------:R-:W-:Y:S01]  /*7d20*/  UTMALDG.4D [UR24], [UR34], desc[UR36] ;  /* 0x00002418220075b4 */ /* 0x000fe20008019000 */
[----:B------:R2:W-:Y:S01]  /*7d30*/  UBLKCP.S.G [UR50], [UR32], UR7 ;  /* 0x00000032200073ba */ /* 0x0005e20008000207 */
[----:B------:R1:W-:Y:S01]  /*7d40*/  SYNCS.ARRIVE.TRANS64 RZ, [R16+URZ+0x30800], R5 ;  /* 0x0308000510ff79a7 */ /* 0x0003e2000800003f */
[----:B------:R1:W-:Y:S01]  /*7d50*/  UTMALDG.4D [UR8], [UR30], desc[UR48] ;  /* 0x000030081e0075b4 */ /* 0x0003e20008019000 */
[----:B--2---:R-:W-:Y:S01]  /*7d60*/  UIADD3 UR32, UR8, 0x8000, URZ ;  /* 0x0000800008207890 */ /* 0x004fe2000fffe03f */
[----:B------:R1:W-:Y:S01]  /*7d70*/  UTMALDG.4D [UR40], [UR30], desc[UR48] ;  /* 0x000030281e0075b4 */ /* 0x0003e20008019000 */
[----:B------:R-:W-:Y:S01]  /*7d80*/  UIADD3 UR24, UR8, 0xc000, URZ ;  /* 0x0000c00008187890 */ /* 0x000fe2000fffe03f */
[----:B------:R-:W-:Y:S01]  /*7d90*/  UMOV UR35, UR11 ;  /* 0x0000000b00237c82 */ /* 0x000fe20008000000 */
[----:B------:R-:W-:Y:S01]  /*7da0*/  UMOV UR36, UR12 ;  /* 0x0000000c00247c82 */ /* 0x000fe20008000000 */
[----:B------:R-:W-:Y:S01]  /*7db0*/  UMOV UR37, UR21 ;  /* 0x0000001500257c82 */ /* 0x000fe20008000000 */
[----:B------:R-:W-:Y:S01]  /*7dc0*/  UMOV UR34, UR18 ;  /* 0x0000001200227c82 */ /* 0x000fe20008000000 */
[----:B------:R-:W-:Y:S01]  /*7dd0*/  UMOV UR33, UR9 ;  /* 0x0000000900217c82 */ /* 0x000fe20008000000 */
[----:B------:R-:W-:Y:S01]  /*7de0*/  UMOV UR27, UR11 ;  /* 0x0000000b001b7c82 */ /* 0x000fe20008000000 */
[----:B------:R-:W-:Y:S01]  /*7df0*/  UMOV UR28, UR12 ;  /* 0x0000000c001c7c82 */ /* 0x000fe20008000000 */
[----:B------:R-:W-:Y:S01]  /*7e00*/  UMOV UR25, UR9 ;  /* 0x0000000900197c82 */ /* 0x000fe20008000000 */
[----:B------:R1:W-:Y:S01]  /*7e10*/  UTMALDG.4D [UR32], [UR46], desc[UR48] ;  /* 0x000030202e0075b4 */ /* 0x0003e20008019000 */
[----:B------:R1:W-:Y:S02]  /*7e20*/  UTMALDG.4D [UR24], [UR46], desc[UR48] ;  /* 0x000030182e0075b4 */ /* 0x0003e40008019000 */
[----:B-1----:R-:W-:Y:S05]  /*7e30*/  @P1 BRA `(.L_x_1224) ;  /* 0x00000010003c1947 */ /* 0x002fea0003800000 */
[----:B------:R-:W-:Y:S01]  /*7e40*/  R2UR UR7, R4 ;  /* 0x00000000040772ca */ /* 0x000fe200000e0000 */
[----:B------:R-:W1:Y:S01]  /*7e50*/  S2R R6, SR_TID.X ;  /* 0x0000000000067919 */ /* 0x000e620000002100 */
[----:B------:R-:W-:Y:S01]  /*7e60*/  UIADD3 UR8, UR6, -0x2, URZ ;  /* 0xfffffffe06087890 */ /* 0x000fe2000fffe03f */
[----:B------:R-:W-:-:S05]  /*7e70*/  IMAD.MOV.U32 R11, RZ, RZ, 0x1 ;  /* 0x00000001ff0b7424 */ /* 0x000fca00078e00ff */
[----:B------:R-:W-:-:S05]  /*7e80*/  ISETP.NE.AND P1, PT, R4, UR8, PT ;  /* 0x0000000804007c0c */ /* 0x000fca000bf25270 */
[----:B------:R-:W-:-:S04]  /*7e90*/  ULOP3.LUT UR7, URZ, UR7, URZ, 0x33, !UPT ;  /* 0x000000073f077292 */ /* 0x000fc8000f8e333f */
[----:B------:R-:W-:-:S06]  /*7ea0*/  UIADD3 UR7, UR7, UR6, URZ ;  /* 0x0000000607077290 */ /* 0x000fcc000fffe03f */
[----:B------:R-:W-:-:S05]  /*7eb0*/  IMAD.U32 R0, RZ, RZ, UR7 ;  /* 0x00000007ff007e24 */ /* 0x000fca000f8e00ff */
[----:B------:R-:W-:Y:S01]  /*7ec0*/  LOP3.LUT R5, R0, 0x1, RZ, 0xc0, !PT ;  /* 0x0000000100057812 */ /* 0x000fe200078ec0ff */
[----:B------:R-:W-:-:S04]  /*7ed0*/  IMAD.MOV.U32 R0, RZ, RZ, R4 ;  /* 0x000000ffff007224 */ /* 0x000fc800078e0004 */
[----:B------:R2:W-:Y:S01]  /*7ee0*/  STL [R1+0x4], R5 ;  /* 0x0000040501007387 */ /* 0x0005e20000100800 */
[----:B-1----:R-:W-:Y:S01]  /*7ef0*/  LOP3.LUT R6, R6, 0x1f, RZ, 0xc0, !PT ;  /* 0x0000001f06067812 */ /* 0x002fe200078ec0ff */
[----:B------:R-:W-:Y:S06]  /*7f00*/  @!P1 BRA `(.L_x_1225) ;  /* 0x0000000800b09947 */ /* 0x000fec0003800000 */
[----:B------:R-:W-:Y:S01]  /*7f10*/  R2UR UR8, R5 ;  /* 0x00000000050872ca */ /* 0x000fe200000e0000 */
[----:B------:R-:W-:Y:S02]  /*7f20*/  IMAD.MOV.U32 R0, RZ, RZ, R4 ;  /* 0x000000ffff007224 */ /* 0x000fe400078e0004 */
[----:B------:R-:W-:-:S10]  /*7f30*/  IMAD.MOV.U32 R11, RZ, RZ, 0x1 ;  /* 0x00000001ff0b7424 */ /* 0x000fd400078e00ff */
[----:B------:R-:W-:-:S06]  /*7f40*/  UIADD3 UR7, UR7, -UR8, URZ ;  /* 0x8000000807077290 */ /* 0x000fcc000fffe03f */
[----:B------:R-:W-:-:S07]  /*7f50*/  IMAD.U32 R20, RZ, RZ, UR7 ;  /* 0x00000007ff147e24 */ /* 0x000fce000f8e00ff */
.L_x_1234:
[----:B--234-:R-:W-:-:S04]  /*7f60*/  SHF.L.U32 R21, R11, 0x1f, RZ ;  /* 0x0000001f0b157819 */ /* 0x01cfc800000006ff */
[----:B------:R-:W1:Y:S02]  /*7f70*/  SYNCS.PHASECHK.TRANS64.TRYWAIT P1, [R16+URZ+0x30840], R21 ;  /* 0x03084015100075a7 */ /* 0x000e64000802017f */
[----:B-1----:R-:W-:Y:S05]  /*7f80*/  @!P1 BRA `(.L_x_1226) ;  /* 0x0000001400cc9947 */ /* 0x002fea0003800000 */
.L_x_1251:
[----:B------:R-:W-:Y:S05]  /*7f90*/  @P0 BRA `(.L_x_1227) ;  /* 0x0000000000140947 */ /* 0x000fea0003800000 */
[----:B------:R-:W-:Y:S01]  /*7fa0*/  ISETP.NE.AND P1, PT, R6, RZ, PT ;  /* 0x000000ff0600720c */ /* 0x000fe20003f25270 */
[----:B------:R-:W-:-:S04]  /*7fb0*/  IMAD.MOV.U32 R3, RZ, RZ, 0x4100 ;  /* 0x00004100ff037424 */ /* 0x000fc800078e00ff */
[----:B------:R3:W-:Y:S08]  /*7fc0*/  SYNCS.ARRIVE.TRANS64 RZ, [R16+URZ+0x30830], R3 ;  /* 0x0308300310ff79a7 */ /* 0x0007f0000800003f */
[----:B------:R-:W-:Y:S05]  /*7fd0*/  @!P1 BRA `(.L_x_1227) ;  /* 0x0000000000049947 */ /* 0x000fea0003800000 */
[----:B------:R-:W-:Y:S01]  /*7fe0*/  BPT.TRAP 0x1 ;  /* 0x000000040000795c */ /* 0x000fe20000300000 */
.L_x_1227:
[----:B------:R-:W3:Y:S01]  /*7ff0*/  LDC.64 R12, c[0x0][0x728] ;  /* 0x0001ca00ff0c7b82 */ /* 0x000ee20000000a00 */
[----:B------:R-:W-:Y:S01]  /*8000*/  IMAD.SHL.U32 R18, R0, 0x40, RZ ;  /* 0x0000004000127824 */ /* 0x000fe200078e00ff */
[----:B------:R-:W-:Y:S01]  /*8010*/  R2UR UR32, R16 ;  /* 0x00000000102072ca */ /* 0x000fe200000e0000 */
[----:B------:R-:W-:Y:S01]  /*8020*/  UMOV UR30, 0x0 ;  /* 0x00000000001e7882 */ /* 0x000fe20000000000 */
[----:B------:R-:W-:Y:S01]  /*8030*/  UMOV UR31, 0x14f00000 ;  /* 0x14f00000001f7882 */ /* 0x000fe20000000000 */
[----:B------:R-:W-:Y:S01]  /*8040*/  UMOV UR18, URZ ;  /* 0x0000003f00127c82 */ /* 0x000fe20008000000 */
[C---:B------:R-:W-:Y:S01]  /*8050*/  IADD3 R2, P1, R18.reuse, UR14, RZ ;  /* 0x0000000e12027c10 */ /* 0x040fe2000ff3e0ff */
        /* <DEDUP_REMOVED lines=29> */
.L_x_1252:
[----:B------:R-:W-:Y:S05]  /*8230*/  @P0 BRA `(.L_x_1229) ;  /* 0x0000000000140947 */ /* 0x000fea0003800000 */
[----:B------:R-:W-:Y:S01]  /*8240*/  ISETP.NE.AND P1, PT, R6, RZ, PT ;  /* 0x000000ff0600720c */ /* 0x000fe20003f25270 */
[----:B------:R-:W-:-:S04]  /*8250*/  IMAD.MOV.U32 R2, RZ, RZ, 0x4100 ;  /* 0x00004100ff027424 */ /* 0x000fc800078e00ff */
[----:B------:R3:W-:Y:S08]  /*8260*/  SYNCS.ARRIVE.TRANS64 RZ, [R16+URZ+0x30818], R2 ;  /* 0x0308180210ff79a7 */ /* 0x0007f0000800003f */
[----:B------:R-:W-:Y:S05]  /*8270*/  @!P1 BRA `(.L_x_1229) ;  /* 0x0000000000049947 */ /* 0x000fea0003800000 */
[----:B------:R-:W-:Y:S01]  /*8280*/  BPT.TRAP 0x1 ;  /* 0x000000040000795c */ /* 0x000fe20000300000 */
.L_x_1229:
[----:B------:R-:W-:Y:S01]  /*8290*/  VIADD R18, R18, 0x40 ;  /* 0x0000004012127836 */ /* 0x000fe20000000000 */
[----:B------:R-:W-:Y:S01]  /*82a0*/  ULDC.64 UR8, c[0x0][0x700] ;  /* 0x0001c00000087ab9 */ /* 0x000fe20000000a00 */
[----:B------:R-:W-:Y:S01]  /*82b0*/  R2UR UR32, R16 ;  /* 0x00000000102072ca */ /* 0x000fe200000e0000 */
[----:B------:R-:W-:Y:S01]  /*82c0*/  IMAD.U32 R10, RZ, RZ, UR8 ;  /* 0x00000008ff0a7e24 */ /* 0x000fe2000f8e00ff */
[----:B------:R-:W-:Y:S01]  /*82d0*/  UMOV UR30, 0x0 ;  /* 0x00000000001e7882 */ /* 0x000fe20000000000 */
[----:B---3--:R-:W-:Y:S01]  /*82e0*/  IADD3 R2, P1, R18, UR22, RZ ;  /* 0x0000001612027c10 */ /* 0x008fe2000ff3e0ff */
[----:B------:R-:W-:Y:S01]  /*82f0*/  IMAD.U32 R9, RZ, RZ, UR9 ;  /* 0x00000009ff097e24 */ /* 0x000fe2000f8e00ff */
[----:B------:R-:W-:Y:S01]  /*8300*/  SHF.R.S32.HI R17, RZ, 0x1f, R18 ;  /* 0x0000001fff117819 */ /* 0x000fe20000011412 */
[----:B------:R-:W-:Y:S01]  /*8310*/  UMOV UR31, 0x14f00000 ;  /* 0x14f00000001f7882 */ /* 0x000fe20000000000 */
[----:B------:R-:W-:Y:S01]  /*8320*/  LEA R3, P2, R2, R10, 0x2 ;  /* 0x0000000a02037211 */ /* 0x000fe200078410ff */
[----:B------:R-:W-:Y:S01]  /*8330*/  UMOV UR26, URZ ;  /* 0x0000003f001a7c82 */ /* 0x000fe20008000000 */
[----:B------:R-:W-:Y:S01]  /*8340*/  R2UR UR27, R18 ;  /* 0x00000000121b72ca */ /* 0x000fe200000e0000 */
[----:B------:R-:W-:Y:S01]  /*8350*/  UMOV UR28, UR20 ;  /* 0x00000014001c7c82 */ /* 0x000fe20008000000 */
[----:B------:R-:W-:Y:S01]  /*8360*/  R2UR UR34, R3 ;  /* 0x00000000032272ca */ /* 0x000fe200000e0000 */
[----:B------:R-:W-:Y:S01]  /*8370*/  IMAD.X R3, R17, 0x1, R15, P1 ;  /* 0x0000000111037824 */ /* 0x000fe200008e060f */
[----:B------:R-:W-:-:S02]  /*8380*/  UIADD3 UR24, UR32, 0x1c000, URZ ;  /* 0x0001c00020187890 */ /* 0x000fc4000fffe03f */
[----:B------:R-:W-:Y:S02]  /*8390*/  UIADD3 UR25, UR32, 0x30818, URZ ;  /* 0x0003081820197890 */ /* 0x000fe4000fffe03f */
[----:B------:R-:W-:Y:S01]  /*83a0*/  LEA.HI.X R3, R2, R9, R3, 0x2, P2 ;  /* 0x0000000902037211 */ /* 0x000fe200010f1403 */
[----:B------:R-:W-:Y:S01]  /*83b0*/  UIADD3 UR16, UR32, 0x1e000, URZ ;  /* 0x0001e00020107890 */ /* 0x000fe2000fffe03f */
[----:B------:R-:W-:Y:S01]  /*83c0*/  IADD3 R2, P1, R8, 0xf0, RZ ;  /* 0x000000f008027810 */ /* 0x000fe20007f3e0ff */
[----:B------:R-:W-:Y:S01]  /*83d0*/  UIADD3 UR32, UR32, 0x28100, URZ ;  /* 0x0002810020207890 */ /* 0x000fe2000fffe03f */
[----:B------:R-:W-:Y:S01]  /*83e0*/  R2UR UR35, R3 ;  /* 0x00000000032372ca */ /* 0x000fe200000e0000 */
[----:B------:R-:W-:Y:S01]  /*83f0*/  UMOV UR29, UR21 ;  /* 0x00000015001d7c82 */ /* 0x000fe20008000000 */
[----:B------:R-:W-:Y:S01]  /*8400*/  R2UR UR8, R2 ;  /* 0x00000000020872ca */ /* 0x000fe200000e0000 */
[----:B------:R-:W-:Y:S01]  /*8410*/  IMAD.X R3, RZ, RZ, R7, P1 ;  /* 0x000000ffff037224 */ /* 0x000fe200008e0607 */
[----:B------:R-:W-:Y:S01]  /*8420*/  UMOV UR18, 0x40 ;  /* 0x0000004000127882 */ /* 0x000fe20000000000 */
[----:B------:R-:W-:Y:S01]  /*8430*/  UMOV UR17, UR25 ;  /* 0x0000001900117c82 */ /* 0x000fe20008000000 */
[----:B------:R-:W-:Y:S01]  /*8440*/  UMOV UR19, UR27 ;  /* 0x0000001b00137c82 */ /* 0x000fe20008000000 */
[----:B------:R-:W-:Y:S01]  /*8450*/  UMOV UR33, UR25 ;  /* 0x0000001900217c82 */ /* 0x000fe20008000000 */
[----:B------:R-:W-:Y:S01]  /*8460*/  R2UR UR9, R3 ;  /* 0x00000000030972ca */ /* 0x000fe200000e0000 */
[----:B------:R-:W-:-:S12]  /*8470*/  UMOV UR7, 0x10 ;  /* 0x0000001000077882 */ /* 0x000fd80000000000 */
[----:B------:R3:W-:Y:S01]  /*8480*/  UTMALDG.4D [UR24], [UR8], desc[UR30] ;  /* 0x00001e18080075b4 */ /* 0x0007e20008019000 */
[----:B------:R3:W-:Y:S01]  /*8490*/  UTMALDG.4D [UR16], [UR8], desc[UR30] ;  /* 0x00001e10080075b4 */ /* 0x0007e20008019000 */
[----:B------:R3:W-:Y:S01]  /*84a0*/  UBLKCP.S.G [UR32], [UR34], UR7 ;  /* 0x00000020220073ba */ /* 0x0007e20008000207 */
[----:B------:R-:W4:Y:S02]  /*84b0*/  SYNCS.PHASECHK.TRANS64.TRYWAIT P1, [R16+URZ+0x30848], R21 ;  /* 0x03084815100075a7 */ /* 0x000f24000802017f */
[----:B---34-:R-:W-:Y:S05]  /*84c0*/  @!P1 BRA `(.L_x_1230) ;  /* 0x0000001000a49947 */ /* 0x018fea0003800000 */
.L_x_1253:
[----:B------:R-:W-:Y:S05]  /*84d0*/  @P0 BRA `(.L_x_1231) ;  /* 0x0000000000140947 */ /* 0x000fea0003800000 */
[----:B------:R-:W-:Y:S01]  /*84e0*/  ISETP.NE.AND P1, PT, R6, RZ, PT ;  /* 0x000000ff0600720c */ /* 0x000fe20003f25270 */
[----:B-123--:R-:W-:-:S04]  /*84f0*/  IMAD.MOV.U32 R21, RZ, RZ, 0x4100 ;  /* 0x00004100ff157424 */ /* 0x00efc800078e00ff */
[----:B------:R4:W-:Y:S08]  /*8500*/  SYNCS.ARRIVE.TRANS64 RZ, [R16+URZ+0x30838], R21 ;  /* 0x0308381510ff79a7 */ /* 0x0009f0000800003f */
[----:B------:R-:W-:Y:S05]  /*8510*/  @!P1 BRA `(.L_x_1231) ;  /* 0x0000000000049947 */ /* 0x000fea0003800000 */
[----:B------:R-:W-:Y:S01]  /*8520*/  BPT.TRAP 0x1 ;  /* 0x000000040000795c */ /* 0x000fe20000300000 */
.L_x_1231:
[C---:B------:R-:W-:Y:S01]  /*8530*/  R2UR UR27, R18.reuse ;  /* 0x00000000121b72ca */ /* 0x040fe200000e0000 */
[----:B------:R-:W-:Y:S01]  /*8540*/  UMOV UR30, 0x0 ;  /* 0x00000000001e7882 */ /* 0x000fe20000000000 */
[----:B------:R-:W-:Y:S01]  /*8550*/  IADD3 R18, P1, R18, UR14, RZ ;  /* 0x0000000e12127c10 */ /* 0x000fe2000ff3e0ff */
        /* <DEDUP_REMOVED lines=26> */
[----:B------:R-:W5:Y:S02]  /*8700*/  SYNCS.PHASECHK.TRANS64.TRYWAIT P1, [R16+URZ+0x30820], R5 ;  /* 0x03082005100075a7 */ /* 0x000f64000802017f */
[----:B-1---5:R-:W-:Y:S05]  /*8710*/  @!P1 BRA `(.L_x_1232) ;  /* 0x0000001000249947 */ /* 0x022fea0003800000 */
.L_x_1255:
[----:B------:R-:W-:Y:S05]  /*8720*/  @P0 BRA `(.L_x_1233) ;  /* 0x0000000000140947 */ /* 0x000fea0003800000 */
[----:B------:R-:W-:Y:S01]  /*8730*/  ISETP.NE.AND P1, PT, R6, RZ, PT ;  /* 0x000000ff0600720c */ /* 0x000fe20003f25270 */
[----:B------:R-:W-:-:S04]  /*8740*/  IMAD.MOV.U32 R5, RZ, RZ, 0x4100 ;  /* 0x00004100ff057424 */ /* 0x000fc800078e00ff */
[----:B------:R1:W-:Y:S08]  /*8750*/  SYNCS.ARRIVE.TRANS64 RZ, [R16+URZ+0x30810], R5 ;  /* 0x0308100510ff79a7 */ /* 0x0003f0000800003f */
[----:B------:R-:W-:Y:S05]  /*8760*/  @!P1 BRA `(.L_x_1233) ;  /* 0x0000000000049947 */ /* 0x000fea0003800000 */
[----:B------:R-:W-:Y:S01]  /*8770*/  BPT.TRAP 0x1 ;  /* 0x000000040000795c */ /* 0x000fe20000300000 */
.L_x_1233:
[----:B------:R-:W-:Y:S01]  /*8780*/  R2UR UR7, R0 ;  /* 0x00000000000772ca */ /* 0x000fe200000e0000 */
[----:B------:R-:W-:Y:S01]  /*8790*/  VIADD R20, R20, 0xfffffffe ;  /* 0xfffffffe14147836 */ /* 0x000fe20000000000 */
[----:B------:R-:W-:Y:S01]  /*87a0*/  R2UR UR8, R15 ;  /* 0x000000000f0872ca */ /* 0x000fe200000e0000 */
[----:B------:R-:W-:Y:S01]  /*87b0*/  UMOV UR30, 0x0 ;  /* 0x00000000001e7882 */ /* 0x000fe20000000000 */
[----:B------:R-:W-:Y:S01]  /*87c0*/  R2UR UR32, R16 ;  /* 0x00000000102072ca */ /* 0x000fe200000e0000 */
[----:B------:R-:W-:Y:S01]  /*87d0*/  UMOV UR31, 0x14f00000 ;  /* 0x14f00000001f7882 */ /* 0x000fe20000000000 */
[----:B------:R-:W-:Y:S01]  /*87e0*/  UMOV UR26, URZ ;  /* 0x0000003f001a7c82 */ /* 0x000fe20008000000 */
[----:B------:R-:W-:Y:S01]  /*87f0*/  UMOV UR28, UR20 ;  /* 0x00000014001c7c82 */ /* 0x000fe20008000000 */
[----:B------:R-:W-:Y:S01]  /*8800*/  UMOV UR29, UR21 ;  /* 0x00000015001d7c82 */ /* 0x000fe20008000000 */
[----:B------:R-:W-:Y:S01]  /*8810*/  UMOV UR18, 0x40 ;  /* 0x0000004000127882 */ /* 0x000fe20000000000 */
[----:B------:R-:W-:-:S03]  /*8820*/  UMOV UR10, 0x10 ;  /* 0x00000010000a7882 */ /* 0x000fc60000000000 */
[----:B------:R-:W-:-:S04]  /*8830*/  UIADD3 UR7, UR7, 0x2, URZ ;  /* 0x0000000207077890 */ /* 0x000fc8000fffe03f */
[----:B------:R-:W-:Y:S02]  /*8840*/  USHF.L.U32 UR27, UR7, 0x6, URZ ;  /* 0x00000006071b7899 */ /* 0x000fe4000800063f */
[----:B------:R-:W-:Y:S02]  /*8850*/  UIADD3 UR24, UR32, 0x18000, URZ ;  /* 0x0001800020187890 */ /* 0x000fe4000fffe03f */
[----:B------:R-:W-:Y:S02]  /*8860*/  UIADD3 UR9, UP0, UR27, UR22, URZ ;  /* 0x000000161b097290 */ /* 0x000fe4000ff1e03f */
[----:B------:R-:W-:Y:S02]  /*8870*/  UIADD3 UR25, UR32, 0x30810, URZ ;  /* 0x0003081020197890 */ /* 0x000fe4000fffe03f */
[----:B------:R-:W-:Y:S02]  /*8880*/  ULEA.HI.X.SX32 UR8, UR27, UR8, 0x1, UP0 ;  /* 0x000000081b087291 */ /* 0x000fe400080f0e3f */
[----:B-1----:R-:W-:Y:S01]  /*8890*/  IMAD.U32 R5, RZ, RZ, UR9 ;  /* 0x00000009ff057e24 */ /* 0x002fe2000f8e00ff */
[----:B------:R-:W-:-:S02]  /*88a0*/  UIADD3 UR16, UR32, 0x1a000, URZ ;  /* 0x0001a00020107890 */ /* 0x000fc4000fffe03f */
[----:B------:R-:W-:Y:S01]  /*88b0*/  UIADD3 UR32, UR32, 0x28000, URZ ;  /* 0x0002800020207890 */ /* 0x000fe2000fffe03f */
[----:B------:R-:W-:Y:S01]  /*88c0*/  IMAD.U32 R4, RZ, RZ, UR8 ;  /* 0x00000008ff047e24 */ /* 0x000fe2000f8e00ff */
[----:B------:R-:W-:Y:S01]  /*88d0*/  LEA R0, P1, R5, R10, 0x2 ;  /* 0x0000000a05007211 */ /* 0x000fe200078210ff */
[----:B------:R-:W-:Y:S01]  /*88e0*/  UMOV UR17, UR25 ;  /* 0x0000001900117c82 */ /* 0x000fe20008000000 */
[----:B------:R-:W-:Y:S01]  /*88f0*/  R2UR UR8, R2 ;  /* 0x00000000020872ca */ /* 0x000fe200000e0000 */
[----:B------:R-:W-:Y:S01]  /*8900*/  UMOV UR19, UR27 ;  /* 0x0000001b00137c82 */ /* 0x000fe20008000000 */
[----:B------:R-:W-:Y:S01]  /*8910*/  R2UR UR34, R0 ;  /* 0x00000000002272ca */ /* 0x000fe200000e0000 */
[----:B------:R-:W-:Y:S01]  /*8920*/  IMAD.U32 R0, RZ, RZ, UR9 ;  /* 0x00000009ff007e24 */ /* 0x000fe2000f8e00ff */
[----:B------:R-:W-:Y:S01]  /*8930*/  R2UR UR9, R3 ;  /* 0x00000000030972ca */ /* 0x000fe200000e0000 */
[----:B------:R-:W-:-:S03]  /*8940*/  UMOV UR33, UR25 ;  /* 0x0000001900217c82 */ /* 0x000fc60008000000 */
[----:B------:R-:W-:Y:S02]  /*8950*/  LEA.HI.X R0, R0, R9, R4, 0x2, P1 ;  /* 0x0000000900007211 */ /* 0x000fe400008f1404 */
[----:B------:R-:W-:Y:S02]  /*8960*/  ISETP.NE.AND P1, PT, R20, RZ, PT ;  /* 0x000000ff1400720c */ /* 0x000fe40003f25270 */
[----:B------:R-:W-:Y:S01]  /*8970*/  R2UR UR35, R0 ;  /* 0x00000000002372ca */ /* 0x000fe200000e0000 */
[----:B------:R-:W-:-:S04]  /*8980*/  IMAD.U32 R0, RZ, RZ, UR7 ;  /* 0x00000007ff007e24 */ /* 0x000fc8000f8e00ff */
[----:B------:R1:W-:Y:S01]  /*8990*/  UTMALDG.4D [UR24], [UR8], desc[UR30] ;  /* 0x00001e18080075b4 */ /* 0x0003e20008019000 */
[----:B------:R1:W-:Y:S07]  /*89a0*/  UTMALDG.4D [UR16], [UR8], desc[UR30] ;  /* 0x00001e10080075b4 */ /* 0x0003ee0008019000 */
[----:B------:R1:W-:Y:S02]  /*89b0*/  UBLKCP.S.G [UR32], [UR34], UR10 ;  /* 0x00000020220073ba */ /* 0x0003e4000800020a */
[----:B-1----:R-:W-:Y:S05]  /*89c0*/  @P1 BRA `(.L_x_1234) ;  /* 0xfffffff400641947 */ /* 0x002fea000383ffff */
.L_x_1225:
[----:B------:R-:W3:Y:S02]  /*89d0*/  LDL.LU R4, [R1+0x4] ;  /* 0x0000040001047983 */ /* 0x000ee40000300800 */
[----:B---3--:R-:W-:Y:S02]  /*89e0*/  ISETP.NE.AND P1, PT, R4, RZ, PT ;  /* 0x000000ff0400720c */ /* 0x008fe40003f25270 */
[----:B------:R1:W5:Y:S11]  /*89f0*/  LDL R4, [R1] ;  /* 0x0000000001047983 */ /* 0x0003760000100800 */
[----:B-1----:R-:W-:Y:S05]  /*8a00*/  @!P1 BRA `(.L_x_1224) ;  /* 0x0000000400489947 */ /* 0x002fea0003800000 */
[----:B------:R-:W-:-:S04]  /*8a10*/  SHF.L.U32 R13, R11, 0x1f, RZ ;  /* 0x0000001f0b0d7819 */ /* 0x000fc800000006ff */
[----:B------:R-:W1:Y:S02]  /*8a20*/  SYNCS.PHASECHK.TRANS64.TRYWAIT P1, [R16+URZ+0x30840], R13 ;  /* 0x0308400d100075a7 */ /* 0x000e64000802017f */
[----:B-1----:R-:W-:Y:S05]  /*8a30*/  @!P1 BRA `(.L_x_1235) ;  /* 0x0000000c00749947 */ /* 0x002fea0003800000 */
.L_x_1256:
[----:B------:R-:W-:Y:S05]  /*8a40*/  @P0 BRA `(.L_x_1236) ;  /* 0x0000000000140947 */ /* 0x000fea0003800000 */
[----:B------:R-:W-:Y:S01]  /*8a50*/  ISETP.NE.AND P1, PT, R6, RZ, PT ;  /* 0x000000ff0600720c */ /* 0x000fe20003f25270 */
[----:B--2---:R-:W-:-:S04]  /*8a60*/  IMAD.MOV.U32 R5, RZ, RZ, 0x4100 ;  /* 0x00004100ff057424 */ /* 0x004fc800078e00ff */
[----:B------:R3:W-:Y:S08]  /*8a70*/  SYNCS.ARRIVE.TRANS64 RZ, [R16+URZ+0x30830], R5 ;  /* 0x0308300510ff79a7 */ /* 0x0007f0000800003f */
[----:B------:R-:W-:Y:S05]  /*8a80*/  @!P1 BRA `(.L_x_1236) ;  /* 0x0000000000049947 */ /* 0x000fea0003800000 */
[----:B------:R-:W-:Y:S01]  /*8a90*/  BPT.TRAP 0x1 ;  /* 0x000000040000795c */ /* 0x000fe20000300000 */
.L_x_1236:
[----:B--23-5:R-:W2:Y:S01]  /*8aa0*/  LDC.64 R4, c[0x0][0x728] ;  /* 0x0001ca00ff047b82 */ /* 0x02cea20000000a00 */
[----:B------:R-:W-:Y:S01]  /*8ab0*/  IMAD.SHL.U32 R17, R0, 0x40, RZ ;  /* 0x0000004000117824 */ /* 0x000fe200078e00ff */
[----:B------:R-:W-:Y:S01]  /*8ac0*/  R2UR UR32, R16 ;  /* 0x00000000102072ca */ /* 0x000fe200000e0000 */
[----:B------:R-:W-:Y:S01]  /*8ad0*/  UMOV UR30, 0x0 ;  /* 0x00000000001e7882 */ /* 0x000fe20000000000 */
[----:B------:R-:W-:Y:S01]  /*8ae0*/  UMOV UR31, 0x14f00000 ;  /* 0x14f00000001f7882 */ /* 0x000fe20000000000 */
[----:B------:R-:W-:Y:S01]  /*8af0*/  UMOV UR26, URZ ;  /* 0x0000003f001a7c82 */ /* 0x000fe20008000000 */
[C---:B------:R-:W-:Y:S01]  /*8b00*/  IADD3 R0, P1, R17.reuse, UR14, RZ ;  /* 0x0000000e11007c10 */ /* 0x040fe2000ff3e0ff */
        /* <DEDUP_REMOVED lines=10> */
[----:B--2---:R-:W-:Y:S01]  /*8bb0*/  LEA R4, P2, R0, R4, 0x2 ;  /* 0x0000000400047211 */ /* 0x004fe200078410ff */
        /* <DEDUP_REMOVED lines=15> */
.L_x_1257:
[----:B------:R-:W-:Y:S05]  /*8cb0*/  @P0 BRA `(.L_x_1238) ;  /* 0x0000000000140947 */ /* 0x000fea0003800000 */
[----:B------:R-:W-:Y:S01]  /*8cc0*/  ISETP.NE.AND P0, PT, R6, RZ, PT ;  /* 0x000000ff0600720c */ /* 0x000fe20003f05270 */
[----:B------:R-:W-:-:S04]  /*8cd0*/  IMAD.MOV.U32 R5, RZ, RZ, 0x4100 ;  /* 0x00004100ff057424 */ /* 0x000fc800078e00ff */
[----:B------:R3:W-:Y:S08]  /*8ce0*/  SYNCS.ARRIVE.TRANS64 RZ, [R16+URZ+0x30818], R5 ;  /* 0x0308180510ff79a7 */ /* 0x0007f0000800003f */
[----:B------:R-:W-:Y:S05]  /*8cf0*/  @!P0 BRA `(.L_x_1238) ;  /* 0x0000000000048947 */ /* 0x000fea0003800000 */
[----:B------:R-:W-:Y:S01]  /*8d00*/  BPT.TRAP 0x1 ;  /* 0x000000040000795c */ /* 0x000fe20000300000 */
.L_x_1238:
        /* <DEDUP_REMOVED lines=9> */
[----:B------:R-:W-:-:S04]  /*8da0*/  UMOV UR18, 0x40 ;  /* 0x0000004000127882 */ /* 0x000fc80000000000 */
[----:B------:R-:W-:-:S04]  /*8db0*/  UIADD3 UR27, UR27, 0x40, URZ ;  /* 0x000000401b1b7890 */ /* 0x000fc8000fffe03f */
[----:B------:R-:W-:Y:S02]  /*8dc0*/  UIADD3 UR8, UP0, UR27, UR22, URZ ;  /* 0x000000161b087290 */ /* 0x000fe4000ff1e03f */
[----:B------:R-:W-:Y:S02]  /*8dd0*/  UIADD3 UR24, UR32, 0x1c000, URZ ;  /* 0x0001c00020187890 */ /* 0x000fe4000fffe03f */
[----:B------:R-:W-:Y:S02]  /*8de0*/  ULEA.HI.X.SX32 UR7, UR27, UR7, 0x1, UP0 ;  /* 0x000000071b077291 */ /* 0x000fe400080f0e3f */
[----:B---3--:R-:W-:Y:S01]  /*8df0*/  IMAD.U32 R5, RZ, RZ, UR8 ;  /* 0x00000008ff057e24 */ /* 0x008fe2000f8e00ff */
[----:B------:R-:W-:Y:S01]  /*8e00*/  UIADD3 UR25, UR32, 0x30818, URZ ;  /* 0x0003081820197890 */ /* 0x000fe2000fffe03f */
[----:B------:R-:W-:Y:S01]  /*8e10*/  IMAD.U32 R0, RZ, RZ, UR8 ;  /* 0x00000008ff007e24 */ /* 0x000fe2000f8e00ff */
[----:B------:R-:W-:Y:S01]  /*8e20*/  R2UR UR8, R2 ;  /* 0x00000000020872ca */ /* 0x000fe200000e0000 */
[----:B------:R-:W-:Y:S01]  /*8e30*/  IMAD.U32 R4, RZ, RZ, UR7 ;  /* 0x00000007ff047e24 */ /* 0x000fe2000f8e00ff */
[----:B------:R-:W-:Y:S01]  /*8e40*/  LEA R10, P0, R5, R10, 0x2 ;  /* 0x0000000a050a7211 */ /* 0x000fe200078010ff */
[----:B------:R-:W-:-:S02]  /*8e50*/  UIADD3 UR16, UR32, 0x1e000, URZ ;  /* 0x0001e00020107890 */ /* 0x000fc4000fffe03f */
[----:B------:R-:W-:Y:S01]  /*8e60*/  UIADD3 UR32, UR32, 0x28100, URZ ;  /* 0x0002810020207890 */ /* 0x000fe2000fffe03f */
[----:B------:R-:W-:Y:S01]  /*8e70*/  LEA.HI.X R9, R0, R9, R4, 0x2, P0 ;  /* 0x0000000900097211 */ /* 0x000fe200000f1404 */
[----:B------:R-:W-:Y:S01]  /*8e80*/  UMOV UR17, UR25 ;  /* 0x0000001900117c82 */ /* 0x000fe20008000000 */
[----:B------:R3:W5:Y:S01]  /*8e90*/  LDL.LU R4, [R1] ;  /* 0x0000000001047983 */ /* 0x0007620000300800 */
[----:B------:R-:W-:Y:S01]  /*8ea0*/  R2UR UR34, R10 ;  /* 0x000000000a2272ca */ /* 0x000fe200000e0000 */
[----:B------:R-:W-:Y:S01]  /*8eb0*/  UMOV UR19, UR27 ;  /* 0x0000001b00137c82 */ /* 0x000fe20008000000 */
[----:B------:R-:W-:Y:S01]  /*8ec0*/  R2UR UR35, R9 ;  /* 0x00000000092372ca */ /* 0x000fe200000e0000 */
[----:B------:R-:W-:Y:S01]  /*8ed0*/  UMOV UR33, UR25 ;  /* 0x0000001900217c82 */ /* 0x000fe20008000000 */
[----:B------:R3:W-:Y:S01]  /*8ee0*/  UTMALDG.4D [UR24], [UR8], desc[UR30] ;  /* 0x00001e18080075b4 */ /* 0x0007e20008019000 */
[----:B------:R-:W-:Y:S01]  /*8ef0*/  UMOV UR7, 0x10 ;  /* 0x0000001000077882 */ /* 0x000fe20000000000 */
[----:B------:R3:W-:Y:S09]  /*8f00*/  UTMALDG.4D [UR16], [UR8], desc[UR30] ;  /* 0x00001e10080075b4 */ /* 0x0007f20008019000 */
[----:B------:R3:W-:Y:S02]  /*8f10*/  UBLKCP.S.G [UR32], [UR34], UR7 ;  /* 0x00000020220073ba */ /* 0x0007e40008000207 */
[----:B---3--:R-:W-:-:S07]  /*8f20*/  IMAD.MOV.U32 R19, RZ, RZ, 0x1 ;  /* 0x00000001ff137424 */ /* 0x008fce00078e00ff */
.L_x_1224:
[----:B------:R-:W3:Y:S01]  /*8f30*/  S2R R0, SR_TID.X ;  /* 0x0000000000007919 */ /* 0x000ee20000002100 */
[----:B------:R-:W-:Y:S01]  /*8f40*/  IMAD R3, R19, 0x8, R16 ;  /* 0x0000000813037824 */ /* 0x000fe200078e0210 */
[----:B---3--:R-:W-:Y:S02]  /*8f50*/  LOP3.LUT R2, R0, 0x7f, RZ, 0xc0, !PT ;  /* 0x0000007f00027812 */ /* 0x008fe400078ec0ff */
[----:B------:R-:W-:Y:S02]  /*8f60*/  SHF.L.U32 R0, R11, 0x1f, RZ ;  /* 0x0000001f0b007819 */ /* 0x000fe400000006ff */
[----:B------:R-:W-:Y:S02]  /*8f70*/  ISETP.NE.AND P1, PT, R2, RZ, PT ;  /* 0x000000ff0200720c */ /* 0x000fe40003f25270 */
[----:B------:R-:W3:Y:S02]  /*8f80*/  SYNCS.PHASECHK.TRANS64.TRYWAIT P0, [R3+URZ+0x30840], R0 ;  /* 0x03084000030075a7 */ /* 0x000ee4000800017f */
[----:B---3--:R-:W-:Y:S09]  /*8f90*/  @!P0 BRA `(.L_x_1239) ;  /* 0x0000000800448947 */ /* 0x008ff20003800000 */
.L_x_1258:
[----:B------:R-:W-:Y:S05]  /*8fa0*/  @P1 BRA `(.L_x_1240) ;  /* 0x0000000000181947 */ /* 0x000fea0003800000 */
[----:B------:R-:W1:Y:S01]  /*8fb0*/  S2R R2, SR_TID.X ;  /* 0x0000000000027919 */ /* 0x000e620000002100 */
[----:B---3--:R-:W-:-:S04]  /*8fc0*/  IMAD.MOV.U32 R0, RZ, RZ, 0x4100 ;  /* 0x00004100ff007424 */ /* 0x008fc800078e00ff */
[----:B------:R3:W-:Y:S01]  /*8fd0*/  SYNCS.ARRIVE.TRANS64 RZ, [R3+URZ+0x30830], R0 ;  /* 0x0308300003ff79a7 */ /* 0x0007e2000800003f */
[----:B-1----:R-:W-:-:S13]  /*8fe0*/  LOP3.LUT P0, RZ, R2, 0x1f, RZ, 0xc0, !PT ;  /* 0x0000001f02ff7812 */ /* 0x002fda000780c0ff */
[----:B---3--:R-:W-:Y:S05]  /*8ff0*/  @!P0 BRA `(.L_x_1240) ;  /* 0x0000000000048947 */ /* 0x008fea0003800000 */
[----:B------:R-:W-:Y:S01]  /*9000*/  BPT.TRAP 0x1 ;  /* 0x000000040000795c */ /* 0x000fe20000300000 */
.L_x_1240:
[----:B-----5:R-:W-:Y:S01]  /*9010*/  R2UR UR27, R4 ;  /* 0x00000000041b72ca */ /* 0x020fe200000e0000 */
[C-C-:B---3--:R-:W-:Y:S01]  /*9020*/  IMAD R0, R19.reuse, 0x4000, R16.reuse ;  /* 0x0000400013007824 */ /* 0x148fe200078e0210 */
[----:B------:R-:W-:Y:S01]  /*9030*/  R2UR UR9, R14 ;  /* 0x000000000e0972ca */ /* 0x000fe200000e0000 */
[----:B-12-4-:R-:W-:Y:S01]  /*9040*/  IMAD R16, R19, 0x100, R16 ;  /* 0x0000010013107824 */ /* 0x016fe200078e0210 */
[----:B------:R-:W-:Y:S01]  /*9050*/  IADD3 R8, P0, R8, 0x1f0, RZ ;  /* 0x000001f008087810 */ /* 0x000fe20007f1e0ff */
[----:B------:R-:W-:Y:S01]  /*9060*/  ULDC.64 UR18, c[0x0][0x728] ;  /* 0x0001ca0000127ab9 */ /* 0x000fe20000000a00 */
[----:B------:R-:W-:Y:S01]  /*9070*/  R2UR UR25, R3 ;  /* 0x00000000031972ca */ /* 0x000fe200000e0000 */
[----:B------:R-:W-:Y:S01]  /*9080*/  UMOV UR32, 0x0 ;  /* 0x0000000000207882 */ /* 0x000fe20000000000 */
[----:B------:R-:W-:Y:S01]  /*9090*/  R2UR UR16, R0 ;  /* 0x00000000001072ca */ /* 0x000fe200000e0000 */
[----:B------:R-:W-:Y:S01]  /*90a0*/  IMAD.X R7, RZ, RZ, R7, P0 ;  /* 0x000000ffff077224 */ /* 0x000fe200000e0607 */
[----:B------:R-:W-:Y:S01]  /*90b0*/  R2UR UR7, R16 ;  /* 0x00000000100772ca */ /* 0x000fe200000e0000 */
[----:B------:R-:W-:Y:S01]  /*90c0*/  UMOV UR33, 0x14f00000 ;  /* 0x14f0000000217882 */ /* 0x000fe20000000000 */
[----:B------:R-:W-:Y:S01]  /*90d0*/  R2UR UR30, R8 ;  /* 0x00000000081e72ca */ /* 0x000fe200000e0000 */
[----:B------:R-:W-:Y:S01]  /*90e0*/  USHF.L.U32 UR27, UR27, 0x6, URZ ;  /* 0x000000061b1b7899 */ /* 0x000fe2000800063f */
[----:B------:R-:W-:Y:S01]  /*90f0*/  R2UR UR31, R7 ;  /* 0x00000000071f72ca */ /* 0x000fe200000e0000 */
[----:B------:R-:W-:Y:S01]  /*9100*/  UMOV UR26, URZ ;  /* 0x0000003f001a7c82 */ /* 0x000fe20008000000 */
[----:B------:R-:W-:Y:S01]  /*9110*/  UMOV UR28, UR20 ;  /* 0x00000014001c7c82 */ /* 0x000fe20008000000 */
[----:B------:R-:W-:Y:S01]  /*9120*/  UIADD3 UR10, UP0, UR27, UR14, URZ ;  /* 0x0000000e1b0a7290 */ /* 0x000fe2000ff1e03f */
[----:B------:R-:W-:Y:S01]  /*9130*/  VIADD R0, R19, 0x1 ;  /* 0x0000000113007836 */ /* 0x000fe20000000000 */
[----:B------:R-:W-:-:S02]  /*9140*/  UIADD3 UR25, UR25, 0x30830, URZ ;  /* 0x0003083019197890 */ /* 0x000fc4000fffe03f */
[----:B------:R-:W-:Y:S02]  /*9150*/  ULEA UR8, UP1, UR10, UR18, 0x2 ;  /* 0x000000120a087291 */ /* 0x000fe4000f82103f */
[----:B------:R-:W-:Y:S01]  /*9160*/  ULEA.HI.X.SX32 UR9, UR27, UR9, 0x1, UP0 ;  /* 0x000000091b097291 */ /* 0x000fe200080f0e3f */
[C---:B------:R-:W-:Y:S01]  /*9170*/  ISETP.NE.AND P0, PT, R0.reuse, 0x2, PT ;  /* 0x000000020000780c */ /* 0x040fe20003f05270 */
[----:B------:R-:W-:Y:S02]  /*9180*/  UIADD3 UR24, UR16, 0x20000, URZ ;  /* 0x0002000010187890 */ /* 0x000fe4000fffe03f */
[----:B------:R-:W-:Y:S01]  /*9190*/  UIADD3 UR16, UR16, 0x22000, URZ ;  /* 0x0002200010107890 */ /* 0x000fe2000fffe03f */
[----:B------:R-:W-:Y:S01]  /*91a0*/  SEL R2, RZ, 0x1, P0 ;  /* 0x00000001ff027807 */ /* 0x000fe20000000000 */
[----:B------:R-:W-:Y:S01]  /*91b0*/  ULEA.HI.X UR9, UR10, UR19, UR9, 0x2, UP1 ;  /* 0x000000130a097291 */ /* 0x000fe200088f1409 */
[----:B------:R-:W-:Y:S01]  /*91c0*/  SEL R0, R0, RZ, P0 ;  /* 0x000000ff00007207 */ /* 0x000fe20000000000 */
[----:B------:R-:W-:Y:S01]  /*91d0*/  UIADD3 UR34, UR7, 0x28200, URZ ;  /* 0x0002820007227890 */ /* 0x000fe2000fffe03f */
[----:B------:R-:W-:Y:S01]  /*91e0*/  LOP3.LUT R11, R11, R2, RZ, 0x3c, !PT ;  /* 0x000000020b0b7212 */ /* 0x000fe200078e3cff */
[----:B------:R-:W-:Y:S01]  /*91f0*/  UMOV UR29, UR21 ;  /* 0x00000015001d7c82 */ /* 0x000fe20008000000 */
[----:B------:R-:W-:Y:S01]  /*9200*/  UMOV UR18, 0x40 ;  /* 0x0000004000127882 */ /* 0x000fe20000000000 */
[----:B------:R-:W-:Y:S01]  /*9210*/  UMOV UR17, UR25 ;  /* 0x0000001900117c82 */ /* 0x000fe20008000000 */
[----:B------:R-:W-:Y:S01]  /*9220*/  UMOV UR19, UR27 ;  /* 0x0000001b00137c82 */ /* 0x000fe20008000000 */
[----:B------:R-:W-:Y:S01]  /*9230*/  UMOV UR35, UR25 ;  /* 0x0000001900237c82 */ /* 0x000fe20008000000 */
[----:B------:R1:W-:Y:S01]  /*9240*/  UTMALDG.4D [UR24], [UR30], desc[UR32] ;  /* 0x000020181e0075b4 */ /* 0x0003e20008019000 */
[----:B------:R-:W-:Y:S01]  /*9250*/  UMOV UR7, 0x10 ;  /* 0x0000001000077882 */ /* 0x000fe20000000000 */
[----:B------:R1:W-:Y:S01]  /*9260*/  UTMALDG.4D [UR16], [UR30], desc[UR32] ;  /* 0x000020101e0075b4 */ /* 0x0003e20008019000 */
[----:B------:R1:W-:Y:S02]  /*9270*/  UBLKCP.S.G [UR34], [UR8], UR7 ;  /* 0x00000022080073ba */ /* 0x0003e40008000207 */
[----:B-1----:R-:W-:Y:S01]  /*9280*/  NOP ;  /* 0x0000000000007918 */ /* 0x002fe20000000000 */
.L_x_1221:
[----:B------:R-:W-:Y:S05]  /*9290*/  BSYNC B0 ;  /* 0x0000000000007941 */ /* 0x000fea0003800000 */
.L_x_1219:
[----:B------:R-:W-:-:S03]  /*92a0*/  UMOV UR7, 0xffffffff ;  /* 0xffffffff00077882 */ /* 0x000fc60000000000 */
[----:B------:R-:W-:Y:S05]  /*92b0*/  BRA.DIV UR7, `(.L_x_1241) ;  /* 0x0000000607907947 */ /* 0x000fea000b800000 */
[----:B------:R-:W-:-:S13]  /*92c0*/  ELECT P6, URZ, PT ;  /* 0x00000000003f782f */ /* 0x000fda00038c0000 */
.L_x_1261:
[----:B------:R-:W-:Y:S05]  /*92d0*/  @!P6 BRA `(.L_x_1138) ;  /* 0x000000000084e947 */ /* 0x000fea0003800000 */
[----:B------:R-:W-:-:S06]  /*92e0*/  ULOP3.LUT UR7, UR38, 0x2, URZ, 0xfc, !UPT ;  /* 0x0000000226077892 */ /* 0x000fcc000f8efc3f */
[----:B------:R-:W-:-:S05]  /*92f0*/  IMAD.U32 R2, RZ, RZ, UR7 ;  /* 0x00000007ff027e24 */ /* 0x000fca000f8e00ff */
[----:B------:R-:W-:-:S13]  /*9300*/  ISETP.NE.AND P2, PT, R2, 0x3, PT ;  /* 0x000000030200780c */ /* 0x000fda0003f45270 */
[----:B------:R-:W-:Y:S05]  /*9310*/  @!P2 BRA `(.L_x_1242) ;  /* 0x000000000004a947 */ /* 0x000fea0003800000 */
[----:B------:R-:W-:Y:S01]  /*9320*/  BPT.TRAP 0x1 ;  /* 0x000000040000795c */ /* 0x000fe20000300000 */
.L_x_1242:
        /* <DEDUP_REMOVED lines=8> */
[----:B------:R-:W-:-:S03]  /*93b0*/  SEL R4, RZ, 0x1, P1 ;  /* 0x00000001ff047807 */ /* 0x000fc60000800000 */
[----:B------:R-:W1:Y:S01]  /*93c0*/  SYNCS.PHASECHK.TRANS64.TRYWAIT P0, [R6+URZ], R5 ;  /* 0x00000005060075a7 */ /* 0x000e62000800017f */
[----:B------:R-:W-:Y:S02]  /*93d0*/  LOP3.LUT R11, R11, R4, RZ, 0x3c, !PT ;  /* 0x000000040b0b7212 */ /* 0x000fe400078e3cff */
[----:B------:R-:W-:Y:S02]  /*93e0*/  SEL R4, R2, RZ, P1 ;  /* 0x000000ff02047207 */ /* 0x000fe40000800000 */
[----:B------:R-:W-:-:S03]  /*93f0*/  SHF.L.U32 R2, R11, 0x1f, RZ ;  /* 0x0000001f0b027819 */ /* 0x000fc600000006ff */
[----:B------:R-:W-:Y:S01]  /*9400*/  IMAD R3, R4, 0x8, R3 ;  /* 0x0000000804037824 */ /* 0x000fe200078e0203 */
[----:B-1----:R-:W-:Y:S06]  /*9410*/  @!P0 BRA `(.L_x_1243) ;  /* 0x0000000400588947 */ /* 0x002fec0003800000 */
.L_x_1262:
[----:B------:R-:W2:Y:S02]  /*9420*/  SYNCS.PHASECHK.TRANS64.TRYWAIT P0, [R3+URZ], R2 ;  /* 0x00000002030075a7 */ /* 0x000ea4000800017f */
[----:B--2---:R-:W-:Y:S05]  /*9430*/  @!P0 BRA `(.L_x_1244) ;  /* 0x0000000400648947 */ /* 0x004fea0003800000 */
.L_x_1263:
[----:B------:R-:W-:Y:S05]  /*9440*/  @!P2 BRA `(.L_x_1245) ;  /* 0x000000000004a947 */ /* 0x000fea0003800000 */
[----:B------:R-:W-:Y:S01]  /*9450*/  BPT.TRAP 0x1 ;  /* 0x000000040000795c */ /* 0x000fe20000300000 */
.L_x_1245:
[----:B--2---:R-:W-:-:S04]  /*9460*/  VIADD R3, R7, 0x30840 ;  /* 0x0003084007037836 */ /* 0x004fc80000000000 */
[----:B------:R-:W-:-:S04]  /*9470*/  IMAD R0, R0, 0x8, R3 ;  /* 0x0000000800007824 */ /* 0x000fc800078e0203 */
[----:B------:R-:W2:Y:S02]  /*9480*/  SYNCS.PHASECHK.TRANS64.TRYWAIT P0, [R0+URZ], R5 ;  /* 0x00000005000075a7 */ /* 0x000ea4000800017f */
[----:B--2---:R-:W-:Y:S05]  /*9490*/  @!P0 BRA `(.L_x_1246) ;  /* 0x0000000400608947 */ /* 0x004fea0003800000 */
.L_x_1264:
[----:B------:R-:W-:-:S07]  /*94a0*/  IMAD R3, R4, 0x8, R3 ;  /* 0x0000000804037824 */ /* 0x000fce00078e0203 */
.L_x_1247:
[----:B---3--:R3:W4:Y:S02]  /*94b0*/  SYNCS.PHASECHK.TRANS64.TRYWAIT P0, [R3+URZ], R2 ;  /* 0x00000002030075a7 */ /* 0x008724000800017f */
[----:B----4-:R-:W-:Y:S05]  /*94c0*/  @!P0 NANOSLEEP.SYNCS 0x989680 ;  /* 0x009896800000895d */ /* 0x010fea0003900000 */
[----:B------:R-:W4:Y:S02]  /*94d0*/  @!P0 SYNCS.PHASECHK.TRANS64 P0, [R3+URZ], R2 ;  /* 0x00000002030085a7 */ /* 0x000f24000800007f */
[----:B----4-:R-:W-:Y:S05]  /*94e0*/  @!P0 BRA `(.L_x_1247) ;  /* 0xfffffffc00f08947 */ /* 0x010fea000383ffff */
.L_x_1138:
[----:B------:R-:W-:Y:S05]  /*94f0*/  BSYNC B6 ;  /* 0x0000000000067941 */ /* 0x000fea0003800000 */
.L_x_1135:
[----:B------:R-:W-:Y:S05]  /*9500*/  EXIT ;  /* 0x000000000000794d */ /* 0x000fea0003800000 */
.L_x_1145:
[----:B------:R-:W-:Y:S02]  /*9510*/  IMAD.MOV.U32 R12, RZ, RZ, RZ ;  /* 0x000000ffff0c7224 */ /* 0x000fe400078e00ff */
[----:B------:R-:W-:Y:S02]  /*9520*/  IMAD.MOV.U32 R11, RZ, RZ, 0x1f ;  /* 0x0000001fff0b7424 */ /* 0x000fe400078e00ff */
[----:B------:R-:W-:-:S07]  /*9530*/  IMAD.MOV.U32 R15, RZ, RZ, -0x1 ;  /* 0xffffffffff0f7424 */ /* 0x000fce00078e00ff */
[----:B------:R-:W-:Y:S05]  /*9540*/  WARPSYNC.COLLECTIVE R15, `(.L_x_1248) ;  /* 0x000000000f087348 */ /* 0x000fea0003c00000 */
[----:B------:R1:W2:Y:S02]  /*9550*/  SHFL.IDX P6, R14, R13, R12, R11 ;  /* 0x0000000c0d0e7389 */ /* 0x0002a400000c000b */
[----:B-12---:R-:W-:Y:S01]  /*9560*/  ENDCOLLECTIVE ;  /* 0x000000000000791b */ /* 0x006fe20003800000 */
.L_x_1248:
[----:B------:R-:W-:Y:S05]  /*9570*/  BRA `(.L_x_1249) ;  /* 0xffffff7c00187947 */ /* 0x000fea000383ffff */
.L_x_1147:
[----:B--2---:R2:W3:Y:S02]  /*9580*/  SYNCS.PHASECHK.TRANS64.TRYWAIT P0, [R229+URZ+0x30800], R8 ;  /* 0x03080008e50075a7 */ /* 0x0044e4000800017f */
[----:B---3--:R-:W-:Y:S05]  /*9590*/  @!P0 NANOSLEEP.SYNCS 0x989680 ;  /* 0x009896800000895d */ /* 0x008fea0003900000 */
[----:B------:R-:W3:Y:S02]  /*95a0*/  @!P0 SYNCS.PHASECHK.TRANS64 P0, [R229+URZ+0x30800], R8 ;  /* 0x03080008e50085a7 */ /* 0x000ee4000800007f */
[----:B---3--:R-:W-:Y:S05]  /*95b0*/  @!P0 BRA `(.L_x_1147) ;  /* 0xfffffffc00f08947 */ /* 0x008fea000383ffff */
[----:B------:R-:W-:Y:S05]  /*95c0*/  BRA `(.L_x_1146) ;  /* 0xffffff7c00607947 */ /* 0x000fea000383ffff */
.L_x_1151:
[----:B---3--:R3:W4:Y:S02]  /*95d0*/  SYNCS.PHASECHK.TRANS64.TRYWAIT P0, [R0+URZ+0x30810], R9 ;  /* 0x03081009000075a7 */ /* 0x008724000800017f */
[----:B----4-:R-:W-:Y:S05]  /*95e0*/  @!P0 NANOSLEEP.SYNCS 0x989680 ;  /* 0x009896800000895d */ /* 0x010fea0003900000 */
[----:B------:R-:W4:Y:S02]  /*95f0*/  @!P0 SYNCS.PHASECHK.TRANS64 P0, [R0+URZ+0x30810], R9 ;  /* 0x03081009000085a7 */ /* 0x000f24000800007f */
[----:B----4-:R-:W-:Y:S05]  /*9600*/  @!P0 BRA `(.L_x_1151) ;  /* 0xfffffffc00f08947 */ /* 0x010fea000383ffff */
[----:B------:R-:W-:Y:S05]  /*9610*/  BRA `(.L_x_1150) ;  /* 0xffffff8400007947 */ /* 0x000fea000383ffff */
.L_x_1155:
[----:B------:R1:W1:Y:S02]  /*9620*/  SYNCS.PHASECHK.TRANS64.TRYWAIT P0, [R0+URZ+0x30830], R9 ;  /* 0x03083009000075a7 */ /* 0x000264000800017f */
[----:B-1----:R-:W-:Y:S05]  /*9630*/  @!P0 NANOSLEEP.SYNCS 0x989680 ;  /* 0x009896800000895d */ /* 0x002fea0003900000 */
[----:B------:R-:W1:Y:S02]  /*9640*/  @!P0 SYNCS.PHASECHK.TRANS64 P0, [R0+URZ+0x30830], R9 ;  /* 0x03083009000085a7 */ /* 0x000e64000800007f */
[----:B-1----:R-:W-:Y:S05]  /*9650*/  @!P0 BRA `(.L_x_1155) ;  /* 0xfffffffc00f08947 */ /* 0x002fea000383ffff */
[----:B------:R-:W-:Y:S05]  /*9660*/  BRA `(.L_x_1154) ;  /* 0xffffff8800587947 */ /* 0x000fea000383ffff */
.L_x_1222:
[----:B-1----:R1:W2:Y:S02]  /*9670*/  SYNCS.PHASECHK.TRANS64.TRYWAIT P0, [R16+URZ+0x30820], R3 ;  /* 0x03082003100075a7 */ /* 0x0022a4000800017f */
[----:B--2---:R-:W-:Y:S05]  /*9680*/  @!P0 NANOSLEEP.SYNCS 0x989680 ;  /* 0x009896800000895d */ /* 0x004fea0003900000 */
[----:B------:R-:W2:Y:S02]  /*9690*/  @!P0 SYNCS.PHASECHK.TRANS64 P0, [R16+URZ+0x30820], R3 ;  /* 0x03082003100085a7 */ /* 0x000ea4000800007f */
[----:B--2---:R-:W-:Y:S05]  /*96a0*/  @!P0 BRA `(.L_x_1222) ;  /* 0xfffffffc00f08947 */ /* 0x004fea000383ffff */
[----:B------:R-:W-:Y:S05]  /*96b0*/  BRA `(.L_x_1250) ;  /* 0xffffffe000647947 */ /* 0x000fea000383ffff */
.L_x_1226:
[----:B-1----:R1:W3:Y:S02]  /*96c0*/  SYNCS.PHASECHK.TRANS64.TRYWAIT P1, [R16+URZ+0x30840], R21 ;  /* 0x03084015100075a7 */ /* 0x0022e4000802017f */
[----:B---3--:R-:W-:Y:S05]  /*96d0*/  @!P1 NANOSLEEP.SYNCS 0x989680 ;  /* 0x009896800000995d */ /* 0x008fea0003900000 */
[----:B------:R-:W3:Y:S02]  /*96e0*/  @!P1 SYNCS.PHASECHK.TRANS64 P1, [R16+URZ+0x30840], R21 ;  /* 0x03084015100095a7 */ /* 0x000ee4000802007f */
[----:B---3--:R-:W-:Y:S05]  /*96f0*/  @!P1 BRA `(.L_x_1226) ;  /* 0xfffffffc00f09947 */ /* 0x008fea000383ffff */
[----:B------:R-:W-:Y:S05]  /*9700*/  BRA `(.L_x_1251) ;  /* 0xffffffe800207947 */ /* 0x000fea000383ffff */
.L_x_1228:
[----:B--2---:R2:W3:Y:S02]  /*9710*/  SYNCS.PHASECHK.TRANS64.TRYWAIT P1, [R16+URZ+0x30828], R21 ;  /* 0x03082815100075a7 */ /* 0x0044e4000802017f */
[----:B---3--:R-:W-:Y:S05]  /*9720*/  @!P1 NANOSLEEP.SYNCS 0x989680 ;  /* 0x009896800000995d */ /* 0x008fea0003900000 */
[----:B------:R-:W3:Y:S02]  /*9730*/  @!P1 SYNCS.PHASECHK.TRANS64 P1, [R16+URZ+0x30828], R21 ;  /* 0x03082815100095a7 */ /* 0x000ee4000802007f */
[----:B---3--:R-:W-:Y:S05]  /*9740*/  @!P1 BRA `(.L_x_1228) ;  /* 0xfffffffc00f09947 */ /* 0x008fea000383ffff */
[----:B------:R-:W-:Y:S05]  /*9750*/  BRA `(.L_x_1252) ;  /* 0xffffffe800b47947 */ /* 0x000fea000383ffff */
.L_x_1230:
[----:B---3--:R3:W4:Y:S02]  /*9760*/  SYNCS.PHASECHK.TRANS64.TRYWAIT P1, [R16+URZ+0x30848], R21 ;  /* 0x03084815100075a7 */ /* 0x008724000802017f */
[----:B----4-:R-:W-:Y:S05]  /*9770*/  @!P1 NANOSLEEP.SYNCS 0x989680 ;  /* 0x009896800000995d */ /* 0x010fea0003900000 */
[----:B------:R-:W4:Y:S02]  /*9780*/  @!P1 SYNCS.PHASECHK.TRANS64 P1, [R16+URZ+0x30848], R21 ;  /* 0x03084815100095a7 */ /* 0x000f24000802007f */
[----:B----4-:R-:W-:Y:S05]  /*9790*/  @!P1 BRA `(.L_x_1230) ;  /* 0xfffffffc00f09947 */ /* 0x010fea000383ffff */
[----:B------:R-:W-:Y:S05]  /*97a0*/  BRA `(.L_x_1253) ;  /* 0xffffffec00487947 */ /* 0x000fea000383ffff */
.L_x_1232:
[----:B------:R-:W-:-:S07]  /*97b0*/  SHF.L.U32 R5, R11, 0x1f, RZ ;  /* 0x0000001f0b057819 */ /* 0x000fce00000006ff */
.L_x_1254:
[----:B------:R1:W1:Y:S02]  /*97c0*/  SYNCS.PHASECHK.TRANS64.TRYWAIT P1, [R16+URZ+0x30820], R5 ;  /* 0x03082005100075a7 */ /* 0x000264000802017f */
[----:B-1----:R-:W-:Y:S05]  /*97d0*/  @!P1 NANOSLEEP.SYNCS 0x989680 ;  /* 0x009896800000995d */ /* 0x002fea0003900000 */
[----:B------:R-:W1:Y:S02]  /*97e0*/  @!P1 SYNCS.PHASECHK.TRANS64 P1, [R16+URZ+0x30820], R5 ;  /* 0x03082005100095a7 */ /* 0x000e64000802007f */
[----:B-1----:R-:W-:Y:S05]  /*97f0*/  @!P1 BRA `(.L_x_1254) ;  /* 0xfffffffc00f09947 */ /* 0x002fea000383ffff */
[----:B------:R-:W-:Y:S05]  /*9800*/  BRA `(.L_x_1255) ;  /* 0xffffffec00c47947 */ /* 0x000fea000383ffff */
.L_x_1235:
[----:B-1----:R1:W3:Y:S02]  /*9810*/  SYNCS.PHASECHK.TRANS64.TRYWAIT P1, [R16+URZ+0x30840], R13 ;  /* 0x0308400d100075a7 */ /* 0x0022e4000802017f */
[----:B---3--:R-:W-:Y:S05]  /*9820*/  @!P1 NANOSLEEP.SYNCS 0x989680 ;  /* 0x009896800000995d */ /* 0x008fea0003900000 */
[----:B------:R-:W3:Y:S02]  /*9830*/  @!P1 SYNCS.PHASECHK.TRANS64 P1, [R16+URZ+0x30840], R13 ;  /* 0x0308400d100095a7 */ /* 0x000ee4000802007f */
[----:B---3--:R-:W-:Y:S05]  /*9840*/  @!P1 BRA `(.L_x_1235) ;  /* 0xfffffffc00f09947 */ /* 0x008fea000383ffff */
[----:B------:R-:W-:Y:S05]  /*9850*/  BRA `(.L_x_1256) ;  /* 0xfffffff000787947 */ /* 0x000fea000383ffff */
.L_x_1237:
[----:B--2---:R2:W3:Y:S02]  /*9860*/  SYNCS.PHASECHK.TRANS64.TRYWAIT P1, [R16+URZ+0x30828], R13 ;  /* 0x0308280d100075a7 */ /* 0x0044e4000802017f */
[----:B---3--:R-:W-:Y:S05]  /*9870*/  @!P1 NANOSLEEP.SYNCS 0x989680 ;  /* 0x009896800000995d */ /* 0x008fea0003900000 */
[----:B------:R-:W3:Y:S02]  /*9880*/  @!P1 SYNCS.PHASECHK.TRANS64 P1, [R16+URZ+0x30828], R13 ;  /* 0x0308280d100095a7 */ /* 0x000ee4000802007f */
[----:B---3--:R-:W-:Y:S05]  /*9890*/  @!P1 BRA `(.L_x_1237) ;  /* 0xfffffffc00f09947 */ /* 0x008fea000383ffff */
[----:B------:R-:W-:Y:S05]  /*98a0*/  BRA `(.L_x_1257) ;  /* 0xfffffff400007947 */ /* 0x000fea000383ffff */
.L_x_1239:
[----:B---3--:R3:W1:Y:S02]  /*98b0*/  SYNCS.PHASECHK.TRANS64.TRYWAIT P0, [R3+URZ+0x30840], R0 ;  /* 0x03084000030075a7 */ /* 0x008664000800017f */
[----:B-1----:R-:W-:Y:S05]  /*98c0*/  @!P0 NANOSLEEP.SYNCS 0x989680 ;  /* 0x009896800000895d */ /* 0x002fea0003900000 */
[----:B------:R-:W1:Y:S02]  /*98d0*/  @!P0 SYNCS.PHASECHK.TRANS64 P0, [R3+URZ+0x30840], R0 ;  /* 0x03084000030085a7 */ /* 0x000e64000800007f */
[----:B-1----:R-:W-:Y:S05]  /*98e0*/  @!P0 BRA `(.L_x_1239) ;  /* 0xfffffffc00f08947 */ /* 0x002fea000383ffff */
[----:B------:R-:W-:Y:S05]  /*98f0*/  BRA `(.L_x_1258) ;  /* 0xfffffff400a87947 */ /* 0x000fea000383ffff */
.L_x_1241:
[----:B------:R-:W-:Y:S01]  /*9900*/  BSSY B0, `(.L_x_1259) ;  /* 0x0000006000007945 */ /* 0x000fe20003800000 */
[----:B------:R-:W-:-:S07]  /*9910*/  IMAD.MOV.U32 R15, RZ, RZ, -0x1 ;  /* 0xffffffffff0f7424 */ /* 0x000fce00078e00ff */
[----:B------:R-:W-:Y:S05]  /*9920*/  WARPSYNC.COLLECTIVE R15, `(.L_x_1260) ;  /* 0x000000000f0c7348 */ /* 0x000fea0003c00000 */
[----:B------:R-:W-:Y:S02]  /*9930*/  ELECT P6, UR62, PT ;  /* 0x00000000003e782f */ /* 0x000fe400038c0000 */
[----:B------:R-:W-:Y:S01]  /*9940*/  MOV R14, UR62 ;  /* 0x0000003e000e7c02 */ /* 0x000fe20008000f00 */
[----:B------:R-:W-:Y:S10]  /*9950*/  ENDCOLLECTIVE ;  /* 0x000000000000791b */ /* 0x000ff40003800000 */
.L_x_1260:
[----:B------:R-:W-:Y:S05]  /*9960*/  BSYNC B0 ;  /* 0x0000000000007941 */ /* 0x000fea0003800000 */
.L_x_1259:
[----:B------:R-:W-:Y:S05]  /*9970*/  BRA `(.L_x_1261) ;  /* 0xfffffff800547947 */ /* 0x000fea000383ffff */
.L_x_1243:
[----:B-1----:R1:W2:Y:S02]  /*9980*/  SYNCS.PHASECHK.TRANS64.TRYWAIT P0, [R6+URZ], R5 ;  /* 0x00000005060075a7 */ /* 0x0022a4000800017f */
[----:B--2---:R-:W-:Y:S05]  /*9990*/  @!P0 NANOSLEEP.SYNCS 0x989680 ;  /* 0x009896800000895d */ /* 0x004fea0003900000 */
[----:B------:R-:W2:Y:S02]  /*99a0*/  @!P0 SYNCS.PHASECHK.TRANS64 P0, [R6+URZ], R5 ;  /* 0x00000005060085a7 */ /* 0x000ea4000800007f */
[----:B--2---:R-:W-:Y:S05]  /*99b0*/  @!P0 BRA `(.L_x_1243) ;  /* 0xfffffffc00f08947 */ /* 0x004fea000383ffff */
[----:B------:R-:W-:Y:S05]  /*99c0*/  BRA `(.L_x_1262) ;  /* 0xfffffff800947947 */ /* 0x000fea000383ffff */
.L_x_1244:
[----:B--2---:R2:W3:Y:S02]  /*99d0*/  SYNCS.PHASECHK.TRANS64.TRYWAIT P0, [R3+URZ], R2 ;  /* 0x00000002030075a7 */ /* 0x0044e4000800017f */
[----:B---3--:R-:W-:Y:S05]  /*99e0*/  @!P0 NANOSLEEP.SYNCS 0x989680 ;  /* 0x009896800000895d */ /* 0x008fea0003900000 */
[----:B------:R-:W3:Y:S02]  /*99f0*/  @!P0 SYNCS.PHASECHK.TRANS64 P0, [R3+URZ], R2 ;  /* 0x00000002030085a7 */ /* 0x000ee4000800007f */
[----:B---3--:R-:W-:Y:S05]  /*9a00*/  @!P0 BRA `(.L_x_1244) ;  /* 0xfffffffc00f08947 */ /* 0x008fea000383ffff */
[----:B------:R-:W-:Y:S05]  /*9a10*/  BRA `(.L_x_1263) ;  /* 0xfffffff800887947 */ /* 0x000fea000383ffff */
.L_x_1246:
[----:B--2---:R2:W3:Y:S02]  /*9a20*/  SYNCS.PHASECHK.TRANS64.TRYWAIT P0, [R0+URZ], R5 ;  /* 0x00000005000075a7 */ /* 0x0044e4000800017f */
[----:B---3--:R-:W-:Y:S05]  /*9a30*/  @!P0 NANOSLEEP.SYNCS 0x989680 ;  /* 0x009896800000895d */ /* 0x008fea0003900000 */
[----:B------:R-:W3:Y:S02]  /*9a40*/  @!P0 SYNCS.PHASECHK.TRANS64 P0, [R0+URZ], R5 ;  /* 0x00000005000085a7 */ /* 0x000ee4000800007f */
[----:B---3--:R-:W-:Y:S05]  /*9a50*/  @!P0 BRA `(.L_x_1246) ;  /* 0xfffffffc00f08947 */ /* 0x008fea000383ffff */
[----:B------:R-:W-:Y:S05]  /*9a60*/  BRA `(.L_x_1264) ;  /* 0xfffffff8008c7947 */ /* 0x000fea000383ffff */
.L_x_1265:
        /* <DEDUP_REMOVED lines=9> */
.L_x_3693:


//--------------------- .text._ZN7cutlass13device_kernelIN5flash11enable_sm90INS1_16FlashAttnBwdSm90INS1_25CollectiveMainloopBwdSm90ILi2ELi2ELi2EN4cute5tupleIJNS5_1CILi1EEES8_S8_EEENS6_IJNS7_ILi64EEENS7_ILi128EEESB_EEENS_6half_tEfNS_4arch4Sm90ELb0ELb1ELb0ELb0ELb1ELb1ELb0ELb0ELi2ELi1ELi2ELi1ELb0EEENS1_21CollectiveEpilogueBwdISC_SD_SF_Li256ELb0ELb0ELi1EEENS1_19SingleTileSchedulerILb0ELb0ELb0ELi128EEEEEEEEEvNT_6ParamsE --------------------------
	.section	.text._ZN7cutlass13device_kernelIN5flash11enable_sm90INS1_16FlashAttnBwdSm90INS1_25CollectiveMainloopBwdSm90ILi2ELi2ELi2EN4cute5tupleIJNS5_1CILi1EEES8_S8_EEENS6_IJNS7_ILi64EEENS7_ILi128EEESB_EEENS_6half_tEfNS_4arch4Sm90ELb0ELb1ELb0ELb0ELb1ELb1ELb0ELb0ELi2ELi1ELi2ELi1ELb0EEENS1_21CollectiveEpilogueBwdISC_SD_SF_Li256ELb0ELb0ELi1EEENS1_19SingleTileSchedulerILb0ELb0ELb0ELi128EEEEEEEEEvNT_6ParamsE,"ax",@progbits
	.align	128
.text._ZN7cutlass13device_kernelIN5flash11enable_sm90INS1_16FlashAttnBwdSm90INS1_25CollectiveMainloopBwdSm90ILi2ELi2ELi2EN4cute5tupleIJNS5_1CILi1EEES8_S8_EEENS6_IJNS7_ILi64EEENS7_ILi128EEESB_EEENS_6half_tEfNS_4arch4Sm90ELb0ELb1ELb0ELb0ELb1ELb1ELb0ELb0ELi2ELi1ELi2ELi1ELb0EEENS1_21CollectiveEpilogueBwdISC_SD_SF_Li256ELb0ELb0ELi1EEENS1_19SingleTileSchedulerILb0ELb0ELb0ELi128EEEEEEEEEvNT_6ParamsE:
        .type           _ZN7cutlass13device_kernelIN5flash11enable_sm90INS1_16FlashAttnBwdSm90INS1_25CollectiveMainloopBwdSm90ILi2ELi2ELi2EN4cute5tupleIJNS5_1CILi1EEES8_S8_EEENS6_IJNS7_ILi64EEENS7_ILi128EEESB_EEENS_6half_tEfNS_4arch4Sm90ELb0ELb1ELb0ELb0ELb1ELb1ELb0ELb0ELi2ELi1ELi2ELi1ELb0EEENS1_21CollectiveEpilogueBwdISC_SD_SF_Li256ELb0ELb0ELi1EEENS1_19SingleTileSchedulerILb0ELb0ELb0ELi128EEEEEEEEEvNT_6ParamsE,@function
        .size           _ZN7cutlass13device_kernelIN5flash11enable_sm90INS1_16FlashAttnBwdSm90INS1_25CollectiveMainloopBwdSm90ILi2ELi2ELi2EN4cute5tupleIJNS5_1CILi1EEES8_S8_EEENS6_IJNS7_ILi64EEENS7_ILi128EEESB_EEENS_6half_tEfNS_4arch4Sm90ELb0ELb1ELb0ELb0ELb1ELb1ELb0ELb0ELi2ELi1ELi2ELi1ELb0EEENS1_21CollectiveEpilogueBwdISC_SD_SF_Li256ELb0ELb0ELi1EEENS1_19SingleTileSchedulerILb0ELb0ELb0ELi128EEEEEEEEEvNT_6ParamsE,(.L_x_3694 - _ZN7cutlass13device_kernelIN5flash11enable_sm90INS1_16FlashAttnBwdSm90INS1_25CollectiveMainloopBwdSm90ILi2ELi2ELi2EN4cute5tupleIJNS5_1CILi1EEES8_S8_EEENS6_IJNS7_ILi64EEENS7_ILi128EEESB_EEENS_6half_tEfNS_4arch4Sm90ELb0ELb1ELb0ELb0ELb1ELb1ELb0ELb0ELi2ELi1ELi2ELi1ELb0EEENS1_21CollectiveEpilogueBwdISC_SD_SF_Li256ELb0ELb0ELi1EEENS1_19SingleTileSchedulerILb0ELb0ELb0ELi128EEEEEEEEEvNT_6ParamsE)
        .other          _ZN7cutlass13device_kernelIN5flash11enable_sm90INS1_16FlashAttnBwdSm90INS1_25CollectiveMainloopBwdSm90ILi2ELi2ELi2EN4cute5tupleIJNS5_1CILi1EEES8_S8_EEENS6_IJNS7_ILi64EEENS7_ILi128EEESB_EEENS_6half_tEfNS_4arch4Sm90ELb0ELb1ELb0ELb0ELb1ELb1ELb0ELb0ELi2ELi1ELi2ELi1ELb0EEENS1_21CollectiveEpilogueBwdISC_SD_SF_Li256ELb0ELb0ELi1EEENS1_19SingleTileSchedulerILb0ELb0ELb0ELi128EEEEEEEEEvNT_6ParamsE,@"STO_CUDA_ENTRY STV_DEFAULT"
_ZN7cutlass13device_kernelIN5flash11enable_sm90INS1_16FlashAttnBwdSm90INS1_25CollectiveMainloopBwdSm90ILi2ELi2ELi2EN4cute5tupleIJNS5_1CILi1EEES8_S8_EEENS6_IJNS7_ILi64EEENS7_ILi128EEESB_EEENS_6half_tEfNS_4arch4Sm90ELb0ELb1ELb0ELb0ELb1ELb1ELb0ELb0ELi2ELi1ELi2ELi1ELb0EEENS1_21CollectiveEpilogueBwdISC_SD_SF_Li256ELb0ELb0ELi1EEENS1_19SingleTileSchedulerILb0ELb0ELb0ELi128EEEEEEEEEvNT_6ParamsE:
        /* <DEDUP_REMOVED lines=30> */
.L_x_1267:
[----:B------:R-:W-:Y:S05]  /*01e0*/  BSYNC B0 ;  /* 0x0000000000007941 */ /* 0x000fea0003800000 */
.L_x_1266:
        /* <DEDUP_REMOVED lines=37> */
.L_x_1268:
        /* <DEDUP_REMOVED lines=22> */
.L_x_1269:
[----:B------:R-:W-:Y:S01]  /*05a0*/  PLOP3.LUT P0, PT, PT, PT, UP0, 0x80, 0x0 ;  /* 0x000000000000781c */ /* 0x000fe20003f0f008 */
[----:B------:R-:W-:Y:S01]  /*05b0*/  NOP ;  /* 0x0000000000007918 */ /* 0x000fe20000000000 */
[----:B------:R-:W-:Y:S01]  /*05c0*/  ULDC.64 UR46, c[0x0][0x208] ;  /* 0x00008200002e7ab9 */ /* 0x000fe20000000a00 */
[----:B------:R-:W-:Y:S01]  /*05d0*/  BSSY B6, `(.L_x_1270) ;  /* 0x00009e2000067945 */ /* 0x000fe20003800000 */
[----:B-12-4-:R-:W-:Y:S09]  /*05e0*/  BAR.SYNC.DEFER_BLOCKING 0x0 ;  /* 0x0000000000007b1d */ /* 0x016ff20000010000 */
[----:B------:R-:W-:Y:S05]  /*05f0*/  @!P0 BRA `(.L_x_1271) ;  /* 0x0000006000288947 */ /* 0x000fea0003800000 */
.L_x_1272:
        /* <DEDUP_REMOVED lines=101> */
.L_x_1274:
        /* <DEDUP_REMOVED lines=30> */
.L_x_1277:
        /* <DEDUP_REMOVED lines=15> */
.L_x_1276:
        /* <DEDUP_REMOVED lines=22> */
.L_x_1279:
        /* <DEDUP_REMOVED lines=15> */
.L_x_1278:
        /* <DEDUP_REMOVED lines=8> */
.L_x_1413:
[----:B------:R-:W-:Y:S02]  /*11f0*/  SHF.L.U32 R8, RZ, 0x1f, RZ ;  /* 0x0000001fff087819 */ /* 0x000fe400000006ff */
[----:B------:R-:W-:Y:S02]  /*1200*/  LOP3.LUT R5, R2, 0xffffff80, RZ, 0xc0, !PT ;  /* 0xffffff8002057812 */ /* 0x000fe400078ec0ff */
[----:B------:R-:W3:Y:S01]  /*1210*/  SYNCS.PHASECHK.TRANS64.TRYWAIT P0, [R231+URZ+0x30800], R8 ;  /* 0x03080008e70075a7 */ /* 0x000ee2000800017f */
[----:B--2---:R-:W-:Y:S02]  /*1220*/  LEA.HI R4, R14, R14, RZ, 0x1 ;  /* 0x0000000e0e047211 */ /* 0x004fe400078f08ff */
[----:B------:R-:W-:Y:S01]  /*1230*/  IMAD.IADD R5, R0, 0x1, -R5 ;  /* 0x0000000100057824 */ /* 0x000fe200078e0a05 */
[----:B------:R-:W-:Y:S02]  /*1240*/  LEA.HI R7, R3, R0, RZ, 0x4 ;  /* 0x0000000003077211 */ /* 0x000fe400078f20ff */
[----:B------:R-:W-:-:S02]  /*1250*/  LOP3.LUT R227, R4, 0xfffffffe, RZ, 0xc0, !PT ;  /* 0xfffffffe04e37812 */ /* 0x000fc400078ec0ff */
[CC--:B------:R-:W-:Y:S02]  /*1260*/  LEA.HI R4, R3.reuse, R0.reuse, RZ, 0x5 ;  /* 0x0000000003047211 */ /* 0x0c0fe400078f28ff */
[----:B------:R-:W-:Y:S01]  /*1270*/  SHF.R.S32.HI R2, RZ, 0x1f, R5 ;  /* 0x0000001fff027819 */ /* 0x000fe20000011405 */
[----:B------:R-:W-:Y:S01]  /*1280*/  IMAD.IADD R227, R14, 0x1, -R227 ;  /* 0x000000010ee37824 */ /* 0x000fe200078e0ae3 */
[----:B------:R-:W-:Y:S01]  /*1290*/  LEA.HI R9, R3, R0, RZ, 0x3 ;  /* 0x0000000003097211 */ /* 0x000fe200078f18ff */
[----:B------:R-:W-:Y:S01]  /*12a0*/  IMAD.SHL.U32 R3, R0, 0x40, RZ ;  /* 0x0000004000037824 */ /* 0x000fe200078e00ff */
[----:B------:R-:W-:Y:S02]  /*12b0*/  SHF.R.S32.HI R4, RZ, 0x5, R4 ;  /* 0x00000005ff047819 */ /* 0x000fe40000011404 */
[----:B------:R-:W-:Y:S02]  /*12c0*/  SHF.R.S32.HI R10, RZ, 0x4, R7 ;  /* 0x00000004ff0a7819 */ /* 0x000fe40000011407 */
[----:B------:R-:W-:Y:S01]  /*12d0*/  LEA.HI R0, R2, R5, RZ, 0x2 ;  /* 0x0000000502007211 */ /* 0x000fe200078f10ff */
[----:B------:R-:W-:Y:S01]  /*12e0*/  IMAD.SHL.U32 R6, R4, 0x10, RZ ;  /* 0x0000001004067824 */ /* 0x000fe200078e00ff */
[----:B------:R-:W-:-:S02]  /*12f0*/  LEA.HI R11, R7, R10, RZ, 0x1 ;  /* 0x0000000a070b7211 */ /* 0x000fc400078f08ff */
[----:B------:R-:W-:Y:S02]  /*1300*/  LOP3.LUT R3, R3, 0x1c0, RZ, 0xc0, !PT ;  /* 0x000001c003037812 */ /* 0x000fe400078ec0ff */
[--C-:B------:R-:W-:Y:S02]  /*1310*/  SHF.R.S32.HI R4, RZ, 0x2, R0.reuse ;  /* 0x00000002ff047819 */ /* 0x100fe40000011400 */
[----:B------:R-:W-:Y:S01]  /*1320*/  SHF.R.S32.HI R7, RZ, 0x1f, R0 ;  /* 0x0000001fff077819 */ /* 0x000fe20000011400 */
[----:B---3--:R-:W-:Y:S06]  /*1330*/  @P0 BRA `(.L_x_1281) ;  /* 0x0000000000080947 */ /* 0x008fec0003800000 */
[----:B------:R-:W2:Y:S02]  /*1340*/  SYNCS.PHASECHK.TRANS64.TRYWAIT P0, [R231+URZ+0x30800], R8 ;  /* 0x03080008e70075a7 */ /* 0x000ea4000800017f */
[----:B--2---:R-:W-:Y:S05]  /*1350*/  @!P0 BRA `(.L_x_1282) ;  /* 0x0000009000488947 */ /* 0x004fea0003800000 */
.L_x_1281:
[----:B------:R-:W3:Y:S01]  /*1360*/  S2R R229, SR_CTAID.X ;  /* 0x0000000000e57919 */ /* 0x000ee20000002500 */
        /* <DEDUP_REMOVED lines=19> */
[----:B------:R-:W-:Y:S01]  /*14a0*/  IMAD.IADD R3, R13, 0x1, -R6 ;  /* 0x000000010d037824 */ /* 0x000fe200078e0a06 */
[----:B------:R-:W-:Y:S01]  /*14b0*/  LOP3.LUT R0, R0, 0x7ffffffc, RZ, 0xc0, !PT ;  /* 0x7ffffffc00007812 */ /* 0x000fe200078ec0ff */
[----:B------:R-:W-:Y:S01]  /*14c0*/  IMAD R4, R4, 0x10, R7 ;  /* 0x0000001004047824 */ /* 0x000fe200078e0207 */
        /* <DEDUP_REMOVED lines=9> */
[----:B---3--:R-:W-:Y:S01]  /*1560*/  IMAD R229, R229, -0x80, -R2 ;  /* 0xffffff80e5e57824 */ /* 0x008fe200078e0a02 */
        /* <DEDUP_REMOVED lines=60> */
[----:B------:R-:W-:Y:S01]  /*1930*/  LOP3.LUT R235, R235, 0x1, RZ, 0xfc, !PT ;  /* 0x00000001ebeb7812 */ /* 0x000fe200078efcff */
[----:B------:R-:W-:Y:S01]  /*1940*/  IMAD R3, R6, 0x4, R231 ;  /* 0x0000000406037824 */ /* 0x000fe200078e02e7 */
[----:B------:R-:W-:Y:S01]  /*1950*/  IADD3 R2, -R2, UR4, RZ ;  /* 0x0000000402027c10 */ /* 0x000fe2000fffe1ff */
[----:B------:R-:W-:-:S07]  /*1960*/  IMAD.SHL.U32 R230, R0, 0x2, RZ ;  /* 0x0000000200e67824 */ /* 0x000fce00078e00ff */
.L_x_1293:
[----:B------:R-:W-:Y:S01]  /*1970*/  ISETP.NE.AND P6, PT, R235, 0x3, PT ;  /* 0x00000003eb00780c */ /* 0x000fe20003fc5270 */
[----:B------:R-:W-:-:S12]  /*1980*/  YIELD ;  /* 0x0000000000007946 */ /* 0x000fd80003800000 */
[----:B------:R-:W-:Y:S05]  /*1990*/  @!P6 BRA `(.L_x_1283) ;  /* 0x000000000004e947 */ /* 0x000fea0003800000 */
[----:B------:R-:W-:Y:S01]  /*19a0*/  BPT.TRAP 0x1 ;  /* 0x000000040000795c */ /* 0x000fe20000300000 */
.L_x_1283:
[----:B------:R-:W-:Y:S01]  /*19b0*/  IMAD R0, R4, 0x8, R231 ;  /* 0x0000000804007824 */ /* 0x000fe200078e02e7 */
[----:B------:R-:W-:-:S04]  /*19c0*/  SHF.L.U32 R7, R226, 0x1f, RZ ;  /* 0x0000001fe2077819 */ /* 0x000fc800000006ff */
[----:B------:R2:W3:Y:S01]  /*19d0*/  SYNCS.PHASECHK.TRANS64.TRYWAIT P0, [R0+URZ+0x30810], R7 ;  /* 0x03081007000075a7 */ /* 0x0004e2000800017f */
[----:B------:R-:W-:Y:S05]  /*19e0*/  @!P6 BRA `(.L_x_1284) ;  /* 0x000000000004e947 */ /* 0x000fea0003800000 */
[----:B------:R-:W-:Y:S01]  /*19f0*/  BPT.TRAP 0x1 ;  /* 0x000000040000795c */ /* 0x000fe20000300000 */
.L_x_1284:
[----:B---3--:R-:W-:Y:S05]  /*1a00*/  @P0 BRA `(.L_x_1285) ;  /* 0x0000000000080947 */ /* 0x008fea0003800000 */
[----:B------:R-:W3:Y:S02]  /*1a10*/  SYNCS.PHASECHK.TRANS64.TRYWAIT P0, [R0+URZ+0x30810], R7 ;  /* 0x03081007000075a7 */ /* 0x000ee4000800017f */
[----:B---3--:R-:W-:Y:S05]  /*1a20*/  @!P0 BRA `(.L_x_1286) ;  /* 0x0000008800a88947 */ /* 0x008fea0003800000 */
.L_x_1285:
        /* <DEDUP_REMOVED lines=81> */
.L_x_1287:
[----:B------:R1:W1:Y:S01]  /*1f40*/  SYNCS.PHASECHK.TRANS64.TRYWAIT P0, [R0+URZ+0x30830], R7 ;  /* 0x03083007000075a7 */ /* 0x000262000800017f */
[----:B------:R-:W-:Y:S05]  /*1f50*/  @!P6 BRA `(.L_x_1288) ;  /* 0x000000000004e947 */ /* 0x000fea0003800000 */
[----:B------:R-:W-:Y:S01]  /*1f60*/  BPT.TRAP 0x1 ;  /* 0x000000040000795c */ /* 0x000fe20000300000 */
.L_x_1288:
[----:B------:R-:W-:-:S05]  /*1f70*/  VIADD R5, R231, 0x20000 ;  /* 0x00020000e7057836 */ /* 0x000fca0000000000 */
[----:B------:R-:W-:-:S04]  /*1f80*/  SHF.R.U32.HI R5, RZ, 0x4, R5 ;  /* 0x00000004ff057819 */ /* 0x000fc80000011605 */
[----:B------:R-:W-:-:S04]  /*1f90*/  LOP3.LUT R234, R5, 0x3fff, RZ, 0xc0, !PT ;  /* 0x00003fff05ea7812 */ /* 0x000fc800078ec0ff */
[----:B------:R-:W-:Y:S01]  /*1fa0*/  LOP3.LUT R5, R234, 0x10000, RZ, 0xfc, !PT ;  /* 0x00010000ea057812 */ /* 0x000fe200078efcff */
[----:B-1----:R-:W-:Y:S06]  /*1fb0*/  @P0 BRA `(.L_x_1289) ;  /* 0x0000000000080947 */ /* 0x002fec0003800000 */
[----:B------:R-:W1:Y:S02]  /*1fc0*/  SYNCS.PHASECHK.TRANS64.TRYWAIT P0, [R0+URZ+0x30830], R7 ;  /* 0x03083007000075a7 */ /* 0x000e64000800017f */
[----:B-1----:R-:W-:Y:S05]  /*1fd0*/  @!P0 BRA `(.L_x_1290) ;  /* 0x0000008400508947 */ /* 0x002fea0003800000 */
.L_x_1289:
        /* <DEDUP_REMOVED lines=27> */
[----:B------:R-:W-:Y:S02]  /*2190*/  SEL R225, R225, 0x40, !P0 ;  /* 0x00000040e1e17807 */ /* 0x000fe40004000000 */
[----:B------:R-:W-:Y:S02]  /*21a0*/  SEL R224, R224, 0x40, P1 ;  /* 0x00000040e0e07807 */ /* 0x000fe40000800000 */
[----:B------:R-:W-:Y:S02]  /*21b0*/  ISETP.GE.AND P0, PT, R228, RZ, PT ;  /* 0x000000ffe400720c */ /* 0x000fe40003f06270 */
[----:B------:R-:W-:-:S02]  /*21c0*/  IADD3 R222, -R5, 0x8, -R7 ;  /* 0x0000000805de7810 */ /* 0x000fc40007ffe907 */
[----:B------:R-:W-:Y:S02]  /*21d0*/  ISETP.GT.OR P0, PT, R224, RZ, !P0 ;  /* 0x000000ffe000720c */ /* 0x000fe40004704670 */
[----:B------:R-:W-:Y:S02]  /*21e0*/  SEL R222, R222, 0x40, P3 ;  /* 0x00000040dede7807 */ /* 0x000fe40001800000 */
[----:B------:R-:W-:Y:S02]  /*21f0*/  ISETP.GE.AND P1, PT, R225, RZ, PT ;  /* 0x000000ffe100720c */ /* 0x000fe40003f26270 */
[----:B------:R-:W-:Y:S02]  /*2200*/  FSEL R5, R184, -INF , !P0 ;  /* 0xff800000b8057808 */ /* 0x000fe40004000000 */
[----:B------:R-:W-:Y:S02]  /*2210*/  ISETP.GT.OR P1, PT, R222, RZ, !P1 ;  /* 0x000000ffde00720c */ /* 0x000fe40004f24670 */
[----:B------:R-:W-:Y:S01]  /*2220*/  ISETP.GE.AND P0, PT, R228, 0x1, PT ;  /* 0x00000001e400780c */ /* 0x000fe20003f06270 */
[----:B------:R-:W-:Y:S01]  /*2230*/  FFMA.FTZ R5, R5, UR41, -R14 ;  /* 0x0000002905057c23 */ /* 0x000fe2000801080e */
[----:B------:R-:W-:-:S02]  /*2240*/  FSEL R7, R186, -INF , !P1 ;  /* 0xff800000ba077808 */ /* 0x000fc40004800000 */
[----:B------:R-:W-:Y:S02]  /*2250*/  ISETP.GT.OR P0, PT, R224, 0x1, !P0 ;  /* 0x00000001e000780c */ /* 0x000fe40004704670 */
[----:B------:R-:W-:Y:S01]  /*2260*/  ISETP.GE.AND P1, PT, R228, 0x8, PT ;  /* 0x00000008e400780c */ /* 0x000fe20003f26270 */
[----:B------:R-:W-:Y:S01]  /*2270*/  FFMA.FTZ R184, R7, UR41, -R14 ;  /* 0x0000002907b87c23 */ /* 0x000fe2000801080e */
[----:B------:R-:W-:Y:S01]  /*2280*/  FSEL R6, R185, -INF , !P0 ;  /* 0xff800000b9067808 */ /* 0x000fe20004000000 */
[----:B------:R-:W1:Y:S01]  /*2290*/  MUFU.EX2 R5, R5 ;  /* 0x0000000500057308 */ /* 0x000e620000000800 */
[----:B------:R-:W-:Y:S02]  /*22a0*/  ISETP.GT.OR P0, PT, R224, 0x8, !P1 ;  /* 0x00000008e000780c */ /* 0x000fe40004f04670 */
[----:B------:R-:W-:Y:S01]  /*22b0*/  ISETP.GE.AND P1, PT, R228, 0x9, PT ;  /* 0x00000009e400780c */ /* 0x000fe20003f26270 */
[----:B------:R-:W-:Y:S01]  /*22c0*/  FFMA.FTZ R6, R6, UR41, -R15 ;  /* 0x0000002906067c23 */ /* 0x000fe2000801080f */
[----:B------:R-:W-:-:S02]  /*22d0*/  FSEL R7, R188, -INF , !P0 ;  /* 0xff800000bc077808 */ /* 0x000fc40004000000 */
[----:B------:R-:W-:Y:S02]  /*22e0*/  ISETP.GT.OR P0, PT, R224, 0x9, !P1 ;  /* 0x00000009e000780c */ /* 0x000fe40004f04670 */
[----:B------:R-:W-:Y:S01]  /*22f0*/  ISETP.GE.AND P1, PT, R228, 0x10, PT ;  /* 0x00000010e400780c */ /* 0x000fe20003f26270 */
[----:B------:R-:W2:Y:S01]  /*2300*/  MUFU.EX2 R6, R6 ;  /* 0x0000000600067308 */ /* 0x000ea20000000800 */
[----:B------:R-:W-:Y:S01]  /*2310*/  FSEL R8, R189, -INF , !P0 ;  /* 0xff800000bd087808 */ /* 0x000fe20004000000 */
[----:B------:R-:W-:Y:S01]  /*2320*/  FFMA.FTZ R7, R7, UR41, -R220 ;  /* 0x0000002907077c23 */ /* 0x000fe200080108dc */
        /* <DEDUP_REMOVED lines=8> */
[----:B------:R-:W-:Y:S02]  /*23b0*/  FSEL R10, R193, -INF , !P0 ;  /* 0xff800000c10a7808 */ /* 0x000fe40004000000 */
[----:B------:R-:W-:Y:S01]  /*23c0*/  ISETP.GT.OR P0, PT, R224, 0x18, !P1 ;  /* 0x00000018e000780c */ /* 0x000fe20004f04670 */
[----:B------:R-:W-:Y:S01]  /*23d0*/  MUFU.EX2 R8, R8 ;  /* 0x0000000800087308 */ /* 0x000fe20000000800 */
[----:B------:R-:W-:Y:S01]  /*23e0*/  ISETP.GE.AND P1, PT, R228, 0x19, PT ;  /* 0x00000019e400780c */ /* 0x000fe20003f26270 */
[----:B------:R-:W-:Y:S01]  /*23f0*/  FFMA.FTZ R10, R10, UR41, -R219 ;  /* 0x000000290a0a7c23 */ /* 0x000fe200080108db */
[----:B------:R-:W-:Y:S02]  /*2400*/  FSEL R11, R196, -INF , !P0 ;  /* 0xff800000c40b7808 */ /* 0x000fe40004000000 */
        /* <DEDUP_REMOVED lines=13> */
[----:B------:R-:W-:Y:S01]  /*24e0*/  ISETP.GT.OR P0, PT, R224, 0x21, !P1 ;  /* 0x00000021e000780c */ /* 0x000fe20004f04670 */
[----:B------:R-:W-:Y:S01]  /*24f0*/  UMOV UR11, 0x40000040 ;  /* 0x40000040000b7882 */ /* 0x000fe20000000000 */
[----:B------:R-:W-:Y:S01]  /*2500*/  UMOV UR9, 0x40000040 ;  /* 0x4000004000097882 */ /* 0x000fe20000000000 */
[----:B------:R-:W-:Y:S01]  /*2510*/  ISETP.GE.AND P2, PT, R225, 0x1, PT ;  /* 0x00000001e100780c */ /* 0x000fe20003f46270 */
[----:B------:R-:W-:Y:S01]  /*2520*/  FFMA.FTZ R13, R13, UR41, -R18 ;  /* 0x000000290d0d7c23 */ /* 0x000fe20008010812 */
[----:B------:R-:W-:Y:S01]  /*2530*/  FSEL R14, R201, -INF , !P0 ;  /* 0xff800000c90e7808 */ /* 0x000fe20004000000 */
[----:B------:R-:W-:Y:S01]  /*2540*/  FFMA.FTZ R12, R12, UR41, -R23 ;  /* 0x000000290c0c7c23 */ /* 0x000fe20008010817 */
[----:B------:R-:W-:Y:S01]  /*2550*/  ISETP.GE.AND P0, PT, R225, 0x8, PT ;  /* 0x00000008e100780c */ /* 0x000fe20003f06270 */
[----:B------:R-:W-:Y:S01]  /*2560*/  MUFU.EX2 R10, R10 ;  /* 0x0000000a000a7308 */ /* 0x000fe20000000800 */
[----:B------:R-:W-:Y:S01]  /*2570*/  ISETP.GT.OR P1, PT, R222, 0x1, !P2 ;  /* 0x00000001de00780c */ /* 0x000fe20005724670 */
[----:B------:R-:W-:Y:S01]  /*2580*/  FFMA.FTZ R14, R14, UR41, -R19 ;  /* 0x000000290e0e7c23 */ /* 0x000fe20008010813 */
[----:B------:R-:W-:-:S02]  /*2590*/  ISETP.GT.OR P0, PT, R222, 0x8, !P0 ;  /* 0x00000008de00780c */ /* 0x000fc40004704670 */
[----:B------:R-:W-:Y:S02]  /*25a0*/  FSEL R186, R187, -INF , !P1 ;  /* 0xff800000bbba7808 */ /* 0x000fe40004800000 */
[----:B------:R-:W-:Y:S01]  /*25b0*/  FSEL R185, R190, -INF , !P0 ;  /* 0xff800000beb97808 */ /* 0x000fe20004000000 */
[----:B------:R-:W-:Y:S01]  /*25c0*/  MUFU.EX2 R11, R11 ;  /* 0x0000000b000b7308 */ /* 0x000fe20000000800 */
[C---:B------:R-:W-:Y:S01]  /*25d0*/  ISETP.GE.AND P0, PT, R225.reuse, 0x10, PT ;  /* 0x00000010e100780c */ /* 0x040fe20003f06270 */
[----:B------:R-:W-:Y:S01]  /*25e0*/  FFMA.FTZ R201, R186, UR41, -R15 ;  /* 0x00000029bac97c23 */ /* 0x000fe2000801080f */
[----:B------:R-:W-:Y:S01]  /*25f0*/  ISETP.GE.AND P1, PT, R225, 0x9, PT ;  /* 0x00000009e100780c */ /* 0x000fe20003f26270 */
[----:B------:R-:W-:Y:S01]  /*2600*/  FFMA.FTZ R200, R185, UR41, -R220 ;  /* 0x00000029b9c87c23 */ /* 0x000fe200080108dc */
[----:B------:R-:W-:Y:S02]  /*2610*/  LOP3.LUT R185, R234, 0x2000000, RZ, 0xfc, !PT ;  /* 0x02000000eab97812 */ /* 0x000fe400078efcff */
[C---:B------:R-:W-:Y:S01]  /*2620*/  ISETP.GT.OR P0, PT, R222.reuse, 0x10, !P0 ;  /* 0x00000010de00780c */ /* 0x040fe20004704670 */
[----:B------:R3:W5:Y:S01]  /*2630*/  MUFU.EX2 R15, R184 ;  /* 0x000000b8000f7308 */ /* 0x0007620000000800 */
[----:B------:R-:W-:Y:S01]  /*2640*/  ISETP.GT.OR P1, PT, R222, 0x9, !P1 ;  /* 0x00000009de00780c */ /* 0x000fe20004f24670 */
[----:B------:R-:W-:Y:S01]  /*2650*/  IMAD R187, R4, 0x400, R185 ;  /* 0x0000040004bb7824 */ /* 0x000fe200078e02b9 */
[----:B------:R-:W-:-:S02]  /*2660*/  FSEL R185, R194, -INF , !P0 ;  /* 0xff800000c2b97808 */ /* 0x000fc40004000000 */
[----:B------:R-:W-:Y:S02]  /*2670*/  ISETP.GE.AND P0, PT, R225, 0x18, PT ;  /* 0x00000018e100780c */ /* 0x000fe40003f06270 */
[----:B------:R-:W-:Y:S01]  /*2680*/  FSEL R186, R191, -INF , !P1 ;  /* 0xff800000bfba7808 */ /* 0x000fe20004800000 */
[----:B------:R-:W-:Y:S01]  /*2690*/  FFMA.FTZ R218, R185, UR41, -R218 ;  /* 0x00000029b9da7c23 */ /* 0x000fe200080108da */
[----:B------:R-:W-:Y:S01]  /*26a0*/  ISETP.GT.OR P0, PT, R222, 0x18, !P0 ;  /* 0x00000018de00780c */ /* 0x000fe20004704670 */
[----:B------:R-:W5:Y:S01]  /*26b0*/  MUFU.EX2 R201, R201 ;  /* 0x000000c900c97308 */ /* 0x000f620000000800 */
[C---:B------:R-:W-:Y:S01]  /*26c0*/  ISETP.GE.AND P1, PT, R225.reuse, 0x11, PT ;  /* 0x00000011e100780c */ /* 0x040fe20003f26270 */
[----:B------:R-:W-:Y:S01]  /*26d0*/  FFMA.FTZ R186, R186, UR41, -R221 ;  /* 0x00000029baba7c23 */ /* 0x000fe200080108dd */
[----:B------:R-:W-:Y:S02]  /*26e0*/  FSEL R185, R198, -INF , !P0 ;  /* 0xff800000c6b97808 */ /* 0x000fe40004000000 */
[----:B------:R-:W-:-:S02]  /*26f0*/  ISETP.GE.AND P0, PT, R225, 0x20, PT ;  /* 0x00000020e100780c */ /* 0x000fc40003f06270 */
[C---:B------:R-:W-:Y:S01]  /*2700*/  ISETP.GT.OR P1, PT, R222.reuse, 0x11, !P1 ;  /* 0x00000011de00780c */ /* 0x040fe20004f24670 */
[----:B------:R-:W-:Y:S01]  /*2710*/  FFMA.FTZ R188, R185, UR41, -R22 ;  /* 0x00000029b9bc7c23 */ /* 0x000fe20008010816 */
[----:B------:R-:W-:Y:S01]  /*2720*/  ISETP.GT.OR P0, PT, R222, 0x20, !P0 ;  /* 0x00000020de00780c */ /* 0x000fe20004704670 */
[----:B------:R-:W5:Y:S01]  /*2730*/  MUFU.EX2 R218, R218 ;  /* 0x000000da00da7308 */ /* 0x000f620000000800 */
[----:B---3--:R-:W-:Y:S02]  /*2740*/  FSEL R184, R195, -INF , !P1 ;  /* 0xff800000c3b87808 */ /* 0x008fe40004800000 */
[----:B------:R-:W-:Y:S02]  /*2750*/  ISETP.GE.AND P1, PT, R225, 0x19, PT ;  /* 0x00000019e100780c */ /* 0x000fe40003f26270 */
[----:B------:R-:W-:Y:S02]  /*2760*/  ISETP.GE.AND P5, PT, R228, 0x28, PT ;  /* 0x00000028e400780c */ /* 0x000fe40003fa6270 */
[----:B------:R-:W-:Y:S01]  /*2770*/  FSEL R185, R202, -INF , !P0 ;  /* 0xff800000cab97808 */ /* 0x000fe20004000000 */
[----:B------:R-:W-:Y:S01]  /*2780*/  MUFU.EX2 R200, R200 ;  /* 0x000000c800c87308 */ /* 0x000fe20000000800 */
[----:B------:R-:W-:-:S02]  /*2790*/  ISETP.GT.OR P1, PT, R222, 0x19, !P1 ;  /* 0x00000019de00780c */ /* 0x000fc40004f24670 */
[----:B------:R-:W-:Y:S01]  /*27a0*/  ISETP.GT.OR P5, PT, R224, 0x28, !P5 ;  /* 0x00000028e000780c */ /* 0x000fe20006fa4670 */
[----:B------:R-:W-:Y:S01]  /*27b0*/  FFMA.FTZ R18, R185, UR41, -R18 ;  /* 0x00000029b9127c23 */ /* 0x000fe20008010812 */
[----:B------:R-:W-:Y:S01]  /*27c0*/  R2UR UR6, R187 ;  /* 0x00000000bb0672ca */ /* 0x000fe200000e0000 */
[----:B------:R-:W-:Y:S01]  /*27d0*/  FFMA.FTZ R187, R184, UR41, -R219 ;  /* 0x00000029b8bb7c23 */ /* 0x000fe200080108db */
[C---:B------:R-:W-:Y:S01]  /*27e0*/  ISETP.GE.AND P3, PT, R228.reuse, 0x29, PT ;  /* 0x00000029e400780c */ /* 0x040fe20003f66270 */
[----:B------:R3:W-:Y:S01]  /*27f0*/  MUFU.EX2 R219, R186 ;  /* 0x000000ba00db7308 */ /* 0x0007e20000000800 */
[----:B------:R-:W-:Y:S02]  /*2800*/  FSEL R184, R199, -INF , !P1 ;  /* 0xff800000c7b87808 */ /* 0x000fe40004800000 */
[----:B------:R-:W-:Y:S02]  /*2810*/  ISETP.GE.AND P2, PT, R225, 0x21, PT ;  /* 0x00000021e100780c */ /* 0x000fe40003f46270 */
[----:B------:R-:W-:-:S02]  /*2820*/  ISETP.GE.AND P4, PT, R228, 0x30, PT ;  /* 0x00000030e400780c */ /* 0x000fc40003f86270 */
[----:B------:R-:W-:Y:S01]  /*2830*/  FSEL R185, R204, -INF , !P5 ;  /* 0xff800000ccb97808 */ /* 0x000fe20006800000 */
[----:B------:R-:W5:Y:S01]  /*2840*/  MUFU.EX2 R22, R187 ;  /* 0x000000bb00167308 */ /* 0x000f620000000800 */
[----:B------:R-:W-:Y:S01]  /*2850*/  ISETP.GE.AND P5, PT, R225, 0x28, PT ;  /* 0x00000028e100780c */ /* 0x000fe20003fa6270 */
[----:B---3--:R-:W-:Y:S01]  /*2860*/  FFMA.FTZ R186, R184, UR41, -R23 ;  /* 0x00000029b8ba7c23 */ /* 0x008fe20008010817 */
[----:B------:R-:W-:Y:S01]  /*2870*/  ISETP.GE.AND P1, PT, R228, 0x31, PT ;  /* 0x00000031e400780c */ /* 0x000fe20003f26270 */
[----:B------:R-:W-:Y:S02]  /*2880*/  WARPGROUP.DEPBAR.LE gsb0, 0x0 ;  /* 0x00008000000079c5 */ /* 0x000fe40000010000 */
[----:B------:R-:W-:Y:S01]  /*2890*/  WARPGROUP.ARRIVE ;  /* 0x00000000000079c5 */ /* 0x000fe20000000000 */
[----:B------:R-:W-:Y:S01]  /*28a0*/  ISETP.GT.OR P3, PT, R224, 0x29, !P3 ;  /* 0x00000029e000780c */ /* 0x000fe20005f64670 */
[----:B------:R3:W-:Y:S01]  /*28b0*/  MUFU.EX2 R23, R188 ;  /* 0x000000bc00177308 */ /* 0x0007e20000000800 */
[----:B------:R-:W-:-:S02]  /*28c0*/  ISETP.GT.OR P2, PT, R222, 0x21, !P2 ;  /* 0x00000021de00780c */ /* 0x000fc40005744670 */
[----:B------:R-:W-:Y:S01]  /*28d0*/  ISETP.GT.OR P4, PT, R224, 0x30, !P4 ;  /* 0x00000030e000780c */ /* 0x000fe20006784670 */
[----:B------:R-:W-:Y:S01]  /*28e0*/  HGMMA.64x64x16.F32 R152, gdesc[UR8], R152, gsb0 ;  /* 0x00e00000089879f0 */ /* 0x000fe20008000898 */
[----:B------:R-:W-:Y:S01]  /*28f0*/  UIADD3 UR10, UR5, 0x6, URZ ;  /* 0x00000006050a7890 */ /* 0x000fe2000fffe03f */
[----:B------:R-:W-:Y:S01]  /*2900*/  ISETP.GT.OR P5, PT, R222, 0x28, !P5 ;  /* 0x00000028de00780c */ /* 0x000fe20006fa4670 */
[----:B------:R-:W-:Y:S01]  /*2910*/  UIADD3 UR8, UR7, 0x6, URZ ;  /* 0x0000000607087890 */ /* 0x000fe2000fffe03f */
[----:B------:R-:W-:Y:S01]  /*2920*/  ISETP.GT.OR P1, PT, R224, 0x31, !P1 ;  /* 0x00000031e000780c */ /* 0x000fe20004f24670 */
[----:B------:R-:W-:Y:S01]  /*2930*/  UMOV UR11, 0x40000040 ;  /* 0x40000040000b7882 */ /* 0x000fe20000000000 */
[----:B------:R-:W-:Y:S01]  /*2940*/  UMOV UR9, 0x40000040 ;  /* 0x4000004000097882 */ /* 0x000fe20000000000 */
[----:B---3--:R-:W-:Y:S01]  /*2950*/  FSEL R188, R205, -INF , !P3 ;  /* 0xff800000cdbc7808 */ /* 0x008fe20005800000 */
[----:B------:R3:W-:Y:S01]  /*2960*/  MUFU.EX2 R202, R186 ;  /* 0x000000ba00ca7308 */ /* 0x0007e20000000800 */
[----:B------:R-:W-:Y:S01]  /*2970*/  FSEL R184, R203, -INF , !P2 ;  /* 0xff800000cbb87808 */ /* 0x000fe20005000000 */
[----:B------:R-:W-:Y:S01]  /*2980*/  FFMA.FTZ R203, R185, UR41, -R20 ;  /* 0x00000029b9cb7c23 */ /* 0x000fe20008010814 */
[C---:B------:R-:W-:Y:S01]  /*2990*/  ISETP.GE.AND P3, PT, R225.reuse, 0x29, PT ;  /* 0x00000029e100780c */ /* 0x040fe20003f66270 */
[----:B------:R-:W-:Y:S01]  /*29a0*/  FFMA.FTZ R204, R188, UR41, -R21 ;  /* 0x00000029bccc7c23 */ /* 0x000fe20008010815 */
[----:B------:R-:W-:Y:S01]  /*29b0*/  FSEL R191, R208, -INF , !P4 ;  /* 0xff800000d0bf7808 */ /* 0x000fe20006000000 */
[----:B------:R-:W-:Y:S01]  /*29c0*/  FFMA.FTZ R19, R184, UR41, -R19 ;  /* 0x00000029b8137c23 */ /* 0x000fe20008010813 */
[----:B------:R-:W-:Y:S01]  /*29d0*/  ISETP.GE.AND P4, PT, R225, 0x30, PT ;  /* 0x00000030e100780c */ /* 0x000fe20003f86270 */
[----:B------:R-:W5:Y:S01]  /*29e0*/  MUFU.EX2 R12, R12 ;  /* 0x0000000c000c7308 */ /* 0x000f620000000800 */
[----:B------:R-:W-:-:S02]  /*29f0*/  FSEL R187, R206, -INF , !P5 ;  /* 0xff800000cebb7808 */ /* 0x000fc40006800000 */
[----:B------:R-:W-:Y:S02]  /*2a00*/  FSEL R194, R209, -INF , !P1 ;  /* 0xff800000d1c27808 */ /* 0x000fe40004800000 */
[----:B------:R-:W-:Y:S01]  /*2a10*/  ISETP.GE.AND P0, PT, R228, 0x38, PT ;  /* 0x00000038e400780c */ /* 0x000fe20003f06270 */
[----:B------:R-:W-:Y:S01]  /*2a20*/  FFMA.FTZ R20, R187, UR41, -R20 ;  /* 0x00000029bb147c23 */ /* 0x000fe20008010814 */
[----:B------:R-:W-:Y:S01]  /*2a30*/  ISETP.GE.AND P5, PT, R225, 0x31, PT ;  /* 0x00000031e100780c */ /* 0x000fe20003fa6270 */
[----:B------:R-:W-:Y:S01]  /*2a40*/  FFMA.FTZ R209, R194, UR41, -R217 ;  /* 0x00000029c2d17c23 */ /* 0x000fe200080108d9 */
[C---:B------:R-:W-:Y:S01]  /*2a50*/  ISETP.GT.OR P3, PT, R222.reuse, 0x29, !P3 ;  /* 0x00000029de00780c */ /* 0x040fe20005f64670 */
[----:B------:R-:W5:Y:S01]  /*2a60*/  MUFU.EX2 R13, R13 ;  /* 0x0000000d000d7308 */ /* 0x000f620000000800 */
[----:B------:R-:W-:Y:S02]  /*2a70*/  ISETP.GT.OR P4, PT, R222, 0x30, !P4 ;  /* 0x00000030de00780c */ /* 0x000fe40006784670 */
[----:B------:R-:W-:-:S02]  /*2a80*/  ISETP.GT.OR P0, PT, R224, 0x38, !P0 ;  /* 0x00000038e000780c */ /* 0x000fc40004704670 */
[----:B------:R-:W-:Y:S02]  /*2a90*/  ISETP.GT.OR P5, PT, R222, 0x31, !P5 ;  /* 0x00000031de00780c */ /* 0x000fe40006fa4670 */
[----:B------:R-:W-:Y:S01]  /*2aa0*/  FSEL R190, R207, -INF , !P3 ;  /* 0xff800000cfbe7808 */ /* 0x000fe20005800000 */
[----:B------:R-:W-:Y:S01]  /*2ab0*/  MUFU.EX2 R14, R14 ;  /* 0x0000000e000e7308 */ /* 0x000fe20000000800 */
[----:B------:R-:W-:Y:S01]  /*2ac0*/  FSEL R193, R210, -INF , !P4 ;  /* 0xff800000d2c17808 */ /* 0x000fe20006000000 */
[--C-:B------:R-:W-:Y:S01]  /*2ad0*/  FFMA.FTZ R210, R191, UR41, -R216.reuse ;  /* 0x00000029bfd27c23 */ /* 0x100fe200080108d8 */
[----:B------:R-:W-:Y:S01]  /*2ae0*/  FSEL R196, R211, -INF , !P5 ;  /* 0xff800000d3c47808 */ /* 0x000fe20006800000 */
[----:B------:R-:W-:Y:S01]  /*2af0*/  FFMA.FTZ R21, R190, UR41, -R21 ;  /* 0x00000029be157c23 */ /* 0x000fe20008010815 */
[----:B------:R-:W-:Y:S01]  /*2b00*/  FSEL R197, R212, -INF , !P0 ;  /* 0xff800000d4c57808 */ /* 0x000fe20004000000 */
[----:B------:R-:W-:Y:S01]  /*2b10*/  FFMA.FTZ R205, R193, UR41, -R216 ;  /* 0x00000029c1cd7c23 */ /* 0x000fe200080108d8 */
[C---:B------:R-:W-:Y:S01]  /*2b20*/  ISETP.GE.AND P3, PT, R225.reuse, 0x38, PT ;  /* 0x00000038e100780c */ /* 0x040fe20003f66270 */
[----:B------:R-:W-:Y:S01]  /*2b30*/  FFMA.FTZ R217, R196, UR41, -R217 ;  /* 0x00000029c4d97c23 */ /* 0x000fe200080108d9 */
[----:B------:R-:W-:Y:S01]  /*2b40*/  ISETP.GE.AND P4, PT, R225, 0x39, PT ;  /* 0x00000039e100780c */ /* 0x000fe20003f86270 */
[----:B------:R-:W-:Y:S01]  /*2b50*/  FFMA.FTZ R198, R197, UR41, -R16 ;  /* 0x00000029c5c67c23 */ /* 0x000fe20008010810 */
[C---:B------:R-:W-:Y:S01]  /*2b60*/  ISETP.GT.OR P3, PT, R222.reuse, 0x38, !P3 ;  /* 0x00000038de00780c */ /* 0x040fe20005f64670 */
[----:B------:R-:W5:Y:S01]  /*2b70*/  MUFU.EX2 R18, R18 ;  /* 0x0000001200127308 */ /* 0x000f620000000800 */
[----:B------:R-:W-:-:S02]  /*2b80*/  ISETP.GT.OR P4, PT, R222, 0x39, !P4 ;  /* 0x00000039de00780c */ /* 0x000fc40006784670 */
[----:B------:R-:W-:Y:S02]  /*2b90*/  ISETP.GE.AND P2, PT, R228, 0x39, PT ;  /* 0x00000039e400780c */ /* 0x000fe40003f46270 */
[----:B------:R-:W-:Y:S02]  /*2ba0*/  FSEL R208, R215, -INF , !P4 ;  /* 0xff800000d7d07808 */ /* 0x000fe40006000000 */
[----:B------:R-:W-:Y:S01]  /*2bb0*/  ISETP.GT.OR P2, PT, R224, 0x39, !P2 ;  /* 0x00000039e000780c */ /* 0x000fe20005744670 */
[----:B------:R-:W5:Y:S01]  /*2bc0*/  MUFU.EX2 R19, R19 ;  /* 0x0000001300137308 */ /* 0x000f620000000800 */
[----:B------:R-:W-:Y:S02]  /*2bd0*/  FSEL R199, R214, -INF , !P3 ;  /* 0xff800000d6c77808 */ /* 0x000fe40005800000 */
[----:B------:R-:W-:-:S03]  /*2be0*/  FSEL R206, R213, -INF , !P2 ;  /* 0xff800000d5ce7808 */ /* 0x000fc60005000000 */
[----:B------:R-:W-:Y:S02]  /*2bf0*/  FFMA.FTZ R199, R199, UR41, -R16 ;  /* 0x00000029c7c77c23 */ /* 0x000fe40008010810 */
[--C-:B------:R-:W-:Y:S01]  /*2c00*/  FFMA.FTZ R207, R206, UR41, -R17.reuse ;  /* 0x00000029cecf7c23 */ /* 0x100fe20008010811 */
[----:B------:R-:W-:Y:S01]  /*2c10*/  FFMA.FTZ R206, R208, UR41, -R17 ;  /* 0x00000029d0ce7c23 */ /* 0x000fe20008010811 */
[----:B------:R-:W5:Y:S08]  /*2c20*/  MUFU.EX2 R203, R203 ;  /* 0x000000cb00cb7308 */ /* 0x000f700000000800 */
[----:B------:R-:W5:Y:S01]  /*2c30*/  MUFU.EX2 R20, R20 ;  /* 0x0000001400147308 */ /* 0x000f620000000800 */
[----:B------:R-:W-:-:S02]  /*2c40*/  WARPGROUP.DEPBAR.LE gsb0, 0x0 ;  /* 0x00008000000079c5 */ /* 0x000fc40000010000 */
[----:B------:R-:W-:-:S05]  /*2c50*/  WARPGROUP.ARRIVE ;  /* 0x00000000000079c5 */ /* 0x000fca0000000000 */
[----:B------:R-:W5:Y:S01]  /*2c60*/  MUFU.EX2 R204, R204 ;  /* 0x000000cc00cc7308 */ /* 0x000f620000000800 */
[----:B------:R-:W-:Y:S01]  /*2c70*/  HGMMA.64x64x16.F32 R152, gdesc[UR8], R152, gsb0 ;  /* 0x00e00000089879f0 */ /* 0x000fe20008000898 */
[----:B------:R-:W-:Y:S02]  /*2c80*/  UIADD3 UR10, UR5, 0x200, URZ ;  /* 0x00000200050a7890 */ /* 0x000fe4000fffe03f */
[----:B------:R-:W-:-:S04]  /*2c90*/  UIADD3 UR8, UR7, 0x400, URZ ;  /* 0x0000040007087890 */ /* 0x000fc8000fffe03f */
[----:B------:R-:W5:Y:S01]  /*2ca0*/  MUFU.EX2 R21, R21 ;  /* 0x0000001500157308 */ /* 0x000f620000000800 */
[----:B------:R-:W-:Y:S01]  /*2cb0*/  UMOV UR11, 0x40000040 ;  /* 0x40000040000b7882 */ /* 0x000fe20000000000 */
[----:B------:R-:W-:-:S06]  /*2cc0*/  UMOV UR9, 0x40000040 ;  /* 0x4000004000097882 */ /* 0x000fcc0000000000 */
[----:B------:R-:W5:Y:S08]  /*2cd0*/  MUFU.EX2 R16, R210 ;  /* 0x000000d200107308 */ /* 0x000f700000000800 */
[----:B------:R-:W5:Y:S08]  /*2ce0*/  MUFU.EX2 R205, R205 ;  /* 0x000000cd00cd7308 */ /* 0x000f700000000800 */
[----:B------:R-:W5:Y:S01]  /*2cf0*/  MUFU.EX2 R17, R209 ;  /* 0x000000d100117308 */ /* 0x000f620000000800 */
        /* <DEDUP_REMOVED lines=31> */
[----:B------:R-:W1:Y:S04]  /*2ef0*/  LDS.64 R184, [R223+0x28200] ;  /* 0x02820000dfb87984 */ /* 0x000e680000000a00 */
[----:B---3--:R-:W3:Y:S04]  /*2f00*/  LDS.64 R186, [R223+0x28220] ;  /* 0x02822000dfba7984 */ /* 0x008ee80000000a00 */
[----:B------:R-:W2:Y:S04]  /*2f10*/  LDS.64 R188, [R223+0x28240] ;  /* 0x02824000dfbc7984 */ /* 0x000ea80000000a00 */
[----:B------:R-:W5:Y:S04]  /*2f20*/  LDS.64 R194, [R223+0x282a0] ;  /* 0x0282a000dfc27984 */ /* 0x000f680000000a00 */
[----:B------:R-:W5:Y:S04]  /*2f30*/  LDS.64 R190, [R223+0x28260] ;  /* 0x02826000dfbe7984 */ /* 0x000f680000000a00 */
[----:B------:R-:W5:Y:S04]  /*2f40*/  LDS.64 R192, [R223+0x28280] ;  /* 0x02828000dfc07984 */ /* 0x000f680000000a00 */
[----:B------:R-:W5:Y:S04]  /*2f50*/  LDS.64 R196, [R223+0x282c0] ;  /* 0x0282c000dfc47984 */ /* 0x000f680000000a00 */
[----:B----4-:R-:W4:Y:S01]  /*2f60*/  LDS.64 R222, [R223+0x282e0] ;  /* 0x0282e000dfde7984 */ /* 0x010f220000000a00 */
[--C-:B-1----:R-:W-:Y:S01]  /*2f70*/  FADD.FTZ R208, R155, -R185.reuse ;  /* 0x800000b99bd07221 */ /* 0x102fe20000010000 */
[--C-:B------:R-:W-:Y:S01]  /*2f80*/  FADD.FTZ R152, R152, -R184.reuse ;  /* 0x800000b898987221 */ /* 0x100fe20000010000 */
[----:B------:R-:W-:Y:S01]  /*2f90*/  FADD.FTZ R154, R154, -R184 ;  /* 0x800000b89a9a7221 */ /* 0x000fe20000010000 */
[----:B------:R-:W-:Y:S01]  /*2fa0*/  FADD.FTZ R153, R153, -R185 ;  /* 0x800000b999997221 */ /* 0x000fe20000010000 */
[--C-:B---3--:R-:W-:Y:S01]  /*2fb0*/  FADD.FTZ R155, R158, -R186.reuse ;  /* 0x800000ba9e9b7221 */ /* 0x108fe20000010000 */
[--C-:B------:R-:W-:Y:S01]  /*2fc0*/  FADD.FTZ R158, R159, -R187.reuse ;  /* 0x800000bb9f9e7221 */ /* 0x100fe20000010000 */
[----:B------:R-:W-:Y:S01]  /*2fd0*/  FADD.FTZ R184, R156, -R186 ;  /* 0x800000ba9cb87221 */ /* 0x000fe20000010000 */
[----:B------:R-:W-:Y:S01]  /*2fe0*/  FADD.FTZ R185, R157, -R187 ;  /* 0x800000bb9db97221 */ /* 0x000fe20000010000 */
[--C-:B--2---:R-:W-:Y:S01]  /*2ff0*/  FADD.FTZ R161, R161, -R189.reuse ;  /* 0x800000bda1a17221 */ /* 0x104fe20000010000 */
[----:B------:R-:W-:Y:S01]  /*3000*/  FADD.FTZ R163, R163, -R189 ;  /* 0x800000bda3a37221 */ /* 0x000fe20000010000 */
[----:B------:R-:W-:Y:S01]  /*3010*/  FADD.FTZ R159, R162, -R188 ;  /* 0x800000bca29f7221 */ /* 0x000fe20000010000 */
[----:B------:R-:W1:Y:S01]  /*3020*/  MUFU.EX2 R156, R217 ;  /* 0x000000d9009c7308 */ /* 0x000e620000000800 */
[----:B-----5:R-:W-:Y:S01]  /*3030*/  FADD.FTZ R189, R174, -R194 ;  /* 0x800000c2aebd7221 */ /* 0x020fe20000010000 */
[----:B------:R-:W-:Y:S01]  /*3040*/  FADD.FTZ R186, R175, -R195 ;  /* 0x800000c3afba7221 */ /* 0x000fe20000010000 */
[----:B------:R-:W-:Y:S01]  /*3050*/  FMUL.FTZ R152, R5, R152 ;  /* 0x0000009805987220 */ /* 0x000fe20000410000 */
[----:B------:R-:W-:Y:S01]  /*3060*/  FMUL.FTZ R175, R6, R153 ;  /* 0x0000009906af7220 */ /* 0x000fe20000410000 */
[----:B------:R-:W-:Y:S01]  /*3070*/  FADD.FTZ R187, R165, -R191 ;  /* 0x800000bfa5bb7221 */ /* 0x000fe20000010000 */
[----:B------:R-:W-:Y:S01]  /*3080*/  FMUL.FTZ R154, R15, R154 ;  /* 0x0000009a0f9a7220 */ /* 0x000fe20000410000 */
[----:B------:R-:W-:Y:S01]  /*3090*/  FADD.FTZ R160, R160, -R188 ;  /* 0x800000bca0a07221 */ /* 0x000fe20000010000 */
[----:B------:R-:W-:Y:S01]  /*30a0*/  MUFU.EX2 R174, R207 ;  /* 0x000000cf00ae7308 */ /* 0x000fe20000000800 */
[----:B------:R-:W-:Y:S01]  /*30b0*/  FADD.FTZ R165, R170, -R192 ;  /* 0x800000c0aaa57221 */ /* 0x000fe20000010000 */
[----:B------:R-:W-:Y:S01]  /*30c0*/  FADD.FTZ R170, R171, -R193 ;  /* 0x800000c1abaa7221 */ /* 0x000fe20000010000 */
[--C-:B------:R-:W-:Y:S01]  /*30d0*/  FADD.FTZ R164, R164, -R190.reuse ;  /* 0x800000bea4a47221 */ /* 0x100fe20000010000 */
[----:B------:R-:W-:Y:S01]  /*30e0*/  FADD.FTZ R166, R166, -R190 ;  /* 0x800000bea6a67221 */ /* 0x000fe20000010000 */
[--C-:B------:R-:W-:Y:S01]  /*30f0*/  FADD.FTZ R171, R176, -R196.reuse ;  /* 0x800000c4b0ab7221 */ /* 0x100fe20000010000 */
[--C-:B------:R-:W-:Y:S01]  /*3100*/  FADD.FTZ R176, R177, -R197.reuse ;  /* 0x800000c5b1b07221 */ /* 0x100fe20000010000 */
[----:B------:R-:W-:Y:S01]  /*3110*/  FADD.FTZ R179, R179, -R197 ;  /* 0x800000c5b3b37221 */ /* 0x000fe20000010000 */
[----:B------:R-:W2:Y:S01]  /*3120*/  MUFU.EX2 R157, R198 ;  /* 0x000000c6009d7308 */ /* 0x000ea20000000800 */
[----:B------:R-:W-:Y:S01]  /*3130*/  FADD.FTZ R178, R178, -R196 ;  /* 0x800000c4b2b27221 */ /* 0x000fe20000010000 */
[----:B------:R-:W-:Y:S01]  /*3140*/  FMUL.FTZ R197, R201, R208 ;  /* 0x000000d0c9c57220 */ /* 0x000fe20000410000 */
[----:B------:R-:W-:Y:S01]  /*3150*/  F2FP.F16.F32.PACK_AB R196, R175, R152 ;  /* 0x00000098afc4723e */ /* 0x000fe200000000ff */
[----:B------:R-:W-:Y:S01]  /*3160*/  FADD.FTZ R167, R167, -R191 ;  /* 0x800000bfa7a77221 */ /* 0x000fe20000010000 */
[----:B------:R-:W-:Y:S01]  /*3170*/  FMUL.FTZ R159, R218, R159 ;  /* 0x0000009fda9f7220 */ /* 0x000fe20000410000 */
[----:B------:R-:W-:Y:S01]  /*3180*/  FMUL.FTZ R152, R22, R163 ;  /* 0x000000a316987220 */ /* 0x000fe20000410000 */
[----:B------:R-:W-:Y:S01]  /*3190*/  FADD.FTZ R168, R168, -R192 ;  /* 0x800000c0a8a87221 */ /* 0x000fe20000010000 */
[----:B------:R-:W3:Y:S01]  /*31a0*/  MUFU.EX2 R162, R199 ;  /* 0x000000c700a27308 */ /* 0x000ee20000000800 */
[----:B------:R-:W-:Y:S01]  /*31b0*/  FADD.FTZ R169, R169, -R193 ;  /* 0x800000c1a9a97221 */ /* 0x000fe20000010000 */
[----:B------:R-:W-:Y:S01]  /*31c0*/  FADD.FTZ R172, R172, -R194 ;  /* 0x800000c2acac7221 */ /* 0x000fe20000010000 */
[----:B------:R-:W-:Y:S01]  /*31d0*/  FADD.FTZ R173, R173, -R195 ;  /* 0x800000c3adad7221 */ /* 0x000fe20000010000 */
[--C-:B----4-:R-:W-:Y:S01]  /*31e0*/  FADD.FTZ R180, R180, -R222.reuse ;  /* 0x800000deb4b47221 */ /* 0x110fe20000010000 */
[----:B------:R-:W-:Y:S01]  /*31f0*/  FADD.FTZ R153, R182, -R222 ;  /* 0x800000deb6997221 */ /* 0x000fe20000010000 */
[--C-:B------:R-:W-:Y:S01]  /*3200*/  FADD.FTZ R181, R181, -R223.reuse ;  /* 0x800000dfb5b57221 */ /* 0x100fe20000010000 */
[----:B------:R-:W-:Y:S01]  /*3210*/  FADD.FTZ R183, R183, -R223 ;  /* 0x800000dfb7b77221 */ /* 0x000fe20000010000 */
[----:B------:R-:W4:Y:S01]  /*3220*/  MUFU.EX2 R207, R206 ;  /* 0x000000ce00cf7308 */ /* 0x000f220000000800 */
        /* <DEDUP_REMOVED lines=24> */
[----:B-1----:R-:W-:Y:S01]  /*33b0*/  FMUL.FTZ R179, R156, R179 ;  /* 0x000000b39cb37220 */ /* 0x002fe20000410000 */
[----:B--2---:R-:W-:Y:S01]  /*33c0*/  FMUL.FTZ R180, R157, R180 ;  /* 0x000000b49db47220 */ /* 0x004fe20000410000 */
[----:B---3--:R-:W-:Y:S01]  /*33d0*/  FMUL.FTZ R153, R162, R153 ;  /* 0x00000099a2997220 */ /* 0x008fe20000410000 */
[----:B------:R-:W-:Y:S01]  /*33e0*/  FMUL.FTZ R181, R174, R181 ;  /* 0x000000b5aeb57220 */ /* 0x000fe20000410000 */
[----:B----4-:R-:W-:Y:S01]  /*33f0*/  FMUL.FTZ R152, R207, R183 ;  /* 0x000000b7cf987220 */ /* 0x010fe20000410000 */
        /* <DEDUP_REMOVED lines=46> */
[----:B------:R-:W-:Y:S01]  /*36e0*/  UMOV UR8, UR5 ;  /* 0x0000000500087c82 */ /* 0x000fe20008000000 */
[----:B------:R-:W-:Y:S02]  /*36f0*/  WARPGROUP.DEPBAR.LE gsb0, 0x0 ;  /* 0x00008000000079c5 */ /* 0x000fe40000010000 */
[----:B------:R-:W-:Y:S02]  /*3700*/  F2FP.F16.F32.PACK_AB R152, R14, R13 ;  /* 0x0000000d0e98723e */ /* 0x000fe400000000ff */
[----:B------:R-:W-:Y:S02]  /*3710*/  F2FP.F16.F32.PACK_AB R153, R19, R18 ;  /* 0x000000121399723e */ /* 0x000fe400000000ff */
[----:B------:R-:W-:-:S02]  /*3720*/  F2FP.F16.F32.PACK_AB R154, R204, R203 ;  /* 0x000000cbcc9a723e */ /* 0x000fc400000000ff */
[----:B------:R-:W-:Y:S02]  /*3730*/  F2FP.F16.F32.PACK_AB R155, R21, R20 ;  /* 0x00000014159b723e */ /* 0x000fe400000000ff */
[----:B------:R-:W-:Y:S02]  /*3740*/  F2FP.F16.F32.PACK_AB R204, R17, R16 ;  /* 0x0000001011cc723e */ /* 0x000fe400000000ff */
[----:B------:R-:W-:-:S06]  /*3750*/  WARPGROUP.ARRIVE ;  /* 0x00000000000079c5 */ /* 0x000fcc0000000000 */
[----:B------:R-:W-:Y:S01]  /*3760*/  HGMMA.64x128x16.F32 R88, R152, gdesc[UR8].tnspB, R88, gsb0 ;  /* 0x41e0000898587df0 */ /* 0x000fe20008000858 */
[----:B------:R-:W-:Y:S01]  /*3770*/  UMOV UR10, UR6 ;  /* 0x00000006000a7c82 */ /* 0x000fe20008000000 */
[----:B------:R-:W-:Y:S01]  /*3780*/  UMOV UR11, 0x40000040 ;  /* 0x40000040000b7882 */ /* 0x000fe20000000000 */
[----:B------:R-:W-:Y:S02]  /*3790*/  WARPGROUP.DEPBAR.LE gsb0, 0x0 ;  /* 0x00008000000079c5 */ /* 0x000fe40000010000 */
[----:B------:R-:W-:-:S07]  /*37a0*/  WARPGROUP.ARRIVE ;  /* 0x00000000000079c5 */ /* 0x000fce0000000000 */
        /* <DEDUP_REMOVED lines=65> */
.L_x_1291:
        /* <DEDUP_REMOVED lines=49> */
.L_x_1292:
[----:B------:R-:W-:Y:S01]  /*3ed0*/  UIADD3 UR37, UR37, 0x1, URZ ;  /* 0x0000000125257890 */ /* 0x000fe2000fffe03f */
[----:B------:R-:W-:Y:S02]  /*3ee0*/  VIADD R4, R4, 0x1 ;  /* 0x0000000104047836 */ /* 0x000fe40000000000 */
[----:B------:R-:W-:Y:S01]  /*3ef0*/  VIADD R0, R0, 0x30820 ;  /* 0x0003082000007836 */ /* 0x000fe20000000000 */
[----:B------:R-:W-:Y:S02]  /*3f00*/  UISETP.GE.AND UP0, UPT, UR37, UR36, UPT ;  /* 0x000000242500728c */ /* 0x000fe4000bf06270 */
[----:B------:R-:W-:Y:S02]  /*3f10*/  ISETP.NE.AND P0, PT, R4, 0x2, PT ;  /* 0x000000020400780c */ /* 0x000fe40003f05270 */
[----:B------:R-:W-:Y:S02]  /*3f20*/  PRMT R0, RZ, 0x654, R0 ;  /* 0x00000654ff007816 */ /* 0x000fe40000000000 */
[----:B------:R-:W-:-:S02]  /*3f30*/  PLOP3.LUT P1, PT, PT, PT, UP0, 0x80, 0x0 ;  /* 0x000000000000781c */ /* 0x000fc40003f2f008 */
[----:B-1----:R-:W-:Y:S01]  /*3f40*/  SEL R5, RZ, 0x1, P0 ;  /* 0x00000001ff057807 */ /* 0x002fe20000000000 */
[----:B------:R2:W-:Y:S01]  /*3f50*/  SYNCS.ARRIVE.TRANS64.RED.A1T0 RZ, [R0+URZ], RZ ;  /* 0x000000ff00ff79a7 */ /* 0x0005e2000810043f */
[----:B------:R-:W-:Y:S02]  /*3f60*/  SEL R4, R4, RZ, P0 ;  /* 0x000000ff04047207 */ /* 0x000fe40000000000 */
[----:B------:R-:W-:-:S07]  /*3f70*/  LOP3.LUT R226, R226, R5, RZ, 0x3c, !PT ;  /* 0x00000005e2e27212 */ /* 0x000fce00078e3cff */
[----:B--2---:R-:W-:Y:S05]  /*3f80*/  @!P1 BRA `(.L_x_1293) ;  /* 0xffffffd800789947 */ /* 0x004fea000383ffff */
        /* <DEDUP_REMOVED lines=66> */
.L_x_1275:
[----:B------:R-:W-:Y:S05]  /*43b0*/  @P0 BRA `(.L_x_1294) ;  /* 0x0000000c00a80947 */ /* 0x000fea0003800000 */
[----:B------:R-:W1:Y:S01]  /*43c0*/  S2UR UR4, SR_CgaCtaId ;  /* 0x00000000000479c3 */ /* 0x000e620000008800 */
[----:B------:R-:W-:Y:S02]  /*43d0*/  UMOV UR36, 0x400 ;  /* 0x0000040000247882 */ /* 0x000fe40000000000 */
[----:B-1----:R-:W-:-:S06]  /*43e0*/  ULEA UR36, UR4, UR36, 0x18 ;  /* 0x0000002404247291 */ /* 0x002fcc000f8ec03f */
[----:B------:R-:W-:-:S05]  /*43f0*/  IMAD.U32 R16, RZ, RZ, UR36 ;  /* 0x00000024ff107e24 */ /* 0x000fca000f8e00ff */
        /* <DEDUP_REMOVED lines=18> */
.L_x_1295:
        /* <DEDUP_REMOVED lines=20> */
.L_x_1296:
        /* <DEDUP_REMOVED lines=18> */
.L_x_1297:
        /* <DEDUP_REMOVED lines=18> */
.L_x_1298:
[----:B------:R-:W1:Y:S01]  /*48a0*/  S2R R0, SR_TID.X ;  /* 0x0000000000007919 */ /* 0x000e620000002100 */
        /* <DEDUP_REMOVED lines=17> */
[----:B-1----:R-:W-:Y:S01]  /*49c0*/  VIADD R7, R0, 0xffffff80 ;  /* 0xffffff8000077836 */ /* 0x002fe20000000000 */
        /* <DEDUP_REMOVED lines=8> */
[----:B------:R-:W-:Y:S01]  /*4a50*/  SHF.R.S32.HI R6, RZ, 0x5, R2 ;  /* 0x00000005ff067819 */ /* 0x000fe20000011402 */
        /* <DEDUP_REMOVED lines=125> */
.L_x_1300:
[----:B------:R-:W-:Y:S05]  /*5230*/  BSYNC B0 ;  /* 0x0000000000007941 */ /* 0x000fea0003800000 */
.L_x_1299:
[----:B------:R-:W-:-:S04]  /*5240*/  DEPBAR.LE SB0, 0x0 ;  /* 0x000080000000791a */ /* 0x000fc80000000000 */
[----:B------:R-:W-:Y:S05]  /*5250*/  BRA `(.L_x_1273) ;  /* 0x0000005000647947 */ /* 0x000fea0003800000 */
.L_x_1294:
[----:B------:R-:W1:Y:S01]  /*5260*/  S2R R0, SR_TID.X ;  /* 0x0000000000007919 */ /* 0x000e620000002100 */
[----:B------:R-:W2:Y:S01]  /*5270*/  S2UR UR9, SR_CTAID.Y ;  /* 0x00000000000979c3 */ /* 0x000ea20000002600 */
[----:B------:R-:W-:Y:S01]  /*5280*/  BSSY B0, `(.L_x_1301) ;  /* 0x0000033000007945 */ /* 0x000fe20003800000 */
[----:B------:R-:W3:Y:S06]  /*5290*/  S2R R11, SR_CTAID.X ;  /* 0x00000000000b7919 */ /* 0x000eec0000002500 */
[----:B------:R-:W4:Y:S08]  /*52a0*/  LDC.64 R4, c[0x0][0x820] ;  /* 0x00020800ff047b82 */ /* 0x000f300000000a00 */
[----:B------:R-:W3:Y:S08]  /*52b0*/  LDC.64 R20, c[0x0][0x808] ;  /* 0x00020200ff147b82 */ /* 0x000ef00000000a00 */
[----:B------:R-:W5:Y:S01]  /*52c0*/  S2UR UR8, SR_CTAID.Z ;  /* 0x00000000000879c3 */ /* 0x000f620000002700 */
[----:B--2---:R-:W-:Y:S01]  /*52d0*/  USHF.R.S32.HI UR5, URZ, 0x1f, UR9 ;  /* 0x0000001f3f057899 */ /* 0x004fe20008011409 */
[----:B-1----:R-:W-:-:S06]  /*52e0*/  VIADD R3, R0, 0xffffff80 ;  /* 0xffffff8000037836 */ /* 0x002fcc0000000000 */
[----:B------:R-:W1:Y:S01]  /*52f0*/  LDC.64 R12, c[0x0][0x828] ;  /* 0x00020a00ff0c7b82 */ /* 0x000e620000000a00 */
[----:B------:R-:W-:-:S04]  /*5300*/  SHF.R.S32.HI R0, RZ, 0x1f, R3 ;  /* 0x0000001fff007819 */ /* 0x000fc80000011403 */
[----:B------:R-:W-:Y:S01]  /*5310*/  LEA.HI R8, R0, R3, RZ, 0x4 ;  /* 0x0000000300087211 */ /* 0x000fe200078f20ff */
[----:B---3--:R-:W-:Y:S02]  /*5320*/  IMAD R17, R11, -0x80, R20 ;  /* 0xffffff800b117824 */ /* 0x008fe400078e0214 */
[----:B------:R-:W2:Y:S01]  /*5330*/  LDC.64 R18, c[0x0][0x850] ;  /* 0x00021400ff127b82 */ /* 0x000ea20000000a00 */
[----:B------:R-:W-:Y:S01]  /*5340*/  LOP3.LUT R0, R8, 0x1ffffff0, RZ, 0xc0, !PT ;  /* 0x1ffffff008007812 */ /* 0x000fe200078ec0ff */
[----:B-----5:R-:W-:-:S04]  /*5350*/  USHF.R.S32.HI UR4, URZ, 0x1f, UR8 ;  /* 0x0000001f3f047899 */ /* 0x020fc80008011408 */
[----:B------:R-:W-:Y:S02]  /*5360*/  IMAD.IADD R0, R3, 0x1, -R0 ;  /* 0x0000000103007824 */ /* 0x000fe400078e0a00 */
[----:B------:R-:W3:Y:S02]  /*5370*/  LDC.64 R22, c[0x0][0x858] ;  /* 0x00021600ff167b82 */ /* 0x000ee40000000a00 */
[----:B------:R-:W-:Y:S02]  /*5380*/  IMAD.SHL.U32 R6, R0, 0x8, RZ ;  /* 0x0000000800067824 */ /* 0x000fe400078e00ff */
[----:B----4-:R-:W-:-:S03]  /*5390*/  IMAD R0, R4, UR5, RZ ;  /* 0x0000000504007c24 */ /* 0x010fc6000f8e02ff */
        /* <DEDUP_REMOVED lines=14> */
[----:B-1----:R-:W-:Y:S01]  /*5480*/  IMAD.WIDE.U32 R8, R12, UR8, R2 ;  /* 0x000000080c087c25 */ /* 0x002fe2000f8e0002 */
        /* <DEDUP_REMOVED lines=18> */
.L_x_1302:
[----:B------:R-:W-:Y:S05]  /*55b0*/  BSYNC B0 ;  /* 0x0000000000007941 */ /* 0x000fea0003800000 */
.L_x_1301:
        /* <DEDUP_REMOVED lines=16> */
.L_x_1304:
[----:B------:R-:W-:Y:S05]  /*56c0*/  BSYNC B0 ;  /* 0x0000000000007941 */ /* 0x000fea0003800000 */
.L_x_1303:
[----:B------:R-:W-:Y:S01]  /*56d0*/  BSSY B0, `(.L_x_1305) ;  /* 0x0000010000007945 */ /* 0x000fe20003800000 */
[----:B------:R-:W-:-:S03]  /*56e0*/  ISETP.GE.OR P3, PT, R6, R21, P1 ;  /* 0x000000150600720c */ /* 0x000fc60000f66670 */
[----:B------:R-:W-:Y:S10]  /*56f0*/  @P4 BRA `(.L_x_1306) ;  /* 0x0000000000344947 */ /* 0x000ff40003800000 */
[----:B-1--4-:R-:W-:Y:S01]  /*5700*/  IADD3 R15, P4, R2, 0x20, RZ ;  /* 0x00000020020f7810 */ /* 0x012fe20007f9e0ff */
        /* <DEDUP_REMOVED lines=12> */
.L_x_1306:
[----:B------:R-:W-:Y:S05]  /*57d0*/  BSYNC B0 ;  /* 0x0000000000007941 */ /* 0x000fea0003800000 */
.L_x_1305:
[----:B------:R-:W-:Y:S01]  /*57e0*/  BSSY B0, `(.L_x_1307) ;  /* 0x0000011000007945 */ /* 0x000fe20003800000 */
[----:B------:R-:W-:Y:S01]  /*57f0*/  ISETP.GE.OR P4, PT, R6, R21, P2 ;  /* 0x000000150600720c */ /* 0x000fe20001786670 */
[----:B------:R-:W-:Y:S02]  /*5800*/  VIADD R0, R4, 0x50 ;  /* 0x0000005004007836 */ /* 0x000fe40000000000 */
[----:B------:R-:W-:Y:S10]  /*5810*/  @P3 BRA `(.L_x_1308) ;  /* 0x0000000000343947 */ /* 0x000ff40003800000 */
[----:B-1--4-:R-:W-:Y:S01]  /*5820*/  IADD3 R15, P3, R2, 0x30, RZ ;  /* 0x00000030020f7810 */ /* 0x012fe20007f7e0ff */
        /* <DEDUP_REMOVED lines=12> */
.L_x_1308:
[----:B------:R-:W-:Y:S05]  /*58f0*/  BSYNC B0 ;  /* 0x0000000000007941 */ /* 0x000fea0003800000 */
.L_x_1307:
[----:B------:R-:W-:Y:S01]  /*5900*/  BSSY B0, `(.L_x_1309) ;  /* 0x0000010000007945 */ /* 0x000fe20003800000 */
[----:B------:R-:W-:-:S03]  /*5910*/  ISETP.GE.AND P3, PT, R0, R17, PT ;  /* 0x000000110000720c */ /* 0x000fc60003f66270 */
        /* <DEDUP_REMOVED lines=14> */
.L_x_1310:
[----:B------:R-:W-:Y:S05]  /*5a00*/  BSYNC B0 ;  /* 0x0000000000007941 */ /* 0x000fea0003800000 */
.L_x_1309:
[----:B------:R-:W-:Y:S01]  /*5a10*/  ISETP.GE.OR P4, PT, R6, R21, P3 ;  /* 0x000000150600720c */ /* 0x000fe20001f86670 */
[----:B------:R-:W-:Y:S01]  /*5a20*/  BSSY B0, `(.L_x_1311) ;  /* 0x0000011000007945 */ /* 0x000fe20003800000 */
[----:B--2---:R-:W-:Y:S02]  /*5a30*/  IMAD R16, R18, UR5, RZ ;  /* 0x0000000512107c24 */ /* 0x004fe4000f8e02ff */
[----:B------:R-:W-:-:S09]  /*5a40*/  VIADD R0, R4, 0x60 ;  /* 0x0000006004007836 */ /* 0x000fd20000000000 */
[----:B------:R-:W-:Y:S05]  /*5a50*/  @P4 BRA `(.L_x_1312) ;  /* 0x0000000000344947 */ /* 0x000fea0003800000 */
        /* <DEDUP_REMOVED lines=13> */
.L_x_1312:
[----:B------:R-:W-:Y:S05]  /*5b30*/  BSYNC B0 ;  /* 0x0000000000007941 */ /* 0x000fea0003800000 */
.L_x_1311:
[----:B------:R-:W-:Y:S01]  /*5b40*/  ULDC UR6, c[0x0][0x83c] ;  /* 0x00020f0000067ab9 */ /* 0x000fe20000000800 */
[----:B------:R-:W-:Y:S01]  /*5b50*/  ISETP.GE.AND P4, PT, R0, R17, PT ;  /* 0x000000110000720c */ /* 0x000fe20003f86270 */
[----:B-12-4-:R-:W-:Y:S01]  /*5b60*/  IMAD R15, R19, UR9, R16 ;  /* 0x00000009130f7c24 */ /* 0x016fe2000f8e0210 */
        /* <DEDUP_REMOVED lines=28> */
.L_x_1314:
[----:B------:R-:W-:Y:S05]  /*5d30*/  BSYNC B0 ;  /* 0x0000000000007941 */ /* 0x000fea0003800000 */
.L_x_1313:
[----:B------:R-:W-:Y:S01]  /*5d40*/  ISETP.GE.AND P6, PT, R0, R17, PT ;  /* 0x000000110000720c */ /* 0x000fe20003fc6270 */
[----:B---3--:R-:W-:Y:S01]  /*5d50*/  IMAD R0, R22, UR4, RZ ;  /* 0x0000000416007c24 */ /* 0x008fe2000f8e02ff */
        /* <DEDUP_REMOVED lines=20> */
.L_x_1316:
[----:B------:R-:W-:Y:S05]  /*5ea0*/  BSYNC B0 ;  /* 0x0000000000007941 */ /* 0x000fea0003800000 */
.L_x_1315:
        /* <DEDUP_REMOVED lines=14> */
.L_x_1318:
[----:B------:R-:W-:Y:S05]  /*5f90*/  BSYNC B0 ;  /* 0x0000000000007941 */ /* 0x000fea0003800000 */
.L_x_1317:
        /* <DEDUP_REMOVED lines=16> */
.L_x_1320:
[----:B------:R-:W-:Y:S05]  /*60a0*/  BSYNC B0 ;  /* 0x0000000000007941 */ /* 0x000fea0003800000 */
.L_x_1319:
        /* <DEDUP_REMOVED lines=15> */
.L_x_1322:
[----:B------:R-:W-:Y:S05]  /*61a0*/  BSYNC B0 ;  /* 0x0000000000007941 */ /* 0x000fea0003800000 */
.L_x_1321:
        /* <DEDUP_REMOVED lines=15> */
.L_x_1324:
[----:B------:R-:W-:Y:S05]  /*62a0*/  BSYNC B0 ;  /* 0x0000000000007941 */ /* 0x000fea0003800000 */
.L_x_1323:
        /* <DEDUP_REMOVED lines=15> */
.L_x_1326:
[----:B------:R-:W-:Y:S05]  /*63a0*/  BSYNC B0 ;  /* 0x0000000000007941 */ /* 0x000fea0003800000 */
.L_x_1325:
        /* <DEDUP_REMOVED lines=15> */
.L_x_1328:
[----:B------:R-:W-:Y:S05]  /*64a0*/  BSYNC B0 ;  /* 0x0000000000007941 */ /* 0x000fea0003800000 */
.L_x_1327:
        /* <DEDUP_REMOVED lines=15> */
.L_x_1330:
[----:B------:R-:W-:Y:S05]  /*65a0*/  BSYNC B0 ;  /* 0x0000000000007941 */ /* 0x000fea0003800000 */
.L_x_1329:
        /* <DEDUP_REMOVED lines=15> */
.L_x_1271:
        /* <DEDUP_REMOVED lines=13> */
[----:B------:R-:W-:Y:S02]  /*6770*/  ULDC UR4, c[0x0][0x280] ;  /* 0x0000a00000047ab9 */ /* 0x000fe40000000800 */
[----:B------:R-:W-:-:S04]  /*6780*/  UIADD3 UR5, UR4, 0x3f, URZ ;  /* 0x0000003f04057890 */ /* 0x000fc8000fffe03f */
[----:B------:R-:W-:Y:S01]  /*6790*/  USHF.R.S32.HI UR6, URZ, 0x1f, UR5 ;  /* 0x0000001f3f067899 */ /* 0x000fe20008011405 */
[----:B------:R-:W2:Y:S03]  /*67a0*/  S2UR UR17, SR_CTAID.Y ;  /* 0x00000000001179c3 */ /* 0x000ea60000002600 */
[----:B------:R-:W-:-:S04]  /*67b0*/  ULEA.HI UR5, UR6, UR5, URZ, 0x6 ;  /* 0x0000000506057291 */ /* 0x000fc8000f8f303f */
[----:B------:R-:W-:Y:S01]  /*67c0*/  USHF.R.S32.HI UR5, URZ, 0x6, UR5 ;  /* 0x000000063f057899 */ /* 0x000fe20008011405 */
[----:B-1----:R-:W-:Y:S01]  /*67d0*/  ISETP.LE.AND P0, PT, RZ, UR23, PT ;  /* 0x00000017ff007c0c */ /* 0x002fe2000bf03270 */
[----:B--2---:R-:W-:-:S12]  /*67e0*/  USHF.R.S32.HI UR18, URZ, 0x1f, UR17 ;  /* 0x0000001f3f127899 */ /* 0x004fd80008011411 */
[----:B------:R-:W-:Y:S05]  /*67f0*/  @!P0 BRA `(.L_x_1332) ;  /* 0x00000000002c8947 */ /* 0x000fea0003800000 */
        /* <DEDUP_REMOVED lines=9> */
[----:B------:R-:W-:Y:S01]  /*6890*/  USEL UR11, UR5, UR7, UP0 ;  /* 0x00000007050b7287 */ /* 0x000fe20008000000 */
[----:B------:R-:W-:Y:S11]  /*68a0*/  BRA `(.L_x_1333) ;  /* 0x0000000000047947 */ /* 0x000ff60003800000 */
.L_x_1332:
[----:B------:R-:W-:-:S05]  /*68b0*/  UMOV UR11, UR5 ;  /* 0x00000005000b7c82 */ /* 0x000fca0008000000 */
.L_x_1333:
[----:B------:R-:W-:Y:S01]  /*68c0*/  ULEA UR4, UR23, UR4, 0x7 ;  /* 0x0000000417047291 */ /* 0x000fe2000f8e383f */
[----:B------:R-:W-:Y:S01]  /*68d0*/  ULDC UR6, c[0x0][0x290] ;  /* 0x0000a40000067ab9 */ /* 0x000fe20000000800 */
[----:B------:R-:W-:Y:S01]  /*68e0*/  ULDC UR7, c[0x0][0x74c] ;  /* 0x0001d30000077ab9 */ /* 0x000fe20000000800 */
[----:B------:R-:W-:Y:S01]  /*68f0*/  ULDC.64 UR12, c[0x0][0x2e0] ;  /* 0x0000b800000c7ab9 */ /* 0x000fe20000000a00 */
[----:B------:R-:W-:Y:S01]  /*6900*/  UIADD3 UR8, -UR7, UR4, -UR6 ;  /* 0x0000000407087290 */ /* 0x000fe2000fffe906 */
[----:B------:R-:W-:Y:S02]  /*6910*/  ULDC UR15, c[0x0][0x288] ;  /* 0x0000a200000f7ab9 */ /* 0x000fe40000000800 */
[----:B------:R-:W-:Y:S01]  /*6920*/  ULDC.64 UR6, c[0x0][0x2d8] ;  /* 0x0000b60000067ab9 */ /* 0x000fe20000000a00 */
[----:B------:R-:W-:Y:S02]  /*6930*/  USHF.R.S32.HI UR9, URZ, 0x1f, UR8 ;  /* 0x0000001f3f097899 */ /* 0x000fe40008011408 */
[----:B------:R-:W-:-:S02]  /*6940*/  UIMAD UR4, UR18, UR6, URZ ;  /* 0x00000006120472a4 */ /* 0x000fc4000f8e023f */
[----:B------:R-:W-:Y:S02]  /*6950*/  ULEA.HI UR10, UR9, UR8, URZ, 0x6 ;  /* 0x00000008090a7291 */ /* 0x000fe4000f8f303f */
[----:B------:R-:W-:Y:S02]  /*6960*/  UIMAD.WIDE.U32 UR8, UR17, UR6, URZ ;  /* 0x00000006110872a5 */ /* 0x000fe4000f8e003f */
[----:B------:R-:W-:Y:S02]  /*6970*/  USHF.R.S32.HI UR10, URZ, 0x6, UR10 ;  /* 0x000000063f0a7899 */ /* 0x000fe4000801140a */
[----:B------:R-:W-:Y:S02]  /*6980*/  UIMAD UR4, UR17, UR7, UR4 ;  /* 0x00000007110472a4 */ /* 0x000fe4000f8e0204 */
[----:B------:R-:W-:Y:S02]  /*6990*/  UISETP.LT.AND UP0, UPT, URZ, UR10, UPT ;  /* 0x0000000a3f00728c */ /* 0x000fe4000bf01270 */
[----:B------:R-:W-:-:S02]  /*69a0*/  USHF.R.S32.HI UR7, URZ, 0x1f, UR16 ;  /* 0x0000001f3f077899 */ /* 0x000fc40008011410 */
[----:B------:R-:W-:Y:S02]  /*69b0*/  USEL UR6, URZ, UR10, !UP0 ;  /* 0x0000000a3f067287 */ /* 0x000fe4000c000000 */
[----:B------:R-:W-:Y:S02]  /*69c0*/  UIMAD UR7, UR7, UR12, URZ ;  /* 0x0000000c070772a4 */ /* 0x000fe4000f8e023f */
[----:B------:R-:W-:Y:S02]  /*69d0*/  UISETP.GT.AND UP0, UPT, UR11, UR6, UPT ;  /* 0x000000060b00728c */ /* 0x000fe4000bf04270 */
[----:B------:R-:W-:Y:S02]  /*69e0*/  UIMAD UR10, UR16, UR15, URZ ;  /* 0x0000000f100a72a4 */ /* 0x000fe4000f8e023f */
[----:B------:R-:W-:Y:S02]  /*69f0*/  UIMAD UR14, UR16, UR13, UR7 ;  /* 0x0000000d100e72a4 */ /* 0x000fe4000f8e0207 */
[----:B------:R-:W-:Y:S01]  /*6a00*/  PLOP3.LUT P1, PT, PT, PT, UP0, 0x80, 0x0 ;  /* 0x000000000000781c */ /* 0x000fe20003f2f008 */
[----:B------:R-:W-:-:S02]  /*6a10*/  UIADD3 UR9, UR9, UR4, URZ ;  /* 0x0000000409097290 */ /* 0x000fc4000fffe03f */
[----:B------:R-:W-:Y:S02]  /*6a20*/  UIADD3 UR7, UP1, UR10, UR17, URZ ;  /* 0x000000110a077290 */ /* 0x000fe4000ff3e03f */
[----:B------:R-:W-:Y:S01]  /*6a30*/  UIMAD.WIDE.U32 UR8, UR16, UR12, UR8 ;  /* 0x0000000c100872a5 */ /* 0x000fe2000f8e0008 */
[----:B------:R-:W-:Y:S01]  /*6a40*/  ELECT P0, URZ, PT ;  /* 0x00000000003f782f */ /* 0x000fe20003800000 */
[----:B------:R-:W-:-:S06]  /*6a50*/  ULEA.HI.X.SX32 UR10, UR10, UR18, 0x1, UP1 ;  /* 0x000000120a0a7291 */ /* 0x000fcc00088f0e3f */
[----:B------:R-:W-:Y:S06]  /*6a60*/  @!P1 BRA `(.L_x_1334) ;  /* 0x00000010004c9947 */ /* 0x000fec0003800000 */
[----:B------:R-:W1:Y:S01]  /*6a70*/  S2R R0, SR_TID.X ;  /* 0x0000000000007919 */ /* 0x000e620000002100 */
[----:B------:R-:W-:Y:S02]  /*6a80*/  UIADD3 UR4, -UR6, UR11, URZ ;  /* 0x0000000b06047290 */ /* 0x000fe4000fffe13f */
[----:B------:R-:W-:Y:S02]  /*6a90*/  UIADD3 UR14, UR9, UR14, URZ ;  /* 0x0000000e090e7290 */ /* 0x000fe4000fffe03f */
[----:B------:R-:W-:-:S04]  /*6aa0*/  ULOP3.LUT UR4, UR4, 0x1, URZ, 0xc0, !UPT ;  /* 0x0000000104047892 */ /* 0x000fc8000f8ec03f */
[----:B------:R-:W-:-:S03]  /*6ab0*/  UISETP.NE.U32.AND UP0, UPT, UR4, 0x1, UPT ;  /* 0x000000010400788c */ /* 0x000fc6000bf05070 */
[----:B------:R-:W-:Y:S02]  /*6ac0*/  ULDC UR4, c[0x0][0x760] ;  /* 0x0001d80000047ab9 */ /* 0x000fe40000000800 */
[----:B------:R-:W-:Y:S01]  /*6ad0*/  UIMAD UR15, UR15, UR4, URZ ;  /* 0x000000040f0f72a4 */ /* 0x000fe2000f8e023f */
[----:B------:R-:W-:Y:S02]  /*6ae0*/  PLOP3.LUT P1, PT, PT, PT, UP0, 0x80, 0x0 ;  /* 0x000000000000781c */ /* 0x000fe40003f2f008 */
[----:B-1----:R-:W-:-:S11]  /*6af0*/  LOP3.LUT R9, R0, 0x1f, RZ, 0xc0, !PT ;  /* 0x0000001f00097812 */ /* 0x002fd600078ec0ff */
[----:B------:R-:W-:Y:S05]  /*6b00*/  @P1 BRA `(.L_x_1335) ;  /* 0x00000004006c1947 */ /* 0x000fea0003800000 */
        /* <DEDUP_REMOVED lines=8> */
[----:B------:R-:W-:-:S04]  /*6b90*/  IMAD.U32 R2, RZ, RZ, UR13 ;  /* 0x0000000dff027e24 */ /* 0x000fc8000f8e00ff */
[----:B------:R-:W-:Y:S01]  /*6ba0*/  IMAD.U32 R3, RZ, RZ, UR4 ;  /* 0x00000004ff037e24 */ /* 0x000fe2000f8e00ff */
[----:B------:R-:W-:Y:S06]  /*6bb0*/  @P2 BRA `(.L_x_1337) ;  /* 0x0000000000142947 */ /* 0x000fec0003800000 */
.L_x_1338:
[----:B------:R-:W2:Y:S04]  /*6bc0*/  LDG.E.STRONG.GPU R0, desc[UR46][R2.64] ;  /* 0x0000002e02007981 */ /* 0x000ea8000c1ef900 */
[----:B--2---:R-:W-:Y:S01]  /*6bd0*/  CCTL.IVALL ;  /* 0x00000000ff00798f */ /* 0x004fe20002000000 */
[----:B------:R-:W-:Y:S05]  /*6be0*/  YIELD ;  /* 0x0000000000007946 */ /* 0x000fea0003800000 */
[----:B------:R-:W-:-:S13]  /*6bf0*/  ISETP.NE.AND P1, PT, R0, UR23, PT ;  /* 0x0000001700007c0c */ /* 0x000fda000bf25270 */
[----:B------:R-:W-:Y:S05]  /*6c00*/  @P1 BRA `(.L_x_1338) ;  /* 0xfffffffc00ec1947 */ /* 0x000fea000383ffff */
.L_x_1337:
[----:B------:R-:W-:Y:S05]  /*6c10*/  BSYNC B0 ;  /* 0x0000000000007941 */ /* 0x000fea0003800000 */
.L_x_1336:
[----:B------:R-:W-:-:S03]  /*6c20*/  UMOV UR4, 0xffffffff ;  /* 0xffffffff00047882 */ /* 0x000fc60000000000 */
[----:B------:R-:W-:Y:S05]  /*6c30*/  BRA.DIV UR4, `(.L_x_1339) ;  /* 0x0000003a044c7947 */ /* 0x000fea000b800000 */
[----:B------:R-:W-:Y:S01]  /*6c40*/  NOP ;  /* 0x0000000000007918 */ /* 0x000fe20000000000 */
.L_x_1416:
[----:B------:R-:W-:Y:S01]  /*6c50*/  IMAD.U32 R8, RZ, RZ, UR6 ;  /* 0x00000006ff087e24 */ /* 0x000fe2000f8e00ff */
[----:B------:R-:W-:Y:S05]  /*6c60*/  WARPSYNC.ALL ;  /* 0x0000000000007948 */ /* 0x000fea0003800000 */
[----:B------:R-:W-:Y:S01]  /*6c70*/  BAR.SYNC.DEFER_BLOCKING 0xd, 0xa0 ;  /* 0x0342800000007b1d */ /* 0x000fe20000010000 */
[----:B------:R-:W-:-:S05]  /*6c80*/  IMAD.SHL.U32 R8, R8, 0x2000, RZ ;  /* 0x0000200008087824 */ /* 0x000fca00078e00ff */
        /* <DEDUP_REMOVED lines=18> */
.L_x_1341:
[----:B------:R-:W-:Y:S05]  /*6db0*/  BSYNC B0 ;  /* 0x0000000000007941 */ /* 0x000fea0003800000 */
.L_x_1340:
        /* <DEDUP_REMOVED lines=20> */
.L_x_1343:
[----:B------:R-:W-:Y:S05]  /*6f00*/  BSYNC B0 ;  /* 0x0000000000007941 */ /* 0x000fea0003800000 */
.L_x_1342:
[----:B------:R-:W-:Y:S06]  /*6f10*/  BAR.ARV 0xa, 0xa0 ;  /* 0x0282800000007b1d */ /* 0x000fec0000002000 */
[----:B------:R-:W-:Y:S04]  /*6f20*/  BSSY B0, `(.L_x_1344) ;  /* 0x0000003000007945 */ /* 0x000fe80003800000 */
[----:B------:R-:W-:Y:S05]  /*6f30*/  @!P0 BRA `(.L_x_1345) ;  /* 0x0000000000048947 */ /* 0x000fea0003800000 */
[----:B------:R-:W-:-:S04]  /*6f40*/  DEPBAR.LE SB0, 0x0 ;  /* 0x000080000000791a */ /* 0x000fc80000000000 */
.L_x_1345:
[----:B------:R-:W-:Y:S05]  /*6f50*/  BSYNC B0 ;  /* 0x0000000000007941 */ /* 0x000fea0003800000 */
.L_x_1344:
        /* <DEDUP_REMOVED lines=19> */
.L_x_1347:
[----:B------:R-:W-:Y:S05]  /*7090*/  BSYNC B0 ;  /* 0x0000000000007941 */ /* 0x000fea0003800000 */
.L_x_1346:
[----:B------:R-:W-:Y:S01]  /*70a0*/  UIADD3 UR18, UR6, 0x1, URZ ;  /* 0x0000000106127890 */ /* 0x000fe2000fffe03f */
[----:B------:R-:W-:Y:S11]  /*70b0*/  BRA `(.L_x_1348) ;  /* 0x0000000000047947 */ /* 0x000ff60003800000 */
.L_x_1335:
[----:B------:R-:W-:-:S05]  /*70c0*/  UMOV UR18, UR6 ;  /* 0x0000000600127c82 */ /* 0x000fca0008000000 */
.L_x_1348:
[----:B------:R-:W-:-:S03]  /*70d0*/  UIADD3 UR4, UR6, 0x1, URZ ;  /* 0x0000000106047890 */ /* 0x000fc6000fffe03f */
[----:B------:R-:W-:Y:S01]  /*70e0*/  UMOV UR6, UR18 ;  /* 0x0000001200067c82 */ /* 0x000fe20008000000 */
[----:B------:R-:W-:-:S06]  /*70f0*/  UISETP.NE.AND UP0, UPT, UR11, UR4, UPT ;  /* 0x000000040b00728c */ /* 0x000fcc000bf05270 */
[----:B------:R-:W-:-:S13]  /*7100*/  PLOP3.LUT P1, PT, PT, PT, UP0, 0x80, 0x0 ;  /* 0x000000000000781c */ /* 0x000fda0003f2f008 */
[----:B------:R-:W-:Y:S05]  /*7110*/  @!P1 BRA `(.L_x_1334) ;  /* 0x0000000800a09947 */ /* 0x000fea0003800000 */
[----:B------:R-:W-:Y:S01]  /*7120*/  ULDC.64 UR20, c[0x0][0x2c0] ;  /* 0x0000b00000147ab9 */ /* 0x000fe20000000a00 */
[----:B------:R-:W-:Y:S01]  /*7130*/  UMOV UR4, URZ ;  /* 0x0000003f00047c82 */ /* 0x000fe20008000000 */
[----:B------:R-:W-:Y:S01]  /*7140*/  ULEA UR20, UP0, UR8, UR20, 0x2 ;  /* 0x0000001408147291 */ /* 0x000fe2000f80103f */
[----:B------:R-:W-:-:S03]  /*7150*/  UMOV UR6, UR18 ;  /* 0x0000001200067c82 */ /* 0x000fc60008000000 */
[----:B------:R-:W-:Y:S02]  /*7160*/  ULEA.HI.X UR21, UR8, UR21, UR14, 0x2, UP0 ;  /* 0x0000001508157291 */ /* 0x000fe400080f140e */
[----:B------:R-:W-:-:S04]  /*7170*/  UIADD3 UR20, UP0, UR20, 0x4000, URZ ;  /* 0x0000400014147890 */ /* 0x000fc8000ff1e03f */
[----:B------:R-:W-:-:S12]  /*7180*/  UIADD3.X UR21, URZ, UR21, URZ, UP0, !UPT ;  /* 0x000000153f157290 */ /* 0x000fd800087fe43f */
.L_x_1373:
        /* <DEDUP_REMOVED lines=11> */
.L_x_1351:
[----:B------:R-:W2:Y:S04]  /*7240*/  LDG.E.STRONG.GPU R0, desc[UR46][R2.64] ;  /* 0x0000002e02007981 */ /* 0x000ea8000c1ef900 */
[----:B--2---:R-:W-:Y:S01]  /*7250*/  CCTL.IVALL ;  /* 0x00000000ff00798f */ /* 0x004fe20002000000 */
[----:B------:R-:W-:Y:S05]  /*7260*/  YIELD ;  /* 0x0000000000007946 */ /* 0x000fea0003800000 */
[----:B------:R-:W-:-:S13]  /*7270*/  ISETP.NE.AND P1, PT, R0, UR23, PT ;  /* 0x0000001700007c0c */ /* 0x000fda000bf25270 */
[----:B------:R-:W-:Y:S05]  /*7280*/  @P1 BRA `(.L_x_1351) ;  /* 0xfffffffc00ec1947 */ /* 0x000fea000383ffff */
.L_x_1350:
[----:B------:R-:W-:Y:S05]  /*7290*/  BSYNC B0 ;  /* 0x0000000000007941 */ /* 0x000fea0003800000 */
.L_x_1349:
[----:B------:R-:W-:-:S03]  /*72a0*/  UMOV UR16, 0xffffffff ;  /* 0xffffffff00107882 */ /* 0x000fc60000000000 */
[----:B------:R-:W-:Y:S05]  /*72b0*/  BRA.DIV UR16, `(.L_x_1352) ;  /* 0x0000003210c87947 */ /* 0x000fea000b800000 */
[----:B------:R-:W-:Y:S01]  /*72c0*/  NOP ;  /* 0x0000000000007918 */ /* 0x000fe20000000000 */
.L_x_1419:
[----:B------:R-:W-:Y:S05]  /*72d0*/  WARPSYNC.ALL ;  /* 0x0000000000007948 */ /* 0x000fea0003800000 */
[----:B------:R-:W-:Y:S06]  /*72e0*/  BAR.SYNC.DEFER_BLOCKING 0xd, 0xa0 ;  /* 0x0342800000007b1d */ /* 0x000fec0000010000 */
[----:B------:R-:W-:Y:S04]  /*72f0*/  BSSY B0, `(.L_x_1353) ;  /* 0x0000011000007945 */ /* 0x000fe80003800000 */
[----:B------:R-:W-:Y:S05]  /*7300*/  @!P0 BRA `(.L_x_1354) ;  /* 0x00000000003c8947 */ /* 0x000fea0003800000 */
[----:B------:R-:W1:Y:S01]  /*7310*/  S2UR UR22, SR_CgaCtaId ;  /* 0x00000000001679c3 */ /* 0x000e620000008800 */
[----:B------:R-:W-:Y:S01]  /*7320*/  USHF.L.U32 UR16, UR6, 0xd, URZ ;  /* 0x0000000d06107899 */ /* 0x000fe2000800063f */
        /* <DEDUP_REMOVED lines=11> */
[----:B------:R1:W-:Y:S02]  /*73e0*/  UBLKRED.G.S.ADD.F32.RN [UR16], [UR22], UR24, desc[UR26] ;  /* 0x00001a10160073bb */ /* 0x0003e400080a1418 */
[----:B-1----:R0:W-:Y:S02]  /*73f0*/  UTMACMDFLUSH ;  /* 0x00000000000079b7 */ /* 0x0021e40000000000 */
.L_x_1354:
[----:B------:R-:W-:Y:S05]  /*7400*/  BSYNC B0 ;  /* 0x0000000000007941 */ /* 0x000fea0003800000 */
.L_x_1353:
[----:B------:R-:W-:Y:S01]  /*7410*/  ULEA UR16, UR18, UR4, 0xd ;  /* 0x0000000412107291 */ /* 0x000fe2000f8e683f */
[----:B------:R-:W-:Y:S03]  /*7420*/  BAR.SYNC.DEFER_BLOCKING 0xe, 0xa0 ;  /* 0x0382800000007b1d */ /* 0x000fe60000010000 */
[----:B------:R-:W-:-:S03]  /*7430*/  UIMAD.WIDE UR16, UR16, 0x4, UR20 ;  /* 0x00000004101078a5 */ /* 0x000fc6000f8e0214 */
        /* <DEDUP_REMOVED lines=12> */
.L_x_1356:
[----:B------:R-:W-:Y:S05]  /*7500*/  BSYNC B0 ;  /* 0x0000000000007941 */ /* 0x000fea0003800000 */
.L_x_1355:
[----:B------:R-:W-:Y:S06]  /*7510*/  BAR.ARV 0xa, 0xa0 ;  /* 0x0282800000007b1d */ /* 0x000fec0000002000 */
[----:B------:R-:W-:Y:S04]  /*7520*/  BSSY B0, `(.L_x_1357) ;  /* 0x0000003000007945 */ /* 0x000fe80003800000 */
[----:B------:R-:W-:Y:S05]  /*7530*/  @!P0 BRA `(.L_x_1358) ;  /* 0x0000000000048947 */ /* 0x000fea0003800000 */
[----:B------:R-:W-:-:S04]  /*7540*/  DEPBAR.LE SB0, 0x0 ;  /* 0x000080000000791a */ /* 0x000fc80000000000 */
.L_x_1358:
[----:B------:R-:W-:Y:S05]  /*7550*/  BSYNC B0 ;  /* 0x0000000000007941 */ /* 0x000fea0003800000 */
.L_x_1357:
        /* <DEDUP_REMOVED lines=19> */
.L_x_1360:
[----:B------:R-:W-:Y:S05]  /*7690*/  BSYNC B0 ;  /* 0x0000000000007941 */ /* 0x000fea0003800000 */
.L_x_1359:
        /* <DEDUP_REMOVED lines=9> */
.L_x_1363:
[----:B------:R-:W2:Y:S04]  /*7730*/  LDG.E.STRONG.GPU R0, desc[UR46][R2.64] ;  /* 0x0000002e02007981 */ /* 0x000ea8000c1ef900 */
[----:B--2---:R-:W-:Y:S01]  /*7740*/  CCTL.IVALL ;  /* 0x00000000ff00798f */ /* 0x004fe20002000000 */
[----:B------:R-:W-:Y:S05]  /*7750*/  YIELD ;  /* 0x0000000000007946 */ /* 0x000fea0003800000 */
[----:B------:R-:W-:-:S13]  /*7760*/  ISETP.NE.AND P1, PT, R0, UR23, PT ;  /* 0x0000001700007c0c */ /* 0x000fda000bf25270 */
[----:B------:R-:W-:Y:S05]  /*7770*/  @P1 BRA `(.L_x_1363) ;  /* 0xfffffffc00ec1947 */ /* 0x000fea000383ffff */
.L_x_1362:
[----:B------:R-:W-:Y:S05]  /*7780*/  BSYNC B0 ;  /* 0x0000000000007941 */ /* 0x000fea0003800000 */
.L_x_1361:
[----:B------:R-:W-:-:S03]  /*7790*/  UMOV UR12, 0xffffffff ;  /* 0xffffffff000c7882 */ /* 0x000fc60000000000 */
[----:B------:R-:W-:Y:S05]  /*77a0*/  BRA.DIV UR12, `(.L_x_1364) ;  /* 0x0000002e0ca87947 */ /* 0x000fea000b800000 */
[----:B------:R-:W-:Y:S01]  /*77b0*/  NOP ;  /* 0x0000000000007918 */ /* 0x000fe20000000000 */
.L_x_1422:
[----:B------:R-:W-:Y:S05]  /*77c0*/  WARPSYNC.ALL ;  /* 0x0000000000007948 */ /* 0x000fea0003800000 */
[----:B------:R-:W-:Y:S06]  /*77d0*/  BAR.SYNC.DEFER_BLOCKING 0xd, 0xa0 ;  /* 0x0342800000007b1d */ /* 0x000fec0000010000 */
[----:B------:R-:W-:Y:S04]  /*77e0*/  BSSY B0, `(.L_x_1365) ;  /* 0x000000d000007945 */ /* 0x000fe80003800000 */
[----:B------:R-:W-:Y:S05]  /*77f0*/  @!P0 BRA `(.L_x_1366) ;  /* 0x00000000002c8947 */ /* 0x000fea0003800000 */
[----:B------:R-:W1:Y:S01]  /*7800*/  S2UR UR13, SR_CgaCtaId ;  /* 0x00000000000d79c3 */ /* 0x000e620000008800 */
[----:B------:R-:W-:Y:S01]  /*7810*/  UMOV UR12, 0x400 ;  /* 0x00000400000c7882 */ /* 0x000fe20000000000 */
[----:B------:R-:W-:Y:S01]  /*7820*/  UIADD3 UR24, UP0, UR16, 0x4000, URZ ;  /* 0x0000400010187890 */ /* 0x000fe2000ff1e03f */
[----:B------:R-:W-:Y:S01]  /*7830*/  UMOV UR26, 0x0 ;  /* 0x00000000001a7882 */ /* 0x000fe20000000000 */
[----:B------:R-:W-:Y:S02]  /*7840*/  UMOV UR27, 0x14f00000 ;  /* 0x14f00000001b7882 */ /* 0x000fe40000000000 */
[----:B------:R-:W-:Y:S02]  /*7850*/  UIADD3.X UR25, URZ, UR17, URZ, UP0, !UPT ;  /* 0x000000113f197290 */ /* 0x000fe400087fe43f */
[----:B-1----:R-:W-:-:S03]  /*7860*/  ULEA UR12, UR13, UR12, 0x18 ;  /* 0x0000000c0d0c7291 */ /* 0x002fc6000f8ec03f */
[----:B------:R-:W-:Y:S01]  /*7870*/  UMOV UR13, 0x400 ;  /* 0x00000400000d7882 */ /* 0x000fe20000000000 */
[----:B------:R-:W-:-:S09]  /*7880*/  UIADD3 UR12, UR12, 0x10000, URZ ;  /* 0x000100000c0c7890 */ /* 0x000fd2000fffe03f */
[----:B------:R1:W-:Y:S02]  /*7890*/  UBLKRED.G.S.ADD.F32.RN [UR24], [UR12], UR13, desc[UR26] ;  /* 0x00001a180c0073bb */ /* 0x0003e400080a140d */
[----:B-1----:R0:W-:Y:S02]  /*78a0*/  UTMACMDFLUSH ;  /* 0x00000000000079b7 */ /* 0x0021e40000000000 */
.L_x_1366:
[----:B------:R-:W-:Y:S05]  /*78b0*/  BSYNC B0 ;  /* 0x0000000000007941 */ /* 0x000fea0003800000 */
.L_x_1365:
        /* <DEDUP_REMOVED lines=12> */
[----:B------:R1:W-:Y:S01]  /*7980*/  UBLKRED.G.S.ADD.F32.RN [UR24], [UR12], UR13, desc[UR26] ;  /* 0x00001a180c0073bb */ /* 0x0003e200080a140d */
[----:B------:R0:W-:Y:S01]  /*7990*/  UTMACMDFLUSH ;  /* 0x00000000000079b7 */ /* 0x0001e20000000000 */
[----:B-1----:R-:W-:-:S04]  /*79a0*/  DEPBAR.LE SB0, 0x1 ;  /* 0x000080400000791a */ /* 0x002fc80000000000 */
.L_x_1368:
[----:B------:R-:W-:Y:S05]  /*79b0*/  BSYNC B0 ;  /* 0x0000000000007941 */ /* 0x000fea0003800000 */
.L_x_1367:
[----:B------:R-:W-:Y:S06]  /*79c0*/  BAR.ARV 0xa, 0xa0 ;  /* 0x0282800000007b1d */ /* 0x000fec0000002000 */
[----:B------:R-:W-:Y:S04]  /*79d0*/  BSSY B0, `(.L_x_1369) ;  /* 0x0000003000007945 */ /* 0x000fe80003800000 */
[----:B------:R-:W-:Y:S05]  /*79e0*/  @!P0 BRA `(.L_x_1370) ;  /* 0x0000000000048947 */ /* 0x000fea0003800000 */
[----:B------:R-:W-:-:S04]  /*79f0*/  DEPBAR.LE SB0, 0x0 ;  /* 0x000080000000791a */ /* 0x000fc80000000000 */
.L_x_1370:
[----:B------:R-:W-:Y:S05]  /*7a00*/  BSYNC B0 ;  /* 0x0000000000007941 */ /* 0x000fea0003800000 */
.L_x_1369:
        /* <DEDUP_REMOVED lines=19> */
.L_x_1372:
[----:B------:R-:W-:Y:S05]  /*7b40*/  BSYNC B0 ;  /* 0x0000000000007941 */ /* 0x000fea0003800000 */
.L_x_1371:
[----:B------:R-:W-:Y:S02]  /*7b50*/  UIADD3 UR6, UR6, 0x2, URZ ;  /* 0x0000000206067890 */ /* 0x000fe4000fffe03f */
[----:B------:R-:W-:Y:S02]  /*7b60*/  UIADD3 UR4, UR4, 0x4000, URZ ;  /* 0x0000400004047890 */ /* 0x000fe4000fffe03f */
[----:B------:R-:W-:-:S06]  /*7b70*/  UISETP.GE.AND UP0, UPT, UR6, UR11, UPT ;  /* 0x0000000b0600728c */ /* 0x000fcc000bf06270 */
[----:B------:R-:W-:-:S13]  /*7b80*/  PLOP3.LUT P1, PT, PT, PT, UP0, 0x80, 0x0 ;  /* 0x000000000000781c */ /* 0x000fda0003f2f008 */
[----:B------:R-:W-:Y:S05]  /*7b90*/  @!P1 BRA `(.L_x_1373) ;  /* 0xfffffff4007c9947 */ /* 0x000fea000383ffff */
.L_x_1334:
[----:B------:R-:W-:-:S06]  /*7ba0*/  UISETP.GT.AND UP0, UPT, UR5, UR6, UPT ;  /* 0x000000060500728c */ /* 0x000fcc000bf04270 */
[----:B------:R-:W-:-:S13]  /*7bb0*/  PLOP3.LUT P0, PT, PT, PT, UP0, 0x80, 0x0 ;  /* 0x000000000000781c */ /* 0x000fda0003f0f008 */
[----:B------:R-:W-:Y:S05]  /*7bc0*/  @!P0 BRA `(.L_x_1273) ;  /* 0x0000002800088947 */ /* 0x000fea0003800000 */
[----:B------:R-:W2:Y:S01]  /*7bd0*/  S2R R0, SR_TID.X ;  /* 0x0000000000007919 */ /* 0x000ea20000002100 */
[----:B------:R-:W-:Y:S01]  /*7be0*/  UIADD3 UR4, UR5, -UR6, URZ ;  /* 0x8000000605047290 */ /* 0x000fe2000fffe03f */
[----:B------:R-:W-:Y:S01]  /*7bf0*/  ULDC UR16, c[0x0][0x288] ;  /* 0x0000a20000107ab9 */ /* 0x000fe20000000800 */
[----:B------:R-:W-:Y:S02]  /*7c00*/  ULDC UR17, c[0x0][0x760] ;  /* 0x0001d80000117ab9 */ /* 0x000fe40000000800 */
[----:B------:R-:W-:Y:S02]  /*7c10*/  ULOP3.LUT UR4, UR4, 0x1, URZ, 0xc0, !UPT ;  /* 0x0000000104047892 */ /* 0x000fe4000f8ec03f */
[----:B------:R-:W-:Y:S02]  /*7c20*/  UIMAD UR18, UR16, UR17, URZ ;  /* 0x00000011101272a4 */ /* 0x000fe4000f8e023f */
[----:B------:R-:W-:-:S06]  /*7c30*/  UISETP.NE.U32.AND UP0, UPT, UR4, 0x1, UPT ;  /* 0x000000010400788c */ /* 0x000fcc000bf05070 */
[----:B------:R-:W-:Y:S02]  /*7c40*/  PLOP3.LUT P0, PT, PT, PT, UP0, 0x80, 0x0 ;  /* 0x000000000000781c */ /* 0x000fe40003f0f008 */
[----:B--2---:R-:W-:-:S11]  /*7c50*/  LOP3.LUT R0, R0, 0x1f, RZ, 0xc0, !PT ;  /* 0x0000001f00007812 */ /* 0x004fd600078ec0ff */
[----:B------:R-:W-:Y:S05]  /*7c60*/  @P0 BRA `(.L_x_1374) ;  /* 0x0000000000780947 */ /* 0x000fea0003800000 */
[----:B------:R-:W-:Y:S01]  /*7c70*/  UIMAD UR4, UR18, UR6, URZ ;  /* 0x00000006120472a4 */ /* 0x000fe2000f8e023f */
[----:B------:R-:W-:Y:S01]  /*7c80*/  ISETP.NE.AND P0, PT, R0, RZ, PT ;  /* 0x000000ff0000720c */ /* 0x000fe20003f05270 */
[----:B------:R-:W-:Y:S01]  /*7c90*/  ULDC.64 UR12, c[0x0][0x768] ;  /* 0x0001da00000c7ab9 */ /* 0x000fe20000000a00 */
[----:B------:R-:W-:Y:S01]  /*7ca0*/  BSSY B0, `(.L_x_1375) ;  /* 0x0000019000007945 */ /* 0x000fe20003800000 */
[----:B------:R-:W-:-:S04]  /*7cb0*/  UIADD3 UR8, UP0, UR4, UR7, URZ ;  /* 0x0000000704087290 */ /* 0x000fc8000ff1e03f */
[----:B------:R-:W-:Y:S02]  /*7cc0*/  ULEA.HI.X.SX32 UR9, UR4, UR10, 0x1, UP0 ;  /* 0x0000000a04097291 */ /* 0x000fe400080f0e3f */
[----:B------:R-:W-:Y:S02]  /*7cd0*/  ULEA UR11, UP0, UR8, UR12, 0x2 ;  /* 0x0000000c080b7291 */ /* 0x000fe4000f80103f */
[----:B------:R-:W-:Y:S02]  /*7ce0*/  UIADD3 UR4, UR6, 0x1, URZ ;  /* 0x0000000106047890 */ /* 0x000fe4000fffe03f */
[----:B------:R-:W-:Y:S01]  /*7cf0*/  ULEA.HI.X UR9, UR8, UR13, UR9, 0x2, UP0 ;  /* 0x0000000d08097291 */ /* 0x000fe200080f1409 */
[----:B------:R-:W-:Y:S01]  /*7d00*/  NOP ;  /* 0x0000000000007918 */ /* 0x000fe20000000000 */
[----:B------:R-:W-:Y:S10]  /*7d10*/  @P0 BRA `(.L_x_1376) ;  /* 0x0000000000440947 */ /* 0x000ff40003800000 */
        /* <DEDUP_REMOVED lines=9> */
[----:B-1----:R-:W1:Y:S01]  /*7db0*/  S2R R2, SR_LANEID ;  /* 0x0000000000027919 */ /* 0x002e620000000000 */
[----:B------:R-:W-:Y:S01]  /*7dc0*/  VOTEU.ANY UR8, UPT, PT ;  /* 0x0000000000087886 */ /* 0x000fe200038e0100 */
[----:B------:R-:W-:Y:S01]  /*7dd0*/  IMAD.U32 R3, RZ, RZ, UR9 ;  /* 0x00000009ff037e24 */ /* 0x000fe2000f8e00ff */
[----:B------:R-:W-:-:S02]  /*7de0*/  UFLO.U32 UR12, UR8 ;  /* 0x00000008000c72bd */ /* 0x000fc400080e0000 */
[----:B------:R-:W2:Y:S04]  /*7df0*/  POPC R5, UR8 ;  /* 0x0000000800057d09 */ /* 0x000ea80008000000 */
[----:B-1----:R-:W-:Y:S01]  /*7e00*/  ISETP.EQ.U32.AND P0, PT, R2, UR12, PT ;  /* 0x0000000c02007c0c */ /* 0x002fe2000bf02070 */
[----:B------:R-:W-:-:S12]  /*7e10*/  IMAD.U32 R2, RZ, RZ, UR11 ;  /* 0x0000000bff027e24 */ /* 0x000fd8000f8e00ff */
[----:B--2---:R2:W-:Y:S02]  /*7e20*/  @P0 REDG.E.ADD.S32.STRONG.GPU desc[UR46][R2.64], R5 ;  /* 0x000000050200098e */ /* 0x0045e4000c10e3ae */
.L_x_1376:
[----:B------:R-:W-:Y:S05]  /*7e30*/  BSYNC B0 ;  /* 0x0000000000007941 */ /* 0x000fea0003800000 */
.L_x_1375:
[----:B------:R-:W-:Y:S05]  /*7e40*/  BRA `(.L_x_1377) ;  /* 0x0000000000047947 */ /* 0x000fea0003800000 */
.L_x_1374:
[----:B------:R-:W-:-:S05]  /*7e50*/  UMOV UR4, UR6 ;  /* 0x0000000600047c82 */ /* 0x000fca0008000000 */
.L_x_1377:
[----:B------:R-:W-:-:S04]  /*7e60*/  UIADD3 UR8, UR6, 0x1, URZ ;  /* 0x0000000106087890 */ /* 0x000fc8000fffe03f */
[----:B------:R-:W-:-:S06]  /*7e70*/  UISETP.NE.AND UP0, UPT, UR5, UR8, UPT ;  /* 0x000000080500728c */ /* 0x000fcc000bf05270 */
[----:B------:R-:W-:-:S13]  /*7e80*/  PLOP3.LUT P0, PT, PT, PT, UP0, 0x80, 0x0 ;  /* 0x000000000000781c */ /* 0x000fda0003f0f008 */
[----:B------:R-:W-:Y:S05]  /*7e90*/  @!P0 BRA `(.L_x_1273) ;  /* 0x0000002400548947 */ /* 0x000fea0003800000 */
[----:B------:R-:W-:Y:S01]  /*7ea0*/  UIADD3 UR8, UR4, 0x1, URZ ;  /* 0x0000000104087890 */ /* 0x000fe2000fffe03f */
[----:B------:R-:W-:Y:S01]  /*7eb0*/  ISETP.NE.AND P1, PT, R0, RZ, PT ;  /* 0x000000ff0000720c */ /* 0x000fe20003f25270 */
[----:B------:R-:W-:Y:S02]  /*7ec0*/  UIMAD UR9, UR4, UR16, URZ ;  /* 0x00000010040972a4 */ /* 0x000fe4000f8e023f */
[----:B------:R-:W-:Y:S02]  /*7ed0*/  UIADD3 UR11, -UR5, UR4, URZ ;  /* 0x00000004050b7290 */ /* 0x000fe4000fffe13f */
[----:B------:R-:W-:Y:S02]  /*7ee0*/  UIMAD UR8, UR18, UR8, URZ ;  /* 0x00000008120872a4 */ /* 0x000fe4000f8e023f */
[----:B------:R-:W-:Y:S01]  /*7ef0*/  UIMAD UR9, UR9, UR17, URZ ;  /* 0x00000011090972a4 */ /* 0x000fe2000f8e023f */
[----:B------:R-:W-:-:S11]  /*7f00*/  ULDC.64 UR20, c[0x0][0x768] ;  /* 0x0001da0000147ab9 */ /* 0x000fd60000000a00 */
.L_x_1382:
[----:B------:R-:W-:Y:S01]  /*7f10*/  UIADD3 UR12, UP0, UR9, UR7, URZ ;  /* 0x00000007090c7290 */ /* 0x000fe2000ff1e03f */
[----:B------:R-:W-:-:S03]  /*7f20*/  NOP ;  /* 0x0000000000007918 */ /* 0x000fc60000000000 */
[----:B------:R-:W-:Y:S01]  /*7f30*/  ULEA.HI.X.SX32 UR13, UR9, UR10, 0x1, UP0 ;  /* 0x0000000a090d7291 */ /* 0x000fe200080f0e3f */
[----:B------:R-:W-:Y:S01]  /*7f40*/  BSSY B0, `(.L_x_1378) ;  /* 0x0000015000007945 */ /* 0x000fe20003800000 */
[----:B------:R-:W-:-:S04]  /*7f50*/  ULEA UR15, UP0, UR12, UR20, 0x2 ;  /* 0x000000140c0f7291 */ /* 0x000fc8000f80103f */
[----:B------:R-:W-:Y:S01]  /*7f60*/  ULEA.HI.X UR13, UR12, UR21, UR13, 0x2, UP0 ;  /* 0x000000150c0d7291 */ /* 0x000fe200080f140d */
[----:B---34-:R-:W-:Y:S11]  /*7f70*/  @P1 BRA `(.L_x_1379) ;  /* 0x0000000000441947 */ /* 0x018ff60003800000 */
[----:B------:R-:W-:Y:S01]  /*7f80*/  @!PT LDS RZ, [RZ] ;  /* 0x00000000fffff984 */ /* 0x000fe20000000800 */
[----:B------:R-:W-:Y:S01]  /*7f90*/  @!PT LDS RZ, [RZ] ;  /* 0x00000000fffff984 */ /* 0x000fe20000000800 */
[----:B------:R-:W-:Y:S01]  /*7fa0*/  @!PT LDS RZ, [RZ] ;  /* 0x00000000fffff984 */ /* 0x000fe20000000800 */
[----:B------:R-:W-:Y:S01]  /*7fb0*/  @!PT LDS RZ, [RZ] ;  /* 0x00000000fffff984 */ /* 0x000fe20000000800 */
[----:B------:R3:W-:Y:S06]  /*7fc0*/  MEMBAR.ALL.CTA ;  /* 0x0000000000007992 */ /* 0x0007ec0000008000 */
[----:B---3--:R-:W-:Y:S06]  /*7fd0*/  MEMBAR.ALL.GPU ;  /* 0x0000000000007992 */ /* 0x008fec000000a000 */
[----:B------:R-:W-:-:S00]  /*7fe0*/  ERRBAR ;  /* 0x00000000000079ab */ /* 0x000fc00000000000 */
[----:B------:R-:W-:Y:S06]  /*7ff0*/  CGAERRBAR ;  /* 0x00000000000075ab */ /* 0x000fec0000000000 */
[----:B012345:R-:W-:Y:S01]  /*8000*/  CCTL.IVALL ;  /* 0x00000000ff00798f */ /* 0x03ffe20002000000 */
[----:B------:R-:W3:Y:S01]  /*8010*/  S2R R0, SR_LANEID ;  /* 0x0000000000007919 */ /* 0x000ee20000000000 */
[----:B------:R-:W-:Y:S01]  /*8020*/  VOTEU.ANY UR12, UPT, PT ;  /* 0x00000000000c7886 */ /* 0x000fe200038e0100 */
[----:B-12---:R-:W-:Y:S01]  /*8030*/  IMAD.U32 R2, RZ, RZ, UR15 ;  /* 0x0000000fff027e24 */ /* 0x006fe2000f8e00ff */
[----:B------:R-:W-:-:S02]  /*8040*/  UFLO.U32 UR14, UR12 ;  /* 0x0000000c000e72bd */ /* 0x000fc400080e0000 */
[----:B------:R-:W1:Y:S01]  /*8050*/  POPC R5, UR12 ;  /* 0x0000000c00057d09 */ /* 0x000e620008000000 */
[----:B------:R-:W-:-:S03]  /*8060*/  IMAD.U32 R3, RZ, RZ, UR13 ;  /* 0x0000000dff037e24 */ /* 0x000fc6000f8e00ff */
[----:B---3--:R-:W-:-:S13]  /*8070*/  ISETP.EQ.U32.AND P0, PT, R0, UR14, PT ;  /* 0x0000000e00007c0c */ /* 0x008fda000bf02070 */
[----:B-1----:R3:W-:Y:S02]  /*8080*/  @P0 REDG.E.ADD.S32.STRONG.GPU desc[UR46][R2.64], R5 ;  /* 0x000000050200098e */ /* 0x0027e4000c10e3ae */
.L_x_1379:
[----:B------:R-:W-:Y:S05]  /*8090*/  BSYNC B0 ;  /* 0x0000000000007941 */ /* 0x000fea0003800000 */
.L_x_1378:
[----:B------:R-:W-:Y:S01]  /*80a0*/  UIADD3 UR12, UP0, UR8, UR7, URZ ;  /* 0x00000007080c7290 */ /* 0x000fe2000ff1e03f */
[----:B------:R-:W-:-:S03]  /*80b0*/  NOP ;  /* 0x0000000000007918 */ /* 0x000fc60000000000 */
[----:B------:R-:W-:Y:S01]  /*80c0*/  ULEA.HI.X.SX32 UR13, UR8, UR10, 0x1, UP0 ;  /* 0x0000000a080d7291 */ /* 0x000fe200080f0e3f */
[----:B------:R-:W-:Y:S01]  /*80d0*/  BSSY B0, `(.L_x_1380) ;  /* 0x0000015000007945 */ /* 0x000fe20003800000 */
[----:B------:R-:W-:-:S04]  /*80e0*/  ULEA UR15, UP0, UR12, UR20, 0x2 ;  /* 0x000000140c0f7291 */ /* 0x000fc8000f80103f */
[----:B------:R-:W-:Y:S01]  /*80f0*/  ULEA.HI.X UR13, UR12, UR21, UR13, 0x2, UP0 ;  /* 0x000000150c0d7291 */ /* 0x000fe200080f140d */
[----:B------:R-:W-:Y:S11]  /*8100*/  @P1 BRA `(.L_x_1381) ;  /* 0x0000000000441947 */ /* 0x000ff60003800000 */
[----:B------:R-:W-:Y:S01]  /*8110*/  @!PT LDS RZ, [RZ] ;  /* 0x00000000fffff984 */ /* 0x000fe20000000800 */
[----:B------:R-:W-:Y:S01]  /*8120*/  @!PT LDS RZ, [RZ] ;  /* 0x00000000fffff984 */ /* 0x000fe20000000800 */
[----:B------:R-:W-:Y:S01]  /*8130*/  @!PT LDS RZ, [RZ] ;  /* 0x00000000fffff984 */ /* 0x000fe20000000800 */
[----:B------:R-:W-:Y:S01]  /*8140*/  @!PT LDS RZ, [RZ] ;  /* 0x00000000fffff984 */ /* 0x000fe20000000800 */
[----:B------:R4:W-:Y:S06]  /*8150*/  MEMBAR.ALL.CTA ;  /* 0x0000000000007992 */ /* 0x0009ec0000008000 */
[----:B----4-:R-:W-:Y:S06]  /*8160*/  MEMBAR.ALL.GPU ;  /* 0x0000000000007992 */ /* 0x010fec000000a000 */
[----:B------:R-:W-:-:S00]  /*8170*/  ERRBAR ;  /* 0x00000000000079ab */ /* 0x000fc00000000000 */
[----:B------:R-:W-:Y:S06]  /*8180*/  CGAERRBAR ;  /* 0x00000000000075ab */ /* 0x000fec0000000000 */
[----:B012345:R-:W-:Y:S01]  /*8190*/  CCTL.IVALL ;  /* 0x00000000ff00798f */ /* 0x03ffe20002000000 */
[----:B------:R-:W4:Y:S01]  /*81a0*/  S2R R0, SR_LANEID ;  /* 0x0000000000007919 */ /* 0x000f220000000000 */
[----:B------:R-:W-:Y:S01]  /*81b0*/  VOTEU.ANY UR12, UPT, PT ;  /* 0x00000000000c7886 */ /* 0x000fe200038e0100 */
[----:B-123--:R-:W-:Y:S01]  /*81c0*/  IMAD.U32 R2, RZ, RZ, UR15 ;  /* 0x0000000fff027e24 */ /* 0x00efe2000f8e00ff */
[----:B------:R-:W-:-:S02]  /*81d0*/  UFLO.U32 UR14, UR12 ;  /* 0x0000000c000e72bd */ /* 0x000fc400080e0000 */
[----:B------:R-:W1:Y:S01]  /*81e0*/  POPC R5, UR12 ;  /* 0x0000000c00057d09 */ /* 0x000e620008000000 */
[----:B------:R-:W-:-:S03]  /*81f0*/  IMAD.U32 R3, RZ, RZ, UR13 ;  /* 0x0000000dff037e24 */ /* 0x000fc6000f8e00ff */
[----:B----4-:R-:W-:-:S13]  /*8200*/  ISETP.EQ.U32.AND P0, PT, R0, UR14, PT ;  /* 0x0000000e00007c0c */ /* 0x010fda000bf02070 */
[----:B-1----:R4:W-:Y:S02]  /*8210*/  @P0 REDG.E.ADD.S32.STRONG.GPU desc[UR46][R2.64], R5 ;  /* 0x000000050200098e */ /* 0x0029e4000c10e3ae */
.L_x_1381:
[----:B------:R-:W-:Y:S05]  /*8220*/  BSYNC B0 ;  /* 0x0000000000007941 */ /* 0x000fea0003800000 */
.L_x_1380:
[----:B------:R-:W-:Y:S02]  /*8230*/  UIADD3 UR11, UR11, 0x2, URZ ;  /* 0x000000020b0b7890 */ /* 0x000fe4000fffe03f */
[----:B------:R-:W-:Y:S02]  /*8240*/  ULEA UR8, UR18, UR8, 0x1 ;  /* 0x0000000812087291 */ /* 0x000fe4000f8e083f */
[----:B------:R-:W-:Y:S02]  /*8250*/  ULEA UR9, UR18, UR9, 0x1 ;  /* 0x0000000912097291 */ /* 0x000fe4000f8e083f */
[----:B------:R-:W-:-:S13]  /*8260*/  ISETP.NE.AND P0, PT, RZ, UR11, PT ;  /* 0x0000000bff007c0c */ /* 0x000fda000bf05270 */
[----:B------:R-:W-:Y:S05]  /*8270*/  @!P0 BRA `(.L_x_1273) ;  /* 0x00000020005c8947 */ /* 0x000fea0003800000 */
[----:B------:R-:W-:Y:S05]  /*8280*/  BRA `(.L_x_1382) ;  /* 0xfffffffc00207947 */ /* 0x000fea000383ffff */
.L_x_1331:
        /* <DEDUP_REMOVED lines=33> */
.L_x_1384:
        /* <DEDUP_REMOVED lines=43> */
.L_x_1423:
        /* <DEDUP_REMOVED lines=15> */
.L_x_1387:
        /* <DEDUP_REMOVED lines=98> */
.L_x_1398:
[----:B--234-:R-:W-:-:S04]  /*8e60*/  SHF.L.U32 R21, R11, 0x1f, RZ ;  /* 0x0000001f0b157819 */ /* 0x01cfc800000006ff */
[----:B------:R-:W1:Y:S02]  /*8e70*/  SYNCS.PHASECHK.TRANS64.TRYWAIT P1, [R16+URZ+0x30840], R21 ;  /* 0x03084015100075a7 */ /* 0x000e64000802017f */
[----:B-1----:R-:W-:Y:S05]  /*8e80*/  @!P1 BRA `(.L_x_1390) ;  /* 0x0000001800209947 */ /* 0x002fea0003800000 */
.L_x_1424:
[----:B------:R-:W-:Y:S05]  /*8e90*/  @P0 BRA `(.L_x_1391) ;  /* 0x0000000000140947 */ /* 0x000fea0003800000 */
[----:B------:R-:W-:Y:S01]  /*8ea0*/  ISETP.NE.AND P1, PT, R6, RZ, PT ;  /* 0x000000ff0600720c */ /* 0x000fe20003f25270 */
[----:B------:R-:W-:-:S04]  /*8eb0*/  IMAD.MOV.U32 R3, RZ, RZ, 0x4100 ;  /* 0x00004100ff037424 */ /* 0x000fc800078e00ff */
[----:B------:R3:W-:Y:S08]  /*8ec0*/  SYNCS.ARRIVE.TRANS64 RZ, [R16+URZ+0x30830], R3 ;  /* 0x0308300310ff79a7 */ /* 0x0007f0000800003f */
[----:B------:R-:W-:Y:S05]  /*8ed0*/  @!P1 BRA `(.L_x_1391) ;  /* 0x0000000000049947 */ /* 0x000fea0003800000 */
[----:B------:R-:W-:Y:S01]  /*8ee0*/  BPT.TRAP 0x1 ;  /* 0x000000040000795c */ /* 0x000fe20000300000 */
.L_x_1391:
        /* <DEDUP_REMOVED lines=36> */
.L_x_1425:
[----:B------:R-:W-:Y:S05]  /*9130*/  @P0 BRA `(.L_x_1393) ;  /* 0x0000000000140947 */ /* 0x000fea0003800000 */
[----:B------:R-:W-:Y:S01]  /*9140*/  ISETP.NE.AND P1, PT, R6, RZ, PT ;  /* 0x000000ff0600720c */ /* 0x000fe20003f25270 */
[----:B------:R-:W-:-:S04]  /*9150*/  IMAD.MOV.U32 R2, RZ, RZ, 0x4100 ;  /* 0x00004100ff027424 */ /* 0x000fc800078e00ff */
[----:B------:R3:W-:Y:S08]  /*9160*/  SYNCS.ARRIVE.TRANS64 RZ, [R16+URZ+0x30818], R2 ;  /* 0x0308180210ff79a7 */ /* 0x0007f0000800003f */
[----:B------:R-:W-:Y:S05]  /*9170*/  @!P1 BRA `(.L_x_1393) ;  /* 0x0000000000049947 */ /* 0x000fea0003800000 */
[----:B------:R-:W-:Y:S01]  /*9180*/  BPT.TRAP 0x1 ;  /* 0x000000040000795c */ /* 0x000fe20000300000 */
.L_x_1393:
        /* <DEDUP_REMOVED lines=36> */
.L_x_1426:
[----:B------:R-:W-:Y:S05]  /*93d0*/  @P0 BRA `(.L_x_1395) ;  /* 0x0000000000140947 */ /* 0x000fea0003800000 */
[----:B------:R-:W-:Y:S01]  /*93e0*/  ISETP.NE.AND P1, PT, R6, RZ, PT ;  /* 0x000000ff0600720c */ /* 0x000fe20003f25270 */
[----:B-123--:R-:W-:-:S04]  /*93f0*/  IMAD.MOV.U32 R21, RZ, RZ, 0x4100 ;  /* 0x00004100ff157424 */ /* 0x00efc800078e00ff */
[----:B------:R4:W-:Y:S08]  /*9400*/  SYNCS.ARRIVE.TRANS64 RZ, [R16+URZ+0x30838], R21 ;  /* 0x0308381510ff79a7 */ /* 0x0009f0000800003f */
[----:B------:R-:W-:Y:S05]  /*9410*/  @!P1 BRA `(.L_x_1395) ;  /* 0x0000000000049947 */ /* 0x000fea0003800000 */
[----:B------:R-:W-:Y:S01]  /*9420*/  BPT.TRAP 0x1 ;  /* 0x000000040000795c */ /* 0x000fe20000300000 */
.L_x_1395:
        /* <DEDUP_REMOVED lines=31> */
.L_x_1428:
[----:B------:R-:W-:Y:S05]  /*9620*/  @P0 BRA `(.L_x_1397) ;  /* 0x0000000000140947 */ /* 0x000fea0003800000 */
[----:B------:R-:W-:Y:S01]  /*9630*/  ISETP.NE.AND P1, PT, R6, RZ, PT ;  /* 0x000000ff0600720c */ /* 0x000fe20003f25270 */
[----:B------:R-:W-:-:S04]  /*9640*/  IMAD.MOV.U32 R5, RZ, RZ, 0x4100 ;  /* 0x00004100ff057424 */ /* 0x000fc800078e00ff */
[----:B------:R1:W-:Y:S08]  /*9650*/  SYNCS.ARRIVE.TRANS64 RZ, [R16+URZ+0x30810], R5 ;  /* 0x0308100510ff79a7 */ /* 0x0003f0000800003f */
[----:B------:R-:W-:Y:S05]  /*9660*/  @!P1 BRA `(.L_x_1397) ;  /* 0x0000000000049947 */ /* 0x000fea0003800000 */
[----:B------:R-:W-:Y:S01]  /*9670*/  BPT.TRAP 0x1 ;  /* 0x000000040000795c */ /* 0x000fe20000300000 */
.L_x_1397:
        /* <DEDUP_REMOVED lines=37> */
.L_x_1389:
[----:B------:R-:W3:Y:S02]  /*98d0*/  LDL.LU R4, [R1+0x4] ;  /* 0x0000040001047983 */ /* 0x000ee40000300800 */
[----:B---3--:R-:W-:Y:S02]  /*98e0*/  ISETP.NE.AND P1, PT, R4, RZ, PT ;  /* 0x000000ff0400720c */ /* 0x008fe40003f25270 */
[----:B------:R1:W5:Y:S11]  /*98f0*/  LDL R4, [R1] ;  /* 0x0000000001047983 */ /* 0x0003760000100800 */
[----:B-1----:R-:W-:Y:S05]  /*9900*/  @!P1 BRA `(.L_x_1388) ;  /* 0x0000000400489947 */ /* 0x002fea0003800000 */
[----:B------:R-:W-:-:S04]  /*9910*/  SHF.L.U32 R13, R11, 0x1f, RZ ;  /* 0x0000001f0b0d7819 */ /* 0x000fc800000006ff */
[----:B------:R-:W1:Y:S02]  /*9920*/  SYNCS.PHASECHK.TRANS64.TRYWAIT P1, [R16+URZ+0x30840], R13 ;  /* 0x0308400d100075a7 */ /* 0x000e64000802017f */
[----:B-1----:R-:W-:Y:S05]  /*9930*/  @!P1 BRA `(.L_x_1399) ;  /* 0x0000000c00c89947 */ /* 0x002fea0003800000 */
.L_x_1429:
[----:B------:R-:W-:Y:S05]  /*9940*/  @P0 BRA `(.L_x_1400) ;  /* 0x0000000000140947 */ /* 0x000fea0003800000 */
[----:B------:R-:W-:Y:S01]  /*9950*/  ISETP.NE.AND P1, PT, R6, RZ, PT ;  /* 0x000000ff0600720c */ /* 0x000fe20003f25270 */
[----:B--2---:R-:W-:-:S04]  /*9960*/  IMAD.MOV.U32 R5, RZ, RZ, 0x4100 ;  /* 0x00004100ff057424 */ /* 0x004fc800078e00ff */
[----:B------:R3:W-:Y:S08]  /*9970*/  SYNCS.ARRIVE.TRANS64 RZ, [R16+URZ+0x30830], R5 ;  /* 0x0308300510ff79a7 */ /* 0x0007f0000800003f */
[----:B------:R-:W-:Y:S05]  /*9980*/  @!P1 BRA `(.L_x_1400) ;  /* 0x0000000000049947 */ /* 0x000fea0003800000 */
[----:B------:R-:W-:Y:S01]  /*9990*/  BPT.TRAP 0x1 ;  /* 0x000000040000795c */ /* 0x000fe20000300000 */
.L_x_1400:
        /* <DEDUP_REMOVED lines=33> */
.L_x_1430:
[----:B------:R-:W-:Y:S05]  /*9bb0*/  @P0 BRA `(.L_x_1402) ;  /* 0x0000000000140947 */ /* 0x000fea0003800000 */
[----:B------:R-:W-:Y:S01]  /*9bc0*/  ISETP.NE.AND P0, PT, R6, RZ, PT ;  /* 0x000000ff0600720c */ /* 0x000fe20003f05270 */
[----:B------:R-:W-:-:S04]  /*9bd0*/  IMAD.MOV.U32 R5, RZ, RZ, 0x4100 ;  /* 0x00004100ff057424 */ /* 0x000fc800078e00ff */
[----:B------:R3:W-:Y:S08]  /*9be0*/  SYNCS.ARRIVE.TRANS64 RZ, [R16+URZ+0x30818], R5 ;  /* 0x0308180510ff79a7 */ /* 0x0007f0000800003f */
[----:B------:R-:W-:Y:S05]  /*9bf0*/  @!P0 BRA `(.L_x_1402) ;  /* 0x0000000000048947 */ /* 0x000fea0003800000 */
[----:B------:R-:W-:Y:S01]  /*9c00*/  BPT.TRAP 0x1 ;  /* 0x000000040000795c */ /* 0x000fe20000300000 */
.L_x_1402:
        /* <DEDUP_REMOVED lines=34> */
.L_x_1388:
[----:B------:R-:W3:Y:S01]  /*9e30*/  S2R R0, SR_TID.X ;  /* 0x0000000000007919 */ /* 0x000ee20000002100 */
[----:B------:R-:W-:Y:S01]  /*9e40*/  IMAD R3, R19, 0x8, R16 ;  /* 0x0000000813037824 */ /* 0x000fe200078e0210 */
[----:B---3--:R-:W-:Y:S02]  /*9e50*/  LOP3.LUT R2, R0, 0x7f, RZ, 0xc0, !PT ;  /* 0x0000007f00027812 */ /* 0x008fe400078ec0ff */
[----:B------:R-:W-:Y:S02]  /*9e60*/  SHF.L.U32 R0, R11, 0x1f, RZ ;  /* 0x0000001f0b007819 */ /* 0x000fe400000006ff */
[----:B------:R-:W-:Y:S02]  /*9e70*/  ISETP.NE.AND P1, PT, R2, RZ, PT ;  /* 0x000000ff0200720c */ /* 0x000fe40003f25270 */
[----:B------:R-:W3:Y:S02]  /*9e80*/  SYNCS.PHASECHK.TRANS64.TRYWAIT P0, [R3+URZ+0x30840], R0 ;  /* 0x03084000030075a7 */ /* 0x000ee4000800017f */
[----:B---3--:R-:W-:Y:S09]  /*9e90*/  @!P0 BRA `(.L_x_1403) ;  /* 0x0000000800988947 */ /* 0x008ff20003800000 */
.L_x_1431:
[----:B------:R-:W-:Y:S05]  /*9ea0*/  @P1 BRA `(.L_x_1404) ;  /* 0x0000000000181947 */ /* 0x000fea0003800000 */
[----:B------:R-:W1:Y:S01]  /*9eb0*/  S2R R2, SR_TID.X ;  /* 0x0000000000027919 */ /* 0x000e620000002100 */
[----:B---3--:R-:W-:-:S04]  /*9ec0*/  IMAD.MOV.U32 R0, RZ, RZ, 0x4100 ;  /* 0x00004100ff007424 */ /* 0x008fc800078e00ff */
[----:B------:R3:W-:Y:S01]  /*9ed0*/  SYNCS.ARRIVE.TRANS64 RZ, [R3+URZ+0x30830], R0 ;  /* 0x0308300003ff79a7 */ /* 0x0007e2000800003f */
[----:B-1----:R-:W-:-:S13]  /*9ee0*/  LOP3.LUT P0, RZ, R2, 0x1f, RZ, 0xc0, !PT ;  /* 0x0000001f02ff7812 */ /* 0x002fda000780c0ff */
[----:B---3--:R-:W-:Y:S05]  /*9ef0*/  @!P0 BRA `(.L_x_1404) ;  /* 0x0000000000048947 */ /* 0x008fea0003800000 */
[----:B------:R-:W-:Y:S01]  /*9f00*/  BPT.TRAP 0x1 ;  /* 0x000000040000795c */ /* 0x000fe20000300000 */
.L_x_1404:
        /* <DEDUP_REMOVED lines=40> */
.L_x_1385:
[----:B------:R-:W-:Y:S05]  /*a190*/  BSYNC B0 ;  /* 0x0000000000007941 */ /* 0x000fea0003800000 */
.L_x_1383:
[----:B------:R-:W-:-:S03]  /*a1a0*/  UMOV UR7, 0xffffffff ;  /* 0xffffffff00077882 */ /* 0x000fc60000000000 */
[----:B------:R-:W-:Y:S05]  /*a1b0*/  BRA.DIV UR7, `(.L_x_1405) ;  /* 0x0000000607e47947 */ /* 0x000fea000b800000 */
[----:B------:R-:W-:-:S13]  /*a1c0*/  ELECT P6, URZ, PT ;  /* 0x00000000003f782f */ /* 0x000fda00038c0000 */
.L_x_1434:
[----:B------:R-:W-:Y:S05]  /*a1d0*/  @!P6 BRA `(.L_x_1273) ;  /* 0x000000000084e947 */ /* 0x000fea0003800000 */
[----:B------:R-:W-:-:S06]  /*a1e0*/  ULOP3.LUT UR7, UR38, 0x2, URZ, 0xfc, !UPT ;  /* 0x0000000226077892 */ /* 0x000fcc000f8efc3f */
[----:B------:R-:W-:-:S05]  /*a1f0*/  IMAD.U32 R2, RZ, RZ, UR7 ;  /* 0x00000007ff027e24 */ /* 0x000fca000f8e00ff */
[----:B------:R-:W-:-:S13]  /*a200*/  ISETP.NE.AND P2, PT, R2, 0x3, PT ;  /* 0x000000030200780c */ /* 0x000fda0003f45270 */
[----:B------:R-:W-:Y:S05]  /*a210*/  @!P2 BRA `(.L_x_1406) ;  /* 0x000000000004a947 */ /* 0x000fea0003800000 */
[----:B------:R-:W-:Y:S01]  /*a220*/  BPT.TRAP 0x1 ;  /* 0x000000040000795c */ /* 0x000fe20000300000 */
.L_x_1406:
        /* <DEDUP_REMOVED lines=15> */
.L_x_1435:
[----:B------:R-:W2:Y:S02]  /*a320*/  SYNCS.PHASECHK.TRANS64.TRYWAIT P0, [R3+URZ], R2 ;  /* 0x00000002030075a7 */ /* 0x000ea4000800017f */
[----:B--2---:R-:W-:Y:S05]  /*a330*/  @!P0 BRA `(.L_x_1408) ;  /* 0x0000000400b88947 */ /* 0x004fea0003800000 */
.L_x_1436:
[----:B------:R-:W-:Y:S05]  /*a340*/  @!P2 BRA `(.L_x_1409) ;  /* 0x000000000004a947 */ /* 0x000fea0003800000 */
[----:B------:R-:W-:Y:S01]  /*a350*/  BPT.TRAP 0x1 ;  /* 0x000000040000795c */ /* 0x000fe20000300000 */
.L_x_1409:
[----:B--2---:R-:W-:-:S04]  /*a360*/  VIADD R3, R7, 0x30840 ;  /* 0x0003084007037836 */ /* 0x004fc80000000000 */
[----:B------:R-:W-:-:S04]  /*a370*/  IMAD R0, R0, 0x8, R3 ;  /* 0x0000000800007824 */ /* 0x000fc800078e0203 */
[----:B------:R-:W2:Y:S02]  /*a380*/  SYNCS.PHASECHK.TRANS64.TRYWAIT P0, [R0+URZ], R5 ;  /* 0x00000005000075a7 */ /* 0x000ea4000800017f */
[----:B--2---:R-:W-:Y:S05]  /*a390*/  @!P0 BRA `(.L_x_1410) ;  /* 0x0000000400b48947 */ /* 0x004fea0003800000 */
.L_x_1437:
[----:B------:R-:W-:-:S07]  /*a3a0*/  IMAD R3, R4, 0x8, R3 ;  /* 0x0000000804037824 */ /* 0x000fce00078e0203 */
.L_x_1411:
[----:B---3--:R3:W4:Y:S02]  /*a3b0*/  SYNCS.PHASECHK.TRANS64.TRYWAIT P0, [R3+URZ], R2 ;  /* 0x00000002030075a7 */ /* 0x008724000800017f */
[----:B----4-:R-:W-:Y:S05]  /*a3c0*/  @!P0 NANOSLEEP.SYNCS 0x989680 ;  /* 0x009896800000895d */ /* 0x010fea0003900000 */
[----:B------:R-:W4:Y:S02]  /*a3d0*/  @!P0 SYNCS.PHASECHK.TRANS64 P0, [R3+URZ], R2 ;  /* 0x00000002030085a7 */ /* 0x000f24000800007f */
[----:B----4-:R-:W-:Y:S05]  /*a3e0*/  @!P0 BRA `(.L_x_1411) ;  /* 0xfffffffc00f08947 */ /* 0x010fea000383ffff */
.L_x_1273:
[----:B------:R-:W-:Y:S05]  /*a3f0*/  BSYNC B6 ;  /* 0x0000000000067941 */ /* 0x000fea0003800000 */
.L_x_1270:
[----:B------:R-:W-:Y:S05]  /*a400*/  EXIT ;  /* 0x000000000000794d */ /* 0x000fea0003800000 */
.L_x_1280:
[----:B------:R-:W-:Y:S02]  /*a410*/  IMAD.MOV.U32 R12, RZ, RZ, RZ ;  /* 0x000000ffff0c7224 */ /* 0x000fe400078e00ff */
[----:B------:R-:W-:Y:S02]  /*a420*/  IMAD.MOV.U32 R11, RZ, RZ, 0x1f ;  /* 0x0000001fff0b7424 */ /* 0x000fe400078e00ff */
[----:B------:R-:W-:-:S07]  /*a430*/  IMAD.MOV.U32 R15, RZ, RZ, -0x1 ;  /* 0xffffffffff0f7424 */ /* 0x000fce00078e00ff */
[----:B------:R-:W-:Y:S05]  /*a440*/  WARPSYNC.COLLECTIVE R15, `(.L_x_1412) ;  /* 0x000000000f087348 */ /* 0x000fea0003c00000 */
[----:B------:R1:W2:Y:S02]  /*a450*/  SHFL.IDX P6, R14, R13, R12, R11 ;  /* 0x0000000c0d0e7389 */ /* 0x0002a400000c000b */
[----:B-12---:R-:W-:Y:S01]  /*a460*/  ENDCOLLECTIVE ;  /* 0x000000000000791b */ /* 0x006fe20003800000 */
.L_x_1412:
[----:B------:R-:W-:Y:S05]  /*a470*/  BRA `(.L_x_1413) ;  /* 0xffffff6c005c7947 */ /* 0x000fea000383ffff */
.L_x_1282:
[----:B--2---:R2:W3:Y:S02]  /*a480*/  SYNCS.PHASECHK.TRANS64.TRYWAIT P0, [R231+URZ+0x30800], R8 ;  /* 0x03080008e70075a7 */ /* 0x0044e4000800017f */
[----:B---3--:R-:W-:Y:S05]  /*a490*/  @!P0 NANOSLEEP.SYNCS 0x989680 ;  /* 0x009896800000895d */ /* 0x008fea0003900000 */
[----:B------:R-:W3:Y:S02]  /*a4a0*/  @!P0 SYNCS.PHASECHK.TRANS64 P0, [R231+URZ+0x30800], R8 ;  /* 0x03080008e70085a7 */ /* 0x000ee4000800007f */
[----:B---3--:R-:W-:Y:S05]  /*a4b0*/  @!P0 BRA `(.L_x_1282) ;  /* 0xfffffffc00f08947 */ /* 0x008fea000383ffff */
[----:B------:R-:W-:Y:S05]  /*a4c0*/  BRA `(.L_x_1281) ;  /* 0xffffff6c00a47947 */ /* 0x000fea000383ffff */
.L_x_1286:
[----:B---3--:R3:W4:Y:S02]  /*a4d0*/  SYNCS.PHASECHK.TRANS64.TRYWAIT P0, [R0+URZ+0x30810], R7 ;  /* 0x03081007000075a7 */ /* 0x008724000800017f */
[----:B----4-:R-:W-:Y:S05]  /*a4e0*/  @!P0 NANOSLEEP.SYNCS 0x989680 ;  /* 0x009896800000895d */ /* 0x010fea0003900000 */
[----:B------:R-:W4:Y:S02]  /*a4f0*/  @!P0 SYNCS.PHASECHK.TRANS64 P0, [R0+URZ+0x30810], R7 ;  /* 0x03081007000085a7 */ /* 0x000f24000800007f */
[----:B----4-:R-:W-:Y:S05]  /*a500*/  @!P0 BRA `(.L_x_1286) ;  /* 0xfffffffc00f08947 */ /* 0x010fea000383ffff */
[----:B------:R-:W-:Y:S05]  /*a510*/  BRA `(.L_x_1285) ;  /* 0xffffff7400447947 */ /* 0x000fea000383ffff */
.L_x_1290:
[----:B------:R1:W1:Y:S02]  /*a520*/  SYNCS.PHASECHK.TRANS64.TRYWAIT P0, [R0+URZ+0x30830], R7 ;  /* 0x03083007000075a7 */ /* 0x000264000800017f */
[----:B-1----:R-:W-:Y:S05]  /*a530*/  @!P0 NANOSLEEP.SYNCS 0x989680 ;  /* 0x009896800000895d */ /* 0x002fea0003900000 */
[----:B------:R-:W1:Y:S02]  /*a540*/  @!P0 SYNCS.PHASECHK.TRANS64 P0, [R0+URZ+0x30830], R7 ;  /* 0x03083007000085a7 */ /* 0x000e64000800007f */
[----:B-1----:R-:W-:Y:S05]  /*a550*/  @!P0 BRA `(.L_x_1290) ;  /* 0xfffffffc00f08947 */ /* 0x002fea000383ffff */
[----:B------:R-:W-:Y:S05]  /*a560*/  BRA `(.L_x_1289) ;  /* 0xffffff78009c7947 */ /* 0x000fea000383ffff */
.L_x_1339:
[----:B------:R-:W-:Y:S01]  /*a570*/  BSSY B0, `(.L_x_1414) ;  /* 0x0000005000007945 */ /* 0x000fe20003800000 */
[----:B------:R-:W-:-:S07]  /*a580*/  IMAD.MOV.U32 R15, RZ, RZ, -0x1 ;  /* 0xffffffffff0f7424 */ /* 0x000fce00078e00ff */
[----:B------:R-:W-:Y:S05]  /*a590*/  WARPSYNC.COLLECTIVE R15, `(.L_x_1415) ;  /* 0x000000000f087348 */ /* 0x000fea0003c00000 */
[----:B------:R-:W-:Y:S01]  /*a5a0*/  NOP ;  /* 0x0000000000007918 */ /* 0x000fe20000000000 */
[----:B------:R-:W-:Y:S01]  /*a5b0*/  ENDCOLLECTIVE ;  /* 0x000000000000791b */ /* 0x000fe20003800000 */
.L_x_1415:
[----:B------:R-:W-:Y:S05]  /*a5c0*/  BSYNC B0 ;  /* 0x0000000000007941 */ /* 0x000fea0003800000 */
.L_x_1414:
[----:B------:R-:W-:Y:S05]  /*a5d0*/  BRA `(.L_x_1416) ;  /* 0xffffffc4009c7947 */ /* 0x000fea000383ffff */
.L_x_1352:
[----:B------:R-:W-:Y:S01]  /*a5e0*/  BSSY B0, `(.L_x_1417) ;  /* 0x0000005000007945 */ /* 0x000fe20003800000 */
[----:B------:R-:W-:-:S07]  /*a5f0*/  IMAD.MOV.U32 R15, RZ, RZ, -0x1 ;  /* 0xffffffffff0f7424 */ /* 0x000fce00078e00ff */
[----:B------:R-:W-:Y:S05]  /*a600*/  WARPSYNC.COLLECTIVE R15, `(.L_x_1418) ;  /* 0x000000000f087348 */ /* 0x000fea0003c00000 */
[----:B------:R-:W-:Y:S01]  /*a610*/  NOP ;  /* 0x0000000000007918 */ /* 0x000fe20000000000 */
[----:B------:R-:W-:Y:S01]  /*a620*/  ENDCOLLECTIVE ;  /* 0x000000000000791b */ /* 0x000fe20003800000 */
.L_x_1418:
[----:B------:R-:W-:Y:S05]  /*a630*/  BSYNC B0 ;  /* 0x0000000000007941 */ /* 0x000fea0003800000 */
.L_x_1417:
[----:B------:R-:W-:Y:S05]  /*a640*/  BRA `(.L_x_1419) ;  /* 0xffffffcc00207947 */ /* 0x000fea000383ffff */
.L_x_1364:
[----:B------:R-:W-:Y:S01]  /*a650*/  BSSY B0, `(.L_x_1420) ;  /* 0x0000005000007945 */ /* 0x000fe20003800000 */
[----:B------:R-:W-:-:S07]  /*a660*/  IMAD.MOV.U32 R15, RZ, RZ, -0x1 ;  /* 0xffffffffff0f7424 */ /* 0x000fce00078e00ff */
[----:B------:R-:W-:Y:S05]  /*a670*/  WARPSYNC.COLLECTIVE R15, `(.L_x_1421) ;  /* 0x000000000f087348 */ /* 0x000fea0003c00000 */
[----:B------:R-:W-:Y:S01]  /*a680*/  NOP ;  /* 0x0000000000007918 */ /* 0x000fe20000000000 */
[----:B------:R-:W-:Y:S01]  /*a690*/  ENDCOLLECTIVE ;  /* 0x000000000000791b */ /* 0x000fe20003800000 */
.L_x_1421:
[----:B------:R-:W-:Y:S05]  /*a6a0*/  BSYNC B0 ;  /* 0x0000000000007941 */ /* 0x000fea0003800000 */
.L_x_1420:
[----:B------:R-:W-:Y:S05]  /*a6b0*/  BRA `(.L_x_1422) ;  /* 0xffffffd000407947 */ /* 0x000fea000383ffff */
.L_x_1386:
[----:B-1----:R1:W2:Y:S02]  /*a6c0*/  SYNCS.PHASECHK.TRANS64.TRYWAIT P0, [R16+URZ+0x30820], R3 ;  /* 0x03082003100075a7 */ /* 0x0022a4000800017f */
[----:B--2---:R-:W-:Y:S05]  /*a6d0*/  @!P0 NANOSLEEP.SYNCS 0x989680 ;  /* 0x009896800000895d */ /* 0x004fea0003900000 */
[----:B------:R-:W2:Y:S02]  /*a6e0*/  @!P0 SYNCS.PHASECHK.TRANS64 P0, [R16+URZ+0x30820], R3 ;  /* 0x03082003100085a7 */ /* 0x000ea4000800007f */
[----:B--2---:R-:W-:Y:S05]  /*a6f0*/  @!P0 BRA `(.L_x_1386) ;  /* 0xfffffffc00f08947 */ /* 0x004fea000383ffff */
[----:B------:R-:W-:Y:S05]  /*a700*/  BRA `(.L_x_1423) ;  /* 0xffffffe000107947 */ /* 0x000fea000383ffff */
.L_x_1390:
[----:B-1----:R1:W3:Y:S02]  /*a710*/  SYNCS.PHASECHK.TRANS64.TRYWAIT P1, [R16+URZ+0x30840], R21 ;  /* 0x03084015100075a7 */ /* 0x0022e4000802017f */
[----:B---3--:R-:W-:Y:S05]  /*a720*/  @!P1 NANOSLEEP.SYNCS 0x989680 ;  /* 0x009896800000995d */ /* 0x008fea0003900000 */
[----:B------:R-:W3:Y:S02]  /*a730*/  @!P1 SYNCS.PHASECHK.TRANS64 P1, [R16+URZ+0x30840], R21 ;  /* 0x03084015100095a7 */ /* 0x000ee4000802007f */
[----:B---3--:R-:W-:Y:S05]  /*a740*/  @!P1 BRA `(.L_x_1390) ;  /* 0xfffffffc00f09947 */ /* 0x008fea000383ffff */
[----:B------:R-:W-:Y:S05]  /*a750*/  BRA `(.L_x_1424) ;  /* 0xffffffe400cc7947 */ /* 0x000fea000383ffff */
.L_x_1392:
[----:B--2---:R2:W3:Y:S02]  /*a760*/  SYNCS.PHASECHK.TRANS64.TRYWAIT P1, [R16+URZ+0x30828], R21 ;  /* 0x03082815100075a7 */ /* 0x0044e4000802017f */
[----:B---3--:R-:W-:Y:S05]  /*a770*/  @!P1 NANOSLEEP.SYNCS 0x989680 ;  /* 0x009896800000995d */ /* 0x008fea0003900000 */
[----:B------:R-:W3:Y:S02]  /*a780*/  @!P1 SYNCS.PHASECHK.TRANS64 P1, [R16+URZ+0x30828], R21 ;  /* 0x03082815100095a7 */ /* 0x000ee4000802007f */
[----:B---3--:R-:W-:Y:S05]  /*a790*/  @!P1 BRA `(.L_x_1392) ;  /* 0xfffffffc00f09947 */ /* 0x008fea000383ffff */
[----:B------:R-:W-:Y:S05]  /*a7a0*/  BRA `(.L_x_1425) ;  /* 0xffffffe800607947 */ /* 0x000fea000383ffff */
.L_x_1394:
[----:B---3--:R3:W4:Y:S02]  /*a7b0*/  SYNCS.PHASECHK.TRANS64.TRYWAIT P1, [R16+URZ+0x30848], R21 ;  /* 0x03084815100075a7 */ /* 0x008724000802017f */
[----:B----4-:R-:W-:Y:S05]  /*a7c0*/  @!P1 NANOSLEEP.SYNCS 0x989680 ;  /* 0x009896800000995d */ /* 0x010fea0003900000 */
[----:B------:R-:W4:Y:S02]  /*a7d0*/  @!P1 SYNCS.PHASECHK.TRANS64 P1, [R16+URZ+0x30848], R21 ;  /* 0x03084815100095a7 */ /* 0x000f24000802007f */
[----:B----4-:R-:W-:Y:S05]  /*a7e0*/  @!P1 BRA `(.L_x_1394) ;  /* 0xfffffffc00f09947 */ /* 0x010fea000383ffff */
[----:B------:R-:W-:Y:S05]  /*a7f0*/  BRA `(.L_x_1426) ;  /* 0xffffffe800f47947 */ /* 0x000fea000383ffff */
.L_x_1396:
[----:B------:R-:W-:-:S07]  /*a800*/  SHF.L.U32 R5, R11, 0x1f, RZ ;  /* 0x0000001f0b057819 */ /* 0x000fce00000006ff */
.L_x_1427:
[----:B------:R1:W1:Y:S02]  /*a810*/  SYNCS.PHASECHK.TRANS64.TRYWAIT P1, [R16+URZ+0x30820], R5 ;  /* 0x03082005100075a7 */ /* 0x000264000802017f */
[----:B-1----:R-:W-:Y:S05]  /*a820*/  @!P1 NANOSLEEP.SYNCS 0x989680 ;  /* 0x009896800000995d */ /* 0x002fea0003900000 */
[----:B------:R-:W1:Y:S02]  /*a830*/  @!P1 SYNCS.PHASECHK.TRANS64 P1, [R16+URZ+0x30820], R5 ;  /* 0x03082005100095a7 */ /* 0x000e64000802007f */
[----:B-1----:R-:W-:Y:S05]  /*a840*/  @!P1 BRA `(.L_x_1427) ;  /* 0xfffffffc00f09947 */ /* 0x002fea000383ffff */
[----:B------:R-:W-:Y:S05]  /*a850*/  BRA `(.L_x_1428) ;  /* 0xffffffec00707947 */ /* 0x000fea000383ffff */
.L_x_1399:
[----:B-1----:R1:W3:Y:S02]  /*a860*/  SYNCS.PHASECHK.TRANS64.TRYWAIT P1, [R16+URZ+0x30840], R13 ;  /* 0x0308400d100075a7 */ /* 0x0022e4000802017f */
[----:B---3--:R-:W-:Y:S05]  /*a870*/  @!P1 NANOSLEEP.SYNCS 0x989680 ;  /* 0x009896800000995d */ /* 0x008fea0003900000 */
[----:B------:R-:W3:Y:S02]  /*a880*/  @!P1 SYNCS.PHASECHK.TRANS64 P1, [R16+URZ+0x30840], R13 ;  /* 0x0308400d100095a7 */ /* 0x000ee4000802007f */
[----:B---3--:R-:W-:Y:S05]  /*a890*/  @!P1 BRA `(.L_x_1399) ;  /* 0xfffffffc00f09947 */ /* 0x008fea000383ffff */
[----:B------:R-:W-:Y:S05]  /*a8a0*/  BRA `(.L_x_1429) ;  /* 0xfffffff000247947 */ /* 0x000fea000383ffff */
.L_x_1401:
[----:B--2---:R2:W3:Y:S02]  /*a8b0*/  SYNCS.PHASECHK.TRANS64.TRYWAIT P1, [R16+URZ+0x30828], R13 ;  /* 0x0308280d100075a7 */ /* 0x0044e4000802017f */
[----:B---3--:R-:W-:Y:S05]  /*a8c0*/  @!P1 NANOSLEEP.SYNCS 0x989680 ;  /* 0x009896800000995d */ /* 0x008fea0003900000 */
[----:B------:R-:W3:Y:S02]  /*a8d0*/  @!P1 SYNCS.PHASECHK.TRANS64 P1, [R16+URZ+0x30828], R13 ;  /* 0x0308280d100095a7 */ /* 0x000ee4000802007f */
[----:B---3--:R-:W-:Y:S05]  /*a8e0*/  @!P1 BRA `(.L_x_1401) ;  /* 0xfffffffc00f09947 */ /* 0x008fea000383ffff */
[----:B------:R-:W-:Y:S05]  /*a8f0*/  BRA `(.L_x_1430) ;  /* 0xfffffff000ac7947 */ /* 0x000fea000383ffff */
.L_x_1403:
[----:B---3--:R3:W1:Y:S02]  /*a900*/  SYNCS.PHASECHK.TRANS64.TRYWAIT P0, [R3+URZ+0x30840], R0 ;  /* 0x03084000030075a7 */ /* 0x008664000800017f */
[----:B-1----:R-:W-:Y:S05]  /*a910*/  @!P0 NANOSLEEP.SYNCS 0x989680 ;  /* 0x009896800000895d */ /* 0x002fea0003900000 */
[----:B------:R-:W1:Y:S02]  /*a920*/  @!P0 SYNCS.PHASECHK.TRANS64 P0, [R3+URZ+0x30840], R0 ;  /* 0x03084000030085a7 */ /* 0x000e64000800007f */
[----:B-1----:R-:W-:Y:S05]  /*a930*/  @!P0 BRA `(.L_x_1403) ;  /* 0xfffffffc00f08947 */ /* 0x002fea000383ffff */
[----:B------:R-:W-:Y:S05]  /*a940*/  BRA `(.L_x_1431) ;  /* 0xfffffff400547947 */ /* 0x000fea000383ffff */
.L_x_1405:
[----:B------:R-:W-:Y:S01]  /*a950*/  BSSY B0, `(.L_x_1432) ;  /* 0x0000006000007945 */ /* 0x000fe20003800000 */
[----:B------:R-:W-:-:S07]  /*a960*/  IMAD.MOV.U32 R15, RZ, RZ, -0x1 ;  /* 0xffffffffff0f7424 */ /* 0x000fce00078e00ff */
[----:B------:R-:W-:Y:S05]  /*a970*/  WARPSYNC.COLLECTIVE R15, `(.L_x_1433) ;  /* 0x000000000f0c7348 */ /* 0x000fea0003c00000 */
[----:B------:R-:W-:Y:S02]  /*a980*/  ELECT P6, UR62, PT ;  /* 0x00000000003e782f */ /* 0x000fe400038c0000 */
[----:B------:R-:W-:Y:S01]  /*a990*/  MOV R14, UR62 ;  /* 0x0000003e000e7c02 */ /* 0x000fe20008000f00 */
[----:B------:R-:W-:Y:S10]  /*a9a0*/  ENDCOLLECTIVE ;  /* 0x000000000000791b */ /* 0x000ff40003800000 */
.L_x_1433:
[----:B------:R-:W-:Y:S05]  /*a9b0*/  BSYNC B0 ;  /* 0x0000000000007941 */ /* 0x000fea0003800000 */
.L_x_1432:
[----:B------:R-:W-:Y:S05]  /*a9c0*/  BRA `(.L_x_1434) ;  /* 0xfffffff800007947 */ /* 0x000fea000383ffff */
.L_x_1407:
[----:B-1----:R1:W2:Y:S02]  /*a9d0*/  SYNCS.PHASECHK.TRANS64.TRYWAIT P0, [R6+URZ], R5 ;  /* 0x00000005060075a7 */ /* 0x0022a4000800017f */
[----:B--2---:R-:W-:Y:S05]  /*a9e0*/  @!P0 NANOSLEEP.SYNCS 0x989680 ;  /* 0x009896800000895d */ /* 0x004fea0003900000 */
[----:B------:R-:W2:Y:S02]  /*a9f0*/  @!P0 SYNCS.PHASECHK.TRANS64 P0, [R6+URZ], R5 ;  /* 0x00000005060085a7 */ /* 0x000ea4000800007f */
[----:B--2---:R-:W-:Y:S05]  /*aa00*/  @!P0 BRA `(.L_x_1407) ;  /* 0xfffffffc00f08947 */ /* 0x004fea000383ffff */
[----:B------:R-:W-:Y:S05]  /*aa10*/  BRA `(.L_x_1435) ;  /* 0xfffffff800407947 */ /* 0x000fea000383ffff */
.L_x_1408:
[----:B--2---:R2:W3:Y:S02]  /*aa20*/  SYNCS.PHASECHK.TRANS64.TRYWAIT P0, [R3+URZ], R2 ;  /* 0x00000002030075a7 */ /* 0x0044e4000800017f */
[----:B---3--:R-:W-:Y:S05]  /*aa30*/  @!P0 NANOSLEEP.SYNCS 0x989680 ;  /* 0x009896800000895d */ /* 0x008fea0003900000 */
[----:B------:R-:W3:Y:S02]  /*aa40*/  @!P0 SYNCS.PHASECHK.TRANS64 P0, [R3+URZ], R2 ;  /* 0x00000002030085a7 */ /* 0x000ee4000800007f */
[----:B---3--:R-:W-:Y:S05]  /*aa50*/  @!P0 BRA `(.L_x_1408) ;  /* 0xfffffffc00f08947 */ /* 0x008fea000383ffff */
[----:B------:R-:W-:Y:S05]  /*aa60*/  BRA `(.L_x_1436) ;  /* 0xfffffff800347947 */ /* 0x000fea000383ffff */
.L_x_1410:
[----:B--2---:R2:W3:Y:S02]  /*aa70*/  SYNCS.PHASECHK.TRANS64.TRYWAIT P0, [R0+URZ], R5 ;  /* 0x00000005000075a7 */ /* 0x0044e4000800017f */
[----:B---3--:R-:W-:Y:S05]  /*aa80*/  @!P0 NANOSLEEP.SYNCS 0x989680 ;  /* 0x009896800000895d */ /* 0x008fea0003900000 */
[----:B------:R-:W3:Y:S02]  /*aa90*/  @!P0 SYNCS.PHASECHK.TRANS64 P0, [R0+URZ], R5 ;  /* 0x00000005000085a7 */ /* 0x000ee4000800007f */
[----:B---3--:R-:W-:Y:S05]  /*aaa0*/  @!P0 BRA `(.L_x_1410) ;  /* 0xfffffffc00f08947 */ /* 0x008fea000383ffff */
[----:B------:R-:W-:Y:S05]  /*aab0*/  BRA `(.L_x_1437) ;  /* 0xfffffff800387947 */ /* 0x000fea000383ffff */
.L_x_1438:
        /* <DEDUP_REMOVED lines=12> */
.L_x_3694:


//--------------------- .text._ZN7cutlass13device_kernelIN5flash11enable_sm90INS1_16FlashAttnBwdSm90INS1_25CollectiveMainloopBwdSm90ILi2ELi2ELi2EN4cute5tupleIJNS5_1CILi1EEES8_S8_EEENS6_IJNS7_ILi64EEENS7_ILi128EEESB_EEENS_6half_tEfNS_4arch4Sm90ELb0ELb1ELb0ELb0ELb0ELb1ELb0ELb0ELi2ELi1ELi2ELi1ELb0EEENS1_24CollectiveEpilogueBwdGQAISC_fSF_Li256ELb0ELb0EEENS1_19SingleTileSchedulerILb0ELb0ELb0ELi128EEEEEEEEEvNT_6ParamsE --------------------------
	.section	.text._ZN7cutlass13device_kernelIN5flash11enable_sm90INS1_16FlashAttnBwdSm90INS1_25CollectiveMainloopBwdSm90ILi2ELi2ELi2EN4cute5tupleIJNS5_1CILi1EEES8_S8_EEENS6_IJNS7_ILi64EEENS7_ILi128EEESB_EEENS_6half_tEfNS_4arch4Sm90ELb0ELb1ELb0ELb0ELb0ELb1ELb0ELb0ELi2ELi1ELi2ELi1ELb0EEENS1_24CollectiveEpilogueBwdGQAISC_fSF_Li256ELb0ELb0EEENS1_19SingleTileSchedulerILb0ELb0ELb0ELi128EEEEEEEEEvNT_6ParamsE,"ax",@progbits
	.align	128
.text._ZN7cutlass13device_kernelIN5flash11enable_sm90INS1_16FlashAttnBwdSm90INS1_25CollectiveMainloopBwdSm90ILi2ELi2ELi2EN4cute5tupleIJNS5_1CILi1EEES8_S8_EEENS6_IJNS7_ILi64EEENS7_ILi128EEESB_EEENS_6half_tEfNS_4arch4Sm90ELb0ELb1ELb0ELb0ELb0ELb1ELb0ELb0ELi2ELi1ELi2ELi1ELb0EEENS1_24CollectiveEpilogueBwdGQAISC_fSF_Li256ELb0ELb0EEENS1_19SingleTileSchedulerILb0ELb0ELb0ELi128EEEEEEEEEvNT_6ParamsE:
        .type           _ZN7cutlass13device_kernelIN5flash11enable_sm90INS1_16FlashAttnBwdSm90INS1_25CollectiveMainloopBwdSm90ILi2ELi2ELi2EN4cute5tupleIJNS5_1CILi1EEES8_S8_EEENS6_IJNS7_ILi64EEENS7_ILi128EEESB_EEENS_6half_tEfNS_4arch4Sm90ELb0ELb1ELb0ELb0ELb0ELb1ELb0ELb0ELi2ELi1ELi2ELi1ELb0EEENS1_24CollectiveEpilogueBwdGQAISC_fSF_Li256ELb0ELb0EEENS1_19SingleTileSchedulerILb0ELb0ELb0ELi128EEEEEEEEEvNT_6ParamsE,@function
        .size           _ZN7cutlass13device_kernelIN5flash11enable_sm90INS1_16FlashAttnBwdSm90INS1_25CollectiveMainloopBwdSm90ILi2ELi2ELi2EN4cute5tupleIJNS5_1CILi1EEES8_S8_EEENS6_IJNS7_ILi64EEENS7_ILi128EEESB_EEENS_6half_tEfNS_4arch4Sm90ELb0ELb1ELb0ELb0ELb0ELb1ELb0ELb0ELi2ELi1ELi2ELi1ELb0EEENS1_24CollectiveEpilogueBwdGQAISC_fSF_Li256ELb0ELb0EEENS1_19SingleTileSchedulerILb0ELb0ELb0ELi128EEEEEEEEEvNT_6ParamsE,(.L_x_3695 - _ZN7cutlass13device_kernelIN5flash11enable_sm90INS1_16FlashAttnBwdSm90INS1_25CollectiveMainloopBwdSm90ILi2ELi2ELi2EN4cute5tupleIJNS5_1CILi1EEES8_S8_EEENS6_IJNS7_ILi64EEENS7_ILi128EEESB_EEENS_6half_tEfNS_4arch4Sm90ELb0ELb1ELb0ELb0ELb0ELb1ELb0ELb0ELi2ELi1ELi2ELi1ELb0EEENS1_24CollectiveEpilogueBwdGQAISC_fSF_Li256ELb0ELb0EEENS1_19SingleTileSchedulerILb0ELb0ELb0ELi128EEEEEEEEEvNT_6ParamsE)
        .other          _ZN7cutlass13device_kernelIN5flash11enable_sm90INS1_16FlashAttnBwdSm90INS1_25CollectiveMainloopBwdSm90ILi2ELi2ELi2EN4cute5tupleIJNS5_1CILi1EEES8_S8_EEENS6_IJNS7_ILi64EEENS7_ILi128EEESB_EEENS_6half_tEfNS_4arch4Sm90ELb0ELb1ELb0ELb0ELb0ELb1ELb0ELb0ELi2ELi1ELi2ELi1ELb0EEENS1_24CollectiveEpilogueBwdGQAISC_fSF_Li256ELb0ELb0EEENS1_19SingleTileSchedulerILb0ELb0ELb0ELi128EEEEEEEEEvNT_6ParamsE,@"STO_CUDA_ENTRY STV_DEFAULT"
_ZN7cutlass13device_kernelIN5flash11enable_sm90INS1_16FlashAttnBwdSm90INS1_25CollectiveMainloopBwdSm90ILi2ELi2ELi2EN4cute5tupleIJNS5_1CILi1EEES8_S8_EEENS6_IJNS7_ILi64EEENS7_ILi128EEESB_EEENS_6half_tEfNS_4arch4Sm90ELb0ELb1ELb0ELb0ELb0ELb1ELb0ELb0ELi2ELi1ELi2ELi1ELb0EEENS1_24CollectiveEpilogueBwdGQAISC_fSF_Li256ELb0ELb0EEENS1_19SingleTileSchedulerILb0ELb0ELb0ELi128EEEEEEEEEvNT_6ParamsE:
        /* <DEDUP_REMOVED lines=24> */
.L_x_1440:
[----:B------:R-:W-:Y:S05]  /*0180*/  BSYNC B0 ;  /* 0x0000000000007941 */ /* 0x000fea0003800000 */
.L_x_1439:
        /* <DEDUP_REMOVED lines=37> */
.L_x_1441:
        /* <DEDUP_REMOVED lines=22> */
.L_x_1442:
[----:B------:R-:W-:Y:S01]  /*0540*/  PLOP3.LUT P0, PT, PT, PT, UP0, 0x80, 0x0 ;  /* 0x000000000000781c */ /* 0x000fe20003f0f008 */
[----:B------:R-:W-:Y:S01]  /*0550*/  NOP ;  /* 0x0000000000007918 */ /* 0x000fe20000000000 */
[----:B------:R-:W-:Y:S01]  /*0560*/  BSSY B6, `(.L_x_1443) ;  /* 0x0000747000067945 */ /* 0x000fe20003800000 */
[----:B-12-4-:R-:W-:Y:S10]  /*0570*/  BAR.SYNC.DEFER_BLOCKING 0x0 ;  /* 0x0000000000007b1d */ /* 0x016ff40000010000 */
[----:B------:R-:W-:Y:S05]  /*0580*/  @!P0 BRA `(.L_x_1444) ;  /* 0x00000044007c8947 */ /* 0x000fea0003800000 */
.L_x_1445:
        /* <DEDUP_REMOVED lines=101> */
.L_x_1447:
        /* <DEDUP_REMOVED lines=30> */
.L_x_1450:
        /* <DEDUP_REMOVED lines=15> */
.L_x_1449:
        /* <DEDUP_REMOVED lines=22> */
.L_x_1452:
        /* <DEDUP_REMOVED lines=15> */
.L_x_1451:
        /* <DEDUP_REMOVED lines=8> */
.L_x_1524:
        /* <DEDUP_REMOVED lines=23> */
.L_x_1454:
        /* <DEDUP_REMOVED lines=97> */
.L_x_1466:
[----:B------:R-:W-:-:S13]  /*1900*/  ISETP.NE.AND P6, PT, R233, 0x3, PT ;  /* 0x00000003e900780c */ /* 0x000fda0003fc5270 */
[----:B-1----:R-:W-:Y:S05]  /*1910*/  @!P6 BRA `(.L_x_1456) ;  /* 0x000000000004e947 */ /* 0x002fea0003800000 */
[----:B------:R-:W-:Y:S01]  /*1920*/  BPT.TRAP 0x1 ;  /* 0x000000040000795c */ /* 0x000fe20000300000 */
.L_x_1456:
[----:B------:R-:W-:Y:S01]  /*1930*/  IMAD R0, R4, 0x8, R229 ;  /* 0x0000000804007824 */ /* 0x000fe200078e02e5 */
[----:B------:R-:W-:-:S04]  /*1940*/  SHF.L.U32 R9, R223, 0x1f, RZ ;  /* 0x0000001fdf097819 */ /* 0x000fc800000006ff */
[----:B------:R2:W3:Y:S01]  /*1950*/  SYNCS.PHASECHK.TRANS64.TRYWAIT P0, [R0+URZ+0x30810], R9 ;  /* 0x03081009000075a7 */ /* 0x0004e2000800017f */
[----:B------:R-:W-:Y:S05]  /*1960*/  @!P6 BRA `(.L_x_1457) ;  /* 0x000000000004e947 */ /* 0x000fea0003800000 */
[----:B------:R-:W-:Y:S01]  /*1970*/  BPT.TRAP 0x1 ;  /* 0x000000040000795c */ /* 0x000fe20000300000 */
.L_x_1457:
[----:B---3--:R-:W-:Y:S05]  /*1980*/  @P0 BRA `(.L_x_1458) ;  /* 0x0000000000080947 */ /* 0x008fea0003800000 */
[----:B------:R-:W3:Y:S02]  /*1990*/  SYNCS.PHASECHK.TRANS64.TRYWAIT P0, [R0+URZ+0x30810], R9 ;  /* 0x03081009000075a7 */ /* 0x000ee4000800017f */
[----:B---3--:R-:W-:Y:S05]  /*19a0*/  @!P0 BRA `(.L_x_1459) ;  /* 0x0000006000408947 */ /* 0x008fea0003800000 */
.L_x_1458:
        /* <DEDUP_REMOVED lines=81> */
.L_x_1460:
[----:B------:R1:W1:Y:S01]  /*1ec0*/  SYNCS.PHASECHK.TRANS64.TRYWAIT P0, [R0+URZ+0x30830], R9 ;  /* 0x03083009000075a7 */ /* 0x000262000800017f */
[----:B------:R-:W-:Y:S05]  /*1ed0*/  @!P6 BRA `(.L_x_1461) ;  /* 0x000000000004e947 */ /* 0x000fea0003800000 */
[----:B------:R-:W-:Y:S01]  /*1ee0*/  BPT.TRAP 0x1 ;  /* 0x000000040000795c */ /* 0x000fe20000300000 */
.L_x_1461:
[----:B------:R-:W-:-:S05]  /*1ef0*/  VIADD R5, R229, 0x20000 ;  /* 0x00020000e5057836 */ /* 0x000fca0000000000 */
[----:B------:R-:W-:-:S04]  /*1f00*/  SHF.R.U32.HI R5, RZ, 0x4, R5 ;  /* 0x00000004ff057819 */ /* 0x000fc80000011605 */
[----:B------:R-:W-:-:S04]  /*1f10*/  LOP3.LUT R230, R5, 0x3fff, RZ, 0xc0, !PT ;  /* 0x00003fff05e67812 */ /* 0x000fc800078ec0ff */
[----:B------:R-:W-:Y:S01]  /*1f20*/  LOP3.LUT R5, R230, 0x10000, RZ, 0xfc, !PT ;  /* 0x00010000e6057812 */ /* 0x000fe200078efcff */
[----:B-1----:R-:W-:Y:S06]  /*1f30*/  @P0 BRA `(.L_x_1462) ;  /* 0x0000000000080947 */ /* 0x002fec0003800000 */
[----:B------:R-:W1:Y:S02]  /*1f40*/  SYNCS.PHASECHK.TRANS64.TRYWAIT P0, [R0+URZ+0x30830], R9 ;  /* 0x03083009000075a7 */ /* 0x000e64000800017f */
[----:B-1----:R-:W-:Y:S05]  /*1f50*/  @!P0 BRA `(.L_x_1463) ;  /* 0x0000005800e88947 */ /* 0x002fea0003800000 */
.L_x_1462:
        /* <DEDUP_REMOVED lines=446> */
.L_x_1464:
        /* <DEDUP_REMOVED lines=49> */
.L_x_1465:
        /* <DEDUP_REMOVED lines=78> */
.L_x_1448:
[----:B------:R-:W-:Y:S05]  /*4330*/  @P0 BRA `(.L_x_1446) ;  /* 0x0000003400a40947 */ /* 0x000fea0003800000 */
[----:B------:R-:W1:Y:S01]  /*4340*/  S2R R4, SR_TID.X ;  /* 0x0000000000047919 */ /* 0x000e620000002100 */
[----:B------:R-:W2:Y:S01]  /*4350*/  S2UR UR6, SR_CgaCtaId ;  /* 0x00000000000679c3 */ /* 0x000ea20000008800 */
[----:B------:R-:W-:Y:S01]  /*4360*/  ULDC UR7, c[0x0][0x850] ;  /* 0x0002140000077ab9 */ /* 0x000fe20000000800 */
[----:B------:R-:W-:Y:S01]  /*4370*/  UMOV UR4, 0x400 ;  /* 0x0000040000047882 */ /* 0x000fe20000000000 */
[----:B------:R-:W-:Y:S01]  /*4380*/  UISETP.NE.AND UP0, UPT, UR7, 0x1, UPT ;  /* 0x000000010700788c */ /* 0x000fe2000bf05270 */
[----:B------:R-:W-:Y:S01]  /*4390*/  BSSY B0, `(.L_x_1467) ;  /* 0x0000056000007945 */ /* 0x000fe20003800000 */
[----:B------:R-:W-:Y:S01]  /*43a0*/  ULDC.64 UR12, c[0x0][0x818] ;  /* 0x00020600000c7ab9 */ /* 0x000fe20000000a00 */
[----:B------:R-:W-:Y:S01]  /*43b0*/  ULDC.64 UR14, c[0x0][0x820] ;  /* 0x00020800000e7ab9 */ /* 0x000fe20000000a00 */
[----:B------:R-:W-:Y:S01]  /*43c0*/  ULDC.64 UR16, c[0x0][0x848] ;  /* 0x0002120000107ab9 */ /* 0x000fe20000000a00 */
[----:B------:R-:W3:Y:S06]  /*43d0*/  S2UR UR5, SR_CTAID.Y ;  /* 0x00000000000579c3 */ /* 0x000eec0000002600 */
[----:B------:R-:W-:-:S02]  /*43e0*/  @UP0 ULDC UR9, c[0x0][0x858] ;  /* 0x0002160000090ab9 */ /* 0x000fc40000000800 */
[----:B------:R-:W4:Y:S01]  /*43f0*/  S2UR UR8, SR_CTAID.X ;  /* 0x00000000000879c3 */ /* 0x000f220000002500 */
[----:B--2---:R-:W-:-:S07]  /*4400*/  ULEA UR4, UR6, UR4, 0x18 ;  /* 0x0000000406047291 */ /* 0x004fce000f8ec03f */
[----:B------:R-:W2:Y:S01]  /*4410*/  S2UR UR18, SR_CTAID.Z ;  /* 0x00000000001279c3 */ /* 0x000ea20000002700 */
[----:B------:R-:W-:Y:S01]  /*4420*/  @UP0 ULDC UR6, c[0x0][0x854] ;  /* 0x0002150000060ab9 */ /* 0x000fe20000000800 */
[----:B-1----:R-:W-:Y:S01]  /*4430*/  VIADD R5, R4, 0xffffff80 ;  /* 0xffffff8004057836 */ /* 0x002fe20000000000 */
[----:B---3--:R-:W-:-:S04]  /*4440*/  UIMAD.WIDE.U32 UR6, UR5, UR6, URZ ;  /* 0x00000006050672a5 */ /* 0x008fc8000f8e003f */
[----:B------:R-:W-:Y:S01]  /*4450*/  SHF.R.S32.HI R0, RZ, 0x1f, R5 ;  /* 0x0000001fff007819 */ /* 0x000fe20000011405 */
[----:B------:R-:W-:Y:S01]  /*4460*/  @UP0 USHF.R.U32.HI UR5, URZ, UR9, UR7 ;  /* 0x000000093f050299 */ /* 0x000fe20008011607 */
[----:B------:R-:W-:Y:S01]  /*4470*/  BAR.SYNC.DEFER_BLOCKING 0x1, 0x100 ;  /* 0x0044000000007b1d */ /* 0x000fe20000010000 */
[----:B------:R-:W-:Y:S01]  /*4480*/  ISETP.NE.AND P0, PT, R5, RZ, PT ;  /* 0x000000ff0500720c */ /* 0x000fe20003f05270 */
[----:B----4-:R-:W-:Y:S01]  /*4490*/  USHF.L.U32 UR8, UR8, 0xe, URZ ;  /* 0x0000000e08087899 */ /* 0x010fe2000800063f */
[----:B------:R-:W-:Y:S01]  /*44a0*/  LEA.HI R2, R0, R5, RZ, 0x7 ;  /* 0x0000000500027211 */ /* 0x000fe200078f38ff */
[----:B------:R-:W-:Y:S02]  /*44b0*/  USHF.R.S32.HI UR10, URZ, 0x1f, UR5 ;  /* 0x0000001f3f0a7899 */ /* 0x000fe40008011405 */
[----:B------:R-:W-:Y:S01]  /*44c0*/  USHF.R.S32.HI UR9, URZ, 0x1f, UR8 ;  /* 0x0000001f3f097899 */ /* 0x000fe20008011408 */
[C---:B------:R-:W-:Y:S01]  /*44d0*/  LOP3.LUT R0, R2.reuse, 0xfffff80, RZ, 0xc0, !PT ;  /* 0x0fffff8002007812 */ /* 0x040fe200078ec0ff */
[----:B------:R-:W-:Y:S01]  /*44e0*/  IMAD.SHL.U32 R2, R2, 0x40, RZ ;  /* 0x0000004002027824 */ /* 0x000fe200078e00ff */
[----:B------:R-:W-:-:S02]  /*44f0*/  UIMAD UR11, UR10, UR12, URZ ;  /* 0x0000000c0a0b72a4 */ /* 0x000fc4000f8e023f */
[----:B------:R-:W-:Y:S01]  /*4500*/  UIMAD.WIDE.U32 UR6, UR5, UR12, UR8 ;  /* 0x0000000c050672a5 */ /* 0x000fe2000f8e0008 */
[----:B------:R-:W-:Y:S01]  /*4510*/  IMAD.IADD R0, R5, 0x1, -R0 ;  /* 0x0000000105007824 */ /* 0x000fe200078e0a00 */
[----:B------:R-:W-:Y:S01]  /*4520*/  LOP3.LUT R3, R2, 0x3fffe000, RZ, 0xc0, !PT ;  /* 0x3fffe00002037812 */ /* 0x000fe200078ec0ff */
[----:B------:R-:W-:-:S03]  /*4530*/  UIMAD UR11, UR5, UR13, UR11 ;  /* 0x0000000d050b72a4 */ /* 0x000fc6000f8e020b */
[----:B------:R-:W-:Y:S01]  /*4540*/  ULDC.64 UR12, c[0x0][0x840] ;  /* 0x00021000000c7ab9 */ /* 0x000fe20000000a00 */
[----:B------:R-:W-:Y:S01]  /*4550*/  IMAD R0, R0, 0x4, R3 ;  /* 0x0000000400007824 */ /* 0x000fe200078e0203 */
[----:B------:R-:W-:Y:S02]  /*4560*/  UIMAD UR10, UR10, UR12, URZ ;  /* 0x0000000c0a0a72a4 */ /* 0x000fe4000f8e023f */
[----:B------:R-:W-:Y:S02]  /*4570*/  UIMAD.WIDE.U32 UR8, UR5, UR12, UR8 ;  /* 0x0000000c050872a5 */ /* 0x000fe4000f8e0008 */
[----:B------:R-:W-:Y:S01]  /*4580*/  LEA R0, R0, UR4, 0x2 ;  /* 0x0000000400007c11 */ /* 0x000fe2000f8e10ff */
[----:B------:R-:W-:Y:S02]  /*4590*/  UIMAD UR12, UR5, UR13, UR10 ;  /* 0x0000000d050c72a4 */ /* 0x000fe4000f8e020a */
[----:B--2---:R-:W-:Y:S02]  /*45a0*/  USHF.R.S32.HI UR5, URZ, 0x1f, UR18 ;  /* 0x0000001f3f057899 */ /* 0x004fe40008011412 */
[----:B------:R1:W-:Y:S01]  /*45b0*/  STS.128 [R0], R24 ;  /* 0x0000001800007388 */ /* 0x0003e20000000c00 */
[----:B------:R-:W-:-:S02]  /*45c0*/  UIADD3 UR7, UR7, UR11, URZ ;  /* 0x0000000b07077290 */ /* 0x000fc4000fffe03f */
[----:B------:R-:W-:Y:S01]  /*45d0*/  UIMAD UR10, UR5, UR14, URZ ;  /* 0x0000000e050a72a4 */ /* 0x000fe2000f8e023f */
[----:B------:R1:W-:Y:S01]  /*45e0*/  STS.128 [R0+0x800], R28 ;  /* 0x0008001c00007388 */ /* 0x0003e20000000c00 */
[----:B------:R-:W-:Y:S02]  /*45f0*/  UIMAD UR5, UR5, UR16, URZ ;  /* 0x00000010050572a4 */ /* 0x000fe4000f8e023f */
[----:B------:R-:W-:Y:S01]  /*4600*/  UIADD3 UR9, UR9, UR12, URZ ;  /* 0x0000000c09097290 */ /* 0x000fe2000fffe03f */
[----:B------:R1:W-:Y:S01]  /*4610*/  STS.128 [R0+0x1000], R32 ;  /* 0x0010002000007388 */ /* 0x0003e20000000c00 */
[----:B------:R-:W-:Y:S02]  /*4620*/  UIMAD UR10, UR18, UR15, UR10 ;  /* 0x0000000f120a72a4 */ /* 0x000fe4000f8e020a */
[----:B------:R-:W-:Y:S01]  /*4630*/  UIMAD.WIDE.U32 UR6, UR18, UR14, UR6 ;  /* 0x0000000e120672a5 */ /* 0x000fe2000f8e0006 */
[----:B------:R1:W-:Y:S01]  /*4640*/  STS.128 [R0+0x1800], R36 ;  /* 0x0018002400007388 */ /* 0x0003e20000000c00 */
[----:B------:R-:W-:-:S02]  /*4650*/  UIMAD UR5, UR18, UR17, UR5 ;  /* 0x00000011120572a4 */ /* 0x000fc4000f8e0205 */
[----:B------:R-:W-:Y:S01]  /*4660*/  UIMAD.WIDE.U32 UR8, UR18, UR16, UR8 ;  /* 0x00000010120872a5 */ /* 0x000fe2000f8e0008 */
[----:B------:R1:W-:Y:S01]  /*4670*/  STS.128 [R0+0x2000], R40 ;  /* 0x0020002800007388 */ /* 0x0003e20000000c00 */
[----:B------:R-:W-:Y:S01]  /*4680*/  ULDC.64 UR12, c[0x0][0x800] ;  /* 0x00020000000c7ab9 */ /* 0x000fe20000000a00 */
[----:B------:R-:W-:Y:S01]  /*4690*/  ULDC.64 UR14, c[0x0][0x828] ;  /* 0x00020a00000e7ab9 */ /* 0x000fe20000000a00 */
[----:B------:R-:W-:Y:S01]  /*46a0*/  UIADD3 UR7, UR7, UR10, URZ ;  /* 0x0000000a07077290 */ /* 0x000fe2000fffe03f */
[----:B------:R1:W-:Y:S01]  /*46b0*/  STS.128 [R0+0x2800], R44 ;  /* 0x0028002c00007388 */ /* 0x0003e20000000c00 */
[----:B------:R-:W-:Y:S02]  /*46c0*/  ULEA UR12, UP0, UR6, UR12, 0x2 ;  /* 0x0000000c060c7291 */ /* 0x000fe4000f80103f */
[----:B------:R-:W-:Y:S01]  /*46d0*/  UIADD3 UR5, UR9, UR5, URZ ;  /* 0x0000000509057290 */ /* 0x000fe2000fffe03f */
[----:B------:R1:W-:Y:S01]  /*46e0*/  STS.128 [R0+0x3000], R48 ;  /* 0x0030003000007388 */ /* 0x0003e20000000c00 */
[----:B------:R-:W-:-:S02]  /*46f0*/  ULEA UR14, UP1, UR8, UR14, 0x2 ;  /* 0x0000000e080e7291 */ /* 0x000fc4000f82103f */
[----:B------:R-:W-:Y:S01]  /*4700*/  ULEA.HI.X UR13, UR6, UR13, UR7, 0x2, UP0 ;  /* 0x0000000d060d7291 */ /* 0x000fe200080f1407 */
[----:B------:R1:W-:Y:S01]  /*4710*/  STS.128 [R0+0x3800], R52 ;  /* 0x0038003400007388 */ /* 0x0003e20000000c00 */
[----:B------:R-:W-:-:S03]  /*4720*/  ULEA.HI.X UR7, UR8, UR15, UR5, 0x2, UP1 ;  /* 0x0000000f08077291 */ /* 0x000fc600088f1405 */
        /* <DEDUP_REMOVED lines=14> */
[----:B--2---:R-:W-:Y:S06]  /*4810*/  BAR.SYNC.DEFER_BLOCKING 0x1, 0x100 ;  /* 0x0044000000007b1d */ /* 0x004fec0000010000 */
[----:B------:R-:W-:Y:S05]  /*4820*/  @P0 BRA `(.L_x_1468) ;  /* 0x0000000000300947 */ /* 0x000fea0003800000 */
[----:B------:R-:W-:Y:S01]  /*4830*/  PLOP3.LUT P0, PT, PT, PT, PT, 0x80, 0x0 ;  /* 0x000000000000781c */ /* 0x000fe20003f0f070 */
[----:B------:R-:W-:Y:S01]  /*4840*/  UMOV UR5, 0x1000 ;  /* 0x0000100000057882 */ /* 0x000fe20000000000 */
[----:B------:R-:W-:Y:S01]  /*4850*/  UMOV UR8, 0x0 ;  /* 0x0000000000087882 */ /* 0x000fe20000000000 */
[----:B------:R-:W-:Y:S01]  /*4860*/  UMOV UR9, 0x14f00000 ;  /* 0x14f0000000097882 */ /* 0x000fe20000000000 */
[----:B------:R-:W-:-:S09]  /*4870*/  UMOV UR6, UR14 ;  /* 0x0000000e00067c82 */ /* 0x000fd20008000000 */
.L_x_1469:
[----:B------:R-:W-:Y:S01]  /*4880*/  @P0 ELECT P1, URZ, PT ;  /* 0x00000000003f082f */ /* 0x000fe20003820000 */
[----:B------:R2:W-:-:S12]  /*4890*/  UBLKRED.G.S.ADD.F32.RN [UR6], [UR4], UR5, desc[UR8] ;  /* 0x00000806040073bb */ /* 0x0005d800080a1405 */
[----:B------:R-:W-:Y:S02]  /*48a0*/  @P1 PLOP3.LUT P0, PT, P1, PT, PT, 0x8, 0x0 ;  /* 0x000000000000181c */ /* 0x000fe40000f0e170 */
[----:B------:R-:W-:-:S11]  /*48b0*/  PLOP3.LUT P1, PT, PT, PT, PT, 0x8, 0x0 ;  /* 0x000000000000781c */ /* 0x000fd60003f2e170 */
[----:B--2---:R-:W-:Y:S05]  /*48c0*/  @P0 BRA.U.ANY `(.L_x_1469) ;  /* 0xfffffffd00ec0947 */ /* 0x004fea000393ffff */
[----:B------:R0:W-:Y:S01]  /*48d0*/  UTMACMDFLUSH ;  /* 0x00000000000079b7 */ /* 0x0001e20000000000 */
[----:B------:R-:W-:-:S04]  /*48e0*/  DEPBAR.LE SB0, 0x0 ;  /* 0x000080000000791a */ /* 0x000fc80000000000 */
.L_x_1468:
[----:B------:R-:W-:Y:S05]  /*48f0*/  BSYNC B0 ;  /* 0x0000000000007941 */ /* 0x000fea0003800000 */
.L_x_1467:
        /* <DEDUP_REMOVED lines=23> */
[----:B---3--:R-:W3:Y:S02]  /*4a70*/  FENCE.VIEW.ASYNC.S ;  /* 0x00000000000073c6 */ /* 0x008ee40000000000 */
[----:B---3--:R-:W-:Y:S06]  /*4a80*/  BAR.SYNC.DEFER_BLOCKING 0x1, 0x100 ;  /* 0x0044000000007b1d */ /* 0x008fec0000010000 */
[----:B------:R-:W-:Y:S05]  /*4a90*/  @P0 BRA `(.L_x_1446) ;  /* 0x0000002c00cc0947 */ /* 0x000fea0003800000 */
[----:B------:R-:W-:Y:S01]  /*4aa0*/  PLOP3.LUT P0, PT, PT, PT, PT, 0x80, 0x0 ;  /* 0x000000000000781c */ /* 0x000fe20003f0f070 */
[----:B------:R-:W-:Y:S01]  /*4ab0*/  UMOV UR5, 0x1000 ;  /* 0x0000100000057882 */ /* 0x000fe20000000000 */
[----:B------:R-:W-:Y:S01]  /*4ac0*/  UMOV UR8, 0x0 ;  /* 0x0000000000087882 */ /* 0x000fe20000000000 */
[----:B------:R-:W-:Y:S01]  /*4ad0*/  UMOV UR9, 0x14f00000 ;  /* 0x14f0000000097882 */ /* 0x000fe20000000000 */
[----:B------:R-:W-:Y:S01]  /*4ae0*/  UMOV UR6, UR12 ;  /* 0x0000000c00067c82 */ /* 0x000fe20008000000 */
[----:B------:R-:W-:-:S08]  /*4af0*/  UMOV UR7, UR13 ;  /* 0x0000000d00077c82 */ /* 0x000fd00008000000 */
.L_x_1470:
[----:B------:R-:W-:Y:S01]  /*4b00*/  @P0 ELECT P1, URZ, PT ;  /* 0x00000000003f082f */ /* 0x000fe20003820000 */
[----:B------:R3:W-:-:S12]  /*4b10*/  UBLKRED.G.S.ADD.F32.RN [UR6], [UR4], UR5, desc[UR8] ;  /* 0x00000806040073bb */ /* 0x0007d800080a1405 */
[----:B------:R-:W-:Y:S02]  /*4b20*/  @P1 PLOP3.LUT P0, PT, P1, PT, PT, 0x8, 0x0 ;  /* 0x000000000000181c */ /* 0x000fe40000f0e170 */
[----:B------:R-:W-:-:S11]  /*4b30*/  PLOP3.LUT P1, PT, PT, PT, PT, 0x8, 0x0 ;  /* 0x000000000000781c */ /* 0x000fd60003f2e170 */
[----:B---3--:R-:W-:Y:S05]  /*4b40*/  @P0 BRA.U.ANY `(.L_x_1470) ;  /* 0xfffffffd00ec0947 */ /* 0x008fea000393ffff */
[----:B------:R0:W-:Y:S01]  /*4b50*/  UTMACMDFLUSH ;  /* 0x00000000000079b7 */ /* 0x0001e20000000000 */
[----:B------:R-:W-:-:S04]  /*4b60*/  DEPBAR.LE SB0, 0x0 ;  /* 0x000080000000791a */ /* 0x000fc80000000000 */
[----:B------:R-:W-:Y:S05]  /*4b70*/  BRA `(.L_x_1446) ;  /* 0x0000002c00947947 */ /* 0x000fea0003800000 */
.L_x_1444:
        /* <DEDUP_REMOVED lines=40> */
.L_x_1472:
[----:B------:R-:W-:Y:S02]  /*4e00*/  UISETP.GT.AND UP0, UPT, UR8, UR5, UPT ;  /* 0x000000050800728c */ /* 0x000fe4000bf04270 */
[----:B------:R-:W-:Y:S02]  /*4e10*/  USHF.R.S32.HI UR14, URZ, 0x1f, UR12 ;  /* 0x0000001f3f0e7899 */ /* 0x000fe4000801140c */
[----:B------:R-:W-:Y:S02]  /*4e20*/  USHF.R.S32.HI UR4, URZ, 0x1f, UR13 ;  /* 0x0000001f3f047899 */ /* 0x000fe4000801140d */
[----:B------:R-:W-:-:S13]  /*4e30*/  PLOP3.LUT P0, PT, PT, PT, UP0, 0x80, 0x0 ;  /* 0x000000000000781c */ /* 0x000fda0003f0f008 */
[----:B------:R-:W-:Y:S05]  /*4e40*/  @!P0 BRA `(.L_x_1446) ;  /* 0x0000002800e08947 */ /* 0x000fea0003800000 */
[----:B------:R-:W-:Y:S01]  /*4e50*/  ULDC.64 UR10, c[0x0][0x2d8] ;  /* 0x0000b600000a7ab9 */ /* 0x000fe20000000a00 */
[----:B------:R-:W-:Y:S01]  /*4e60*/  ELECT P0, URZ, PT ;  /* 0x00000000003f782f */ /* 0x000fe20003800000 */
[----:B------:R-:W-:Y:S02]  /*4e70*/  UIMAD UR9, UR4, UR10, URZ ;  /* 0x0000000a040972a4 */ /* 0x000fe4000f8e023f */
[----:B------:R-:W-:Y:S02]  /*4e80*/  UIADD3 UR4, -UR5, UR8, URZ ;  /* 0x0000000805047290 */ /* 0x000fe4000fffe13f */
[----:B------:R-:W-:Y:S02]  /*4e90*/  UIMAD.WIDE.U32 UR6, UR13, UR10, URZ ;  /* 0x0000000a0d0672a5 */ /* 0x000fe4000f8e003f */
[----:B------:R-:W-:Y:S02]  /*4ea0*/  ULOP3.LUT UR4, UR4, 0x1, URZ, 0xc0, !UPT ;  /* 0x0000000104047892 */ /* 0x000fe4000f8ec03f */
[----:B------:R-:W-:-:S02]  /*4eb0*/  UIMAD UR9, UR13, UR11, UR9 ;  /* 0x0000000b0d0972a4 */ /* 0x000fc4000f8e0209 */
[----:B------:R-:W-:Y:S01]  /*4ec0*/  UISETP.NE.U32.AND UP0, UPT, UR4, 0x1, UPT ;  /* 0x000000010400788c */ /* 0x000fe2000bf05070 */
[----:B------:R-:W-:Y:S01]  /*4ed0*/  ULDC.64 UR10, c[0x0][0x2e0] ;  /* 0x0000b800000a7ab9 */ /* 0x000fe20000000a00 */
[----:B------:R-:W-:Y:S02]  /*4ee0*/  UIADD3 UR7, UR7, UR9, URZ ;  /* 0x0000000907077290 */ /* 0x000fe4000fffe03f */
[----:B------:R-:W-:Y:S02]  /*4ef0*/  UIMAD UR9, UR14, UR10, URZ ;  /* 0x0000000a0e0972a4 */ /* 0x000fe4000f8e023f */
[----:B------:R-:W-:Y:S01]  /*4f00*/  PLOP3.LUT P1, PT, PT, PT, UP0, 0x80, 0x0 ;  /* 0x000000000000781c */ /* 0x000fe20003f2f008 */
[----:B------:R-:W-:Y:S02]  /*4f10*/  UIMAD.WIDE.U32 UR6, UR12, UR10, UR6 ;  /* 0x0000000a0c0672a5 */ /* 0x000fe4000f8e0006 */
[----:B------:R-:W-:-:S04]  /*4f20*/  UIMAD UR9, UR12, UR11, UR9 ;  /* 0x0000000b0c0972a4 */ /* 0x000fc8000f8e0209 */
[----:B------:R-:W-:-:S06]  /*4f30*/  UIADD3 UR9, UR7, UR9, URZ ;  /* 0x0000000907097290 */ /* 0x000fcc000fffe03f */
[----:B------:R-:W-:Y:S06]  /*4f40*/  @P1 BRA `(.L_x_1473) ;  /* 0x0000000000bc1947 */ /* 0x000fec0003800000 */
        /* <DEDUP_REMOVED lines=18> */
.L_x_1475:
[----:B------:R-:W-:Y:S05]  /*5070*/  BSYNC B0 ;  /* 0x0000000000007941 */ /* 0x000fea0003800000 */
.L_x_1474:
        /* <DEDUP_REMOVED lines=19> */
.L_x_1477:
[----:B------:R-:W-:Y:S05]  /*51b0*/  BSYNC B0 ;  /* 0x0000000000007941 */ /* 0x000fea0003800000 */
.L_x_1476:
[----:B------:R-:W-:Y:S06]  /*51c0*/  BAR.ARV 0xa, 0xa0 ;  /* 0x0282800000007b1d */ /* 0x000fec0000002000 */
[----:B------:R-:W-:Y:S04]  /*51d0*/  BSSY B0, `(.L_x_1478) ;  /* 0x0000003000007945 */ /* 0x000fe80003800000 */
[----:B------:R-:W-:Y:S05]  /*51e0*/  @!P0 BRA `(.L_x_1479) ;  /* 0x0000000000048947 */ /* 0x000fea0003800000 */
[----:B------:R-:W-:-:S04]  /*51f0*/  DEPBAR.LE SB0, 0x0 ;  /* 0x000080000000791a */ /* 0x000fc80000000000 */
.L_x_1479:
[----:B------:R-:W-:Y:S05]  /*5200*/  BSYNC B0 ;  /* 0x0000000000007941 */ /* 0x000fea0003800000 */
.L_x_1478:
[----:B------:R-:W-:Y:S06]  /*5210*/  BAR.ARV 0xb, 0xa0 ;  /* 0x02c2800000007b1d */ /* 0x000fec0000002000 */
[----:B------:R-:W-:Y:S01]  /*5220*/  UIADD3 UR12, UR5, 0x1, URZ ;  /* 0x00000001050c7890 */ /* 0x000fe2000fffe03f */
[----:B------:R-:W-:Y:S11]  /*5230*/  BRA `(.L_x_1480) ;  /* 0x0000000000047947 */ /* 0x000ff60003800000 */
.L_x_1473:
[----:B------:R-:W-:-:S05]  /*5240*/  UMOV UR12, UR5 ;  /* 0x00000005000c7c82 */ /* 0x000fca0008000000 */
.L_x_1480:
        /* <DEDUP_REMOVED lines=17> */
.L_x_1493:
        /* <DEDUP_REMOVED lines=20> */
.L_x_1482:
[----:B------:R-:W-:Y:S05]  /*54a0*/  BSYNC B0 ;  /* 0x0000000000007941 */ /* 0x000fea0003800000 */
.L_x_1481:
        /* <DEDUP_REMOVED lines=13> */
.L_x_1484:
[----:B------:R-:W-:Y:S05]  /*5580*/  BSYNC B0 ;  /* 0x0000000000007941 */ /* 0x000fea0003800000 */
.L_x_1483:
[----:B------:R-:W-:Y:S06]  /*5590*/  BAR.ARV 0xa, 0xa0 ;  /* 0x0282800000007b1d */ /* 0x000fec0000002000 */
[----:B------:R-:W-:Y:S04]  /*55a0*/  BSSY B0, `(.L_x_1485) ;  /* 0x0000003000007945 */ /* 0x000fe80003800000 */
[----:B------:R-:W-:Y:S05]  /*55b0*/  @!P0 BRA `(.L_x_1486) ;  /* 0x0000000000048947 */ /* 0x000fea0003800000 */
[----:B------:R-:W-:-:S04]  /*55c0*/  DEPBAR.LE SB0, 0x0 ;  /* 0x000080000000791a */ /* 0x000fc80000000000 */
.L_x_1486:
[----:B------:R-:W-:Y:S05]  /*55d0*/  BSYNC B0 ;  /* 0x0000000000007941 */ /* 0x000fea0003800000 */
.L_x_1485:
        /* <DEDUP_REMOVED lines=13> */
.L_x_1488:
[----:B------:R-:W-:Y:S05]  /*56b0*/  BSYNC B0 ;  /* 0x0000000000007941 */ /* 0x000fea0003800000 */
.L_x_1487:
        /* <DEDUP_REMOVED lines=13> */
.L_x_1490:
[----:B------:R-:W-:Y:S05]  /*5790*/  BSYNC B0 ;  /* 0x0000000000007941 */ /* 0x000fea0003800000 */
.L_x_1489:
[----:B------:R-:W-:Y:S01]  /*57a0*/  UIADD3 UR12, UR12, 0x2, URZ ;  /* 0x000000020c0c7890 */ /* 0x000fe2000fffe03f */
[----:B------:R-:W-:Y:S06]  /*57b0*/  BAR.ARV 0xa, 0xa0 ;  /* 0x0282800000007b1d */ /* 0x000fec0000002000 */
[----:B------:R-:W-:Y:S01]  /*57c0*/  UISETP.GE.AND UP0, UPT, UR12, UR8, UPT ;  /* 0x000000080c00728c */ /* 0x000fe2000bf06270 */
[----:B------:R-:W-:Y:S04]  /*57d0*/  BSSY B0, `(.L_x_1491) ;  /* 0x0000003000007945 */ /* 0x000fe80003800000 */
[----:B------:R-:W-:Y:S06]  /*57e0*/  @!P0 BRA `(.L_x_1492) ;  /* 0x0000000000048947 */ /* 0x000fec0003800000 */
[----:B------:R-:W-:-:S04]  /*57f0*/  DEPBAR.LE SB0, 0x0 ;  /* 0x000080000000791a */ /* 0x000fc80000000000 */
.L_x_1492:
[----:B------:R-:W-:Y:S05]  /*5800*/  BSYNC B0 ;  /* 0x0000000000007941 */ /* 0x000fea0003800000 */
.L_x_1491:
[----:B------:R-:W-:Y:S06]  /*5810*/  BAR.ARV 0xb, 0xa0 ;  /* 0x02c2800000007b1d */ /* 0x000fec0000002000 */
[----:B------:R-:W-:Y:S01]  /*5820*/  PLOP3.LUT P1, PT, PT, PT, UP0, 0x80, 0x0 ;  /* 0x000000000000781c */ /* 0x000fe20003f2f008 */
[----:B------:R-:W-:Y:S02]  /*5830*/  UIADD3 UR20, UR20, 0x4000, URZ ;  /* 0x0000400014147890 */ /* 0x000fe4000fffe03f */
[----:B------:R-:W-:-:S10]  /*5840*/  UIADD3 UR4, UR4, 0x4000, URZ ;  /* 0x0000400004047890 */ /* 0x000fd4000fffe03f */
[----:B------:R-:W-:Y:S05]  /*5850*/  @!P1 BRA `(.L_x_1493) ;  /* 0xfffffff800c09947 */ /* 0x000fea000383ffff */
[----:B------:R-:W-:Y:S05]  /*5860*/  BRA `(.L_x_1446) ;  /* 0x0000002000587947 */ /* 0x000fea0003800000 */
.L_x_1471:
        /* <DEDUP_REMOVED lines=33> */
.L_x_1495:
        /* <DEDUP_REMOVED lines=43> */
.L_x_1525:
        /* <DEDUP_REMOVED lines=15> */
.L_x_1498:
        /* <DEDUP_REMOVED lines=98> */
.L_x_1509:
[----:B--234-:R-:W-:-:S04]  /*6440*/  SHF.L.U32 R21, R11, 0x1f, RZ ;  /* 0x0000001f0b157819 */ /* 0x01cfc800000006ff */
[----:B------:R-:W1:Y:S02]  /*6450*/  SYNCS.PHASECHK.TRANS64.TRYWAIT P1, [R16+URZ+0x30840], R21 ;  /* 0x03084015100075a7 */ /* 0x000e64000802017f */
[----:B-1----:R-:W-:Y:S05]  /*6460*/  @!P1 BRA `(.L_x_1501) ;  /* 0x0000001400cc9947 */ /* 0x002fea0003800000 */
.L_x_1526:
[----:B------:R-:W-:Y:S05]  /*6470*/  @P0 BRA `(.L_x_1502) ;  /* 0x0000000000140947 */ /* 0x000fea0003800000 */
[----:B------:R-:W-:Y:S01]  /*6480*/  ISETP.NE.AND P1, PT, R6, RZ, PT ;  /* 0x000000ff0600720c */ /* 0x000fe20003f25270 */
[----:B------:R-:W-:-:S04]  /*6490*/  IMAD.MOV.U32 R3, RZ, RZ, 0x4100 ;  /* 0x00004100ff037424 */ /* 0x000fc800078e00ff */
[----:B------:R3:W-:Y:S08]  /*64a0*/  SYNCS.ARRIVE.TRANS64 RZ, [R16+URZ+0x30830], R3 ;  /* 0x0308300310ff79a7 */ /* 0x0007f0000800003f */
[----:B------:R-:W-:Y:S05]  /*64b0*/  @!P1 BRA `(.L_x_1502) ;  /* 0x0000000000049947 */ /* 0x000fea0003800000 */
[----:B------:R-:W-:Y:S01]  /*64c0*/  BPT.TRAP 0x1 ;  /* 0x000000040000795c */ /* 0x000fe20000300000 */
.L_x_1502:
        /* <DEDUP_REMOVED lines=36> */
.L_x_1527:
[----:B------:R-:W-:Y:S05]  /*6710*/  @P0 BRA `(.L_x_1504) ;  /* 0x0000000000140947 */ /* 0x000fea0003800000 */
[----:B------:R-:W-:Y:S01]  /*6720*/  ISETP.NE.AND P1, PT, R6, RZ, PT ;  /* 0x000000ff0600720c */ /* 0x000fe20003f25270 */
[----:B------:R-:W-:-:S04]  /*6730*/  IMAD.MOV.U32 R2, RZ, RZ, 0x4100 ;  /* 0x00004100ff027424 */ /* 0x000fc800078e00ff */
[----:B------:R3:W-:Y:S08]  /*6740*/  SYNCS.ARRIVE.TRANS64 RZ, [R16+URZ+0x30818], R2 ;  /* 0x0308180210ff79a7 */ /* 0x0007f0000800003f */
[----:B------:R-:W-:Y:S05]  /*6750*/  @!P1 BRA `(.L_x_1504) ;  /* 0x0000000000049947 */ /* 0x000fea0003800000 */
[----:B------:R-:W-:Y:S01]  /*6760*/  BPT.TRAP 0x1 ;  /* 0x000000040000795c */ /* 0x000fe20000300000 */
.L_x_1504:
        /* <DEDUP_REMOVED lines=36> */
.L_x_1528:
[----:B------:R-:W-:Y:S05]  /*69b0*/  @P0 BRA `(.L_x_1506) ;  /* 0x0000000000140947 */ /* 0x000fea0003800000 */
[----:B------:R-:W-:Y:S01]  /*69c0*/  ISETP.NE.AND P1, PT, R6, RZ, PT ;  /* 0x000000ff0600720c */ /* 0x000fe20003f25270 */
[----:B-123--:R-:W-:-:S04]  /*69d0*/  IMAD.MOV.U32 R21, RZ, RZ, 0x4100 ;  /* 0x00004100ff157424 */ /* 0x00efc800078e00ff */
[----:B------:R4:W-:Y:S08]  /*69e0*/  SYNCS.ARRIVE.TRANS64 RZ, [R16+URZ+0x30838], R21 ;  /* 0x0308381510ff79a7 */ /* 0x0009f0000800003f */
[----:B------:R-:W-:Y:S05]  /*69f0*/  @!P1 BRA `(.L_x_1506) ;  /* 0x0000000000049947 */ /* 0x000fea0003800000 */
[----:B------:R-:W-:Y:S01]  /*6a00*/  BPT.TRAP 0x1 ;  /* 0x000000040000795c */ /* 0x000fe20000300000 */
.L_x_1506:
        /* <DEDUP_REMOVED lines=31> */
.L_x_1530:
[----:B------:R-:W-:Y:S05]  /*6c00*/  @P0 BRA `(.L_x_1508) ;  /* 0x0000000000140947 */ /* 0x000fea0003800000 */
[----:B------:R-:W-:Y:S01]  /*6c10*/  ISETP.NE.AND P1, PT, R6, RZ, PT ;  /* 0x000000ff0600720c */ /* 0x000fe20003f25270 */
[----:B------:R-:W-:-:S04]  /*6c20*/  IMAD.MOV.U32 R5, RZ, RZ, 0x4100 ;  /* 0x00004100ff057424 */ /* 0x000fc800078e00ff */
[----:B------:R1:W-:Y:S08]  /*6c30*/  SYNCS.ARRIVE.TRANS64 RZ, [R16+URZ+0x30810], R5 ;  /* 0x0308100510ff79a7 */ /* 0x0003f0000800003f */
[----:B------:R-:W-:Y:S05]  /*6c40*/  @!P1 BRA `(.L_x_1508) ;  /* 0x0000000000049947 */ /* 0x000fea0003800000 */
[----:B------:R-:W-:Y:S01]  /*6c50*/  BPT.TRAP 0x1 ;  /* 0x000000040000795c */ /* 0x000fe20000300000 */
.L_x_1508:
        /* <DEDUP_REMOVED lines=37> */
.L_x_1500:
[----:B------:R-:W3:Y:S02]  /*6eb0*/  LDL.LU R4, [R1+0x4] ;  /* 0x0000040001047983 */ /* 0x000ee40000300800 */
[----:B---3--:R-:W-:Y:S02]  /*6ec0*/  ISETP.NE.AND P1, PT, R4, RZ, PT ;  /* 0x000000ff0400720c */ /* 0x008fe40003f25270 */
[----:B------:R1:W5:Y:S11]  /*6ed0*/  LDL R4, [R1] ;  /* 0x0000000001047983 */ /* 0x0003760000100800 */
[----:B-1----:R-:W-:Y:S05]  /*6ee0*/  @!P1 BRA `(.L_x_1499) ;  /* 0x0000000400489947 */ /* 0x002fea0003800000 */
[----:B------:R-:W-:-:S04]  /*6ef0*/  SHF.L.U32 R13, R11, 0x1f, RZ ;  /* 0x0000001f0b0d7819 */ /* 0x000fc800000006ff */
[----:B------:R-:W1:Y:S02]  /*6f00*/  SYNCS.PHASECHK.TRANS64.TRYWAIT P1, [R16+URZ+0x30840], R13 ;  /* 0x0308400d100075a7 */ /* 0x000e64000802017f */
[----:B-1----:R-:W-:Y:S05]  /*6f10*/  @!P1 BRA `(.L_x_1510) ;  /* 0x0000000c00749947 */ /* 0x002fea0003800000 */
.L_x_1531:
[----:B------:R-:W-:Y:S05]  /*6f20*/  @P0 BRA `(.L_x_1511) ;  /* 0x0000000000140947 */ /* 0x000fea0003800000 */
[----:B------:R-:W-:Y:S01]  /*6f30*/  ISETP.NE.AND P1, PT, R6, RZ, PT ;  /* 0x000000ff0600720c */ /* 0x000fe20003f25270 */
[----:B--2---:R-:W-:-:S04]  /*6f40*/  IMAD.MOV.U32 R5, RZ, RZ, 0x4100 ;  /* 0x00004100ff057424 */ /* 0x004fc800078e00ff */
[----:B------:R3:W-:Y:S08]  /*6f50*/  SYNCS.ARRIVE.TRANS64 RZ, [R16+URZ+0x30830], R5 ;  /* 0x0308300510ff79a7 */ /* 0x0007f0000800003f */
[----:B------:R-:W-:Y:S05]  /*6f60*/  @!P1 BRA `(.L_x_1511) ;  /* 0x0000000000049947 */ /* 0x000fea0003800000 */
[----:B------:R-:W-:Y:S01]  /*6f70*/  BPT.TRAP 0x1 ;  /* 0x000000040000795c */ /* 0x000fe20000300000 */
.L_x_1511:
        /* <DEDUP_REMOVED lines=33> */
.L_x_1532:
[----:B------:R-:W-:Y:S05]  /*7190*/  @P0 BRA `(.L_x_1513) ;  /* 0x0000000000140947 */ /* 0x000fea0003800000 */
[----:B------:R-:W-:Y:S01]  /*71a0*/  ISETP.NE.AND P0, PT, R6, RZ, PT ;  /* 0x000000ff0600720c */ /* 0x000fe20003f05270 */
[----:B------:R-:W-:-:S04]  /*71b0*/  IMAD.MOV.U32 R5, RZ, RZ, 0x4100 ;  /* 0x00004100ff057424 */ /* 0x000fc800078e00ff */
[----:B------:R3:W-:Y:S08]  /*71c0*/  SYNCS.ARRIVE.TRANS64 RZ, [R16+URZ+0x30818], R5 ;  /* 0x0308180510ff79a7 */ /* 0x0007f0000800003f */
[----:B------:R-:W-:Y:S05]  /*71d0*/  @!P0 BRA `(.L_x_1513) ;  /* 0x0000000000048947 */ /* 0x000fea0003800000 */
[----:B------:R-:W-:Y:S01]  /*71e0*/  BPT.TRAP 0x1 ;  /* 0x000000040000795c */ /* 0x000fe20000300000 */
.L_x_1513:
        /* <DEDUP_REMOVED lines=34> */
.L_x_1499:
[----:B------:R-:W3:Y:S01]  /*7410*/  S2R R0, SR_TID.X ;  /* 0x0000000000007919 */ /* 0x000ee20000002100 */
[----:B------:R-:W-:Y:S01]  /*7420*/  IMAD R3, R19, 0x8, R16 ;  /* 0x0000000813037824 */ /* 0x000fe200078e0210 */
[----:B---3--:R-:W-:Y:S02]  /*7430*/  LOP3.LUT R2, R0, 0x7f, RZ, 0xc0, !PT ;  /* 0x0000007f00027812 */ /* 0x008fe400078ec0ff */
[----:B------:R-:W-:Y:S02]  /*7440*/  SHF.L.U32 R0, R11, 0x1f, RZ ;  /* 0x0000001f0b007819 */ /* 0x000fe400000006ff */
[----:B------:R-:W-:Y:S02]  /*7450*/  ISETP.NE.AND P1, PT, R2, RZ, PT ;  /* 0x000000ff0200720c */ /* 0x000fe40003f25270 */
[----:B------:R-:W3:Y:S02]  /*7460*/  SYNCS.PHASECHK.TRANS64.TRYWAIT P0, [R3+URZ+0x30840], R0 ;  /* 0x03084000030075a7 */ /* 0x000ee4000800017f */
[----:B---3--:R-:W-:Y:S09]  /*7470*/  @!P0 BRA `(.L_x_1514) ;  /* 0x0000000800448947 */ /* 0x008ff20003800000 */
.L_x_1533:
[----:B------:R-:W-:Y:S05]  /*7480*/  @P1 BRA `(.L_x_1515) ;  /* 0x0000000000181947 */ /* 0x000fea0003800000 */
[----:B------:R-:W1:Y:S01]  /*7490*/  S2R R2, SR_TID.X ;  /* 0x0000000000027919 */ /* 0x000e620000002100 */
[----:B---3--:R-:W-:-:S04]  /*74a0*/  IMAD.MOV.U32 R0, RZ, RZ, 0x4100 ;  /* 0x00004100ff007424 */ /* 0x008fc800078e00ff */
[----:B------:R3:W-:Y:S01]  /*74b0*/  SYNCS.ARRIVE.TRANS64 RZ, [R3+URZ+0x30830], R0 ;  /* 0x0308300003ff79a7 */ /* 0x0007e2000800003f */
[----:B-1----:R-:W-:-:S13]  /*74c0*/  LOP3.LUT P0, RZ, R2, 0x1f, RZ, 0xc0, !PT ;  /* 0x0000001f02ff7812 */ /* 0x002fda000780c0ff */
[----:B---3--:R-:W-:Y:S05]  /*74d0*/  @!P0 BRA `(.L_x_1515) ;  /* 0x0000000000048947 */ /* 0x008fea0003800000 */
[----:B------:R-:W-:Y:S01]  /*74e0*/  BPT.TRAP 0x1 ;  /* 0x000000040000795c */ /* 0x000fe20000300000 */
.L_x_1515:
        /* <DEDUP_REMOVED lines=40> */
.L_x_1496:
[----:B------:R-:W-:Y:S05]  /*7770*/  BSYNC B0 ;  /* 0x0000000000007941 */ /* 0x000fea0003800000 */
.L_x_1494:
[----:B------:R-:W-:-:S03]  /*7780*/  UMOV UR7, 0xffffffff ;  /* 0xffffffff00077882 */ /* 0x000fc60000000000 */
[----:B------:R-:W-:Y:S05]  /*7790*/  BRA.DIV UR7, `(.L_x_1516) ;  /* 0x0000000607907947 */ /* 0x000fea000b800000 */
[----:B------:R-:W-:-:S13]  /*77a0*/  ELECT P6, URZ, PT ;  /* 0x00000000003f782f */ /* 0x000fda00038c0000 */
.L_x_1536:
[----:B------:R-:W-:Y:S05]  /*77b0*/  @!P6 BRA `(.L_x_1446) ;  /* 0x000000000084e947 */ /* 0x000fea0003800000 */
[----:B------:R-:W-:-:S06]  /*77c0*/  ULOP3.LUT UR7, UR38, 0x2, URZ, 0xfc, !UPT ;  /* 0x0000000226077892 */ /* 0x000fcc000f8efc3f */
[----:B------:R-:W-:-:S05]  /*77d0*/  IMAD.U32 R2, RZ, RZ, UR7 ;  /* 0x00000007ff027e24 */ /* 0x000fca000f8e00ff */
[----:B------:R-:W-:-:S13]  /*77e0*/  ISETP.NE.AND P2, PT, R2, 0x3, PT ;  /* 0x000000030200780c */ /* 0x000fda0003f45270 */
[----:B------:R-:W-:Y:S05]  /*77f0*/  @!P2 BRA `(.L_x_1517) ;  /* 0x000000000004a947 */ /* 0x000fea0003800000 */
[----:B------:R-:W-:Y:S01]  /*7800*/  BPT.TRAP 0x1 ;  /* 0x000000040000795c */ /* 0x000fe20000300000 */
.L_x_1517:
        /* <DEDUP_REMOVED lines=15> */
.L_x_1537:
[----:B------:R-:W2:Y:S02]  /*7900*/  SYNCS.PHASECHK.TRANS64.TRYWAIT P0, [R3+URZ], R2 ;  /* 0x00000002030075a7 */ /* 0x000ea4000800017f */
[----:B--2---:R-:W-:Y:S05]  /*7910*/  @!P0 BRA `(.L_x_1519) ;  /* 0x0000000400648947 */ /* 0x004fea0003800000 */
.L_x_1538:
[----:B------:R-:W-:Y:S05]  /*7920*/  @!P2 BRA `(.L_x_1520) ;  /* 0x000000000004a947 */ /* 0x000fea0003800000 */
[----:B------:R-:W-:Y:S01]  /*7930*/  BPT.TRAP 0x1 ;  /* 0x000000040000795c */ /* 0x000fe20000300000 */
.L_x_1520:
[----:B--2---:R-:W-:-:S04]  /*7940*/  VIADD R3, R7, 0x30840 ;  /* 0x0003084007037836 */ /* 0x004fc80000000000 */
[----:B------:R-:W-:-:S04]  /*7950*/  IMAD R0, R0, 0x8, R3 ;  /* 0x0000000800007824 */ /* 0x000fc800078e0203 */
[----:B------:R-:W2:Y:S02]  /*7960*/  SYNCS.PHASECHK.TRANS64.TRYWAIT P0, [R0+URZ], R5 ;  /* 0x00000005000075a7 */ /* 0x000ea4000800017f */
[----:B--2---:R-:W-:Y:S05]  /*7970*/  @!P0 BRA `(.L_x_1521) ;  /* 0x0000000400608947 */ /* 0x004fea0003800000 */
.L_x_1539:
[----:B------:R-:W-:-:S07]  /*7980*/  IMAD R3, R4, 0x8, R3 ;  /* 0x0000000804037824 */ /* 0x000fce00078e0203 */
.L_x_1522:
[----:B---3--:R3:W4:Y:S02]  /*7990*/  SYNCS.PHASECHK.TRANS64.TRYWAIT P0, [R3+URZ], R2 ;  /* 0x00000002030075a7 */ /* 0x008724000800017f */
[----:B----4-:R-:W-:Y:S05]  /*79a0*/  @!P0 NANOSLEEP.SYNCS 0x989680 ;  /* 0x009896800000895d */ /* 0x010fea0003900000 */
[----:B------:R-:W4:Y:S02]  /*79b0*/  @!P0 SYNCS.PHASECHK.TRANS64 P0, [R3+URZ], R2 ;  /* 0x00000002030085a7 */ /* 0x000f24000800007f */
[----:B----4-:R-:W-:Y:S05]  /*79c0*/  @!P0 BRA `(.L_x_1522) ;  /* 0xfffffffc00f08947 */ /* 0x010fea000383ffff */
.L_x_1446:
[----:B------:R-:W-:Y:S05]  /*79d0*/  BSYNC B6 ;  /* 0x0000000000067941 */ /* 0x000fea0003800000 */
.L_x_1443:
[----:B------:R-:W-:Y:S05]  /*79e0*/  EXIT ;  /* 0x000000000000794d */ /* 0x000fea0003800000 */
.L_x_1453:
[----:B------:R-:W-:Y:S02]  /*79f0*/  IMAD.MOV.U32 R12, RZ, RZ, RZ ;  /* 0x000000ffff0c7224 */ /* 0x000fe400078e00ff */
[----:B------:R-:W-:Y:S02]  /*7a00*/  IMAD.MOV.U32 R11, RZ, RZ, 0x1f ;  /* 0x0000001fff0b7424 */ /* 0x000fe400078e00ff */
[----:B------:R-:W-:-:S07]  /*7a10*/  IMAD.MOV.U32 R15, RZ, RZ, -0x1 ;  /* 0xffffffffff0f7424 */ /* 0x000fce00078e00ff */
[----:B------:R-:W-:Y:S05]  /*7a20*/  WARPSYNC.COLLECTIVE R15, `(.L_x_1523) ;  /* 0x000000000f087348 */ /* 0x000fea0003c00000 */
[----:B------:R1:W2:Y:S02]  /*7a30*/  SHFL.IDX P6, R14, R13, R12, R11 ;  /* 0x0000000c0d0e7389 */ /* 0x0002a400000c000b */
[----:B-12---:R-:W-:Y:S01]  /*7a40*/  ENDCOLLECTIVE ;  /* 0x000000000000791b */ /* 0x006fe20003800000 */
.L_x_1523:
[----:B------:R-:W-:Y:S05]  /*7a50*/  BRA `(.L_x_1524) ;  /* 0xffffff9400c87947 */ /* 0x000fea000383ffff */
.L_x_1455:
[----:B--2---:R2:W3:Y:S02]  /*7a60*/  SYNCS.PHASECHK.TRANS64.TRYWAIT P0, [R229+URZ+0x30800], R8 ;  /* 0x03080008e50075a7 */ /* 0x0044e4000800017f */
[----:B---3--:R-:W-:Y:S05]  /*7a70*/  @!P0 NANOSLEEP.SYNCS 0x989680 ;  /* 0x009896800000895d */ /* 0x008fea0003900000 */
[----:B------:R-:W3:Y:S02]  /*7a80*/  @!P0 SYNCS.PHASECHK.TRANS64 P0, [R229+URZ+0x30800], R8 ;  /* 0x03080008e50085a7 */ /* 0x000ee4000800007f */
[----:B---3--:R-:W-:Y:S05]  /*7a90*/  @!P0 BRA `(.L_x_1455) ;  /* 0xfffffffc00f08947 */ /* 0x008fea000383ffff */
[----:B------:R-:W-:Y:S05]  /*7aa0*/  BRA `(.L_x_1454) ;  /* 0xffffff9800107947 */ /* 0x000fea000383ffff */
.L_x_1459:
[----:B---3--:R3:W4:Y:S02]  /*7ab0*/  SYNCS.PHASECHK.TRANS64.TRYWAIT P0, [R0+URZ+0x30810], R9 ;  /* 0x03081009000075a7 */ /* 0x008724000800017f */
[----:B----4-:R-:W-:Y:S05]  /*7ac0*/  @!P0 NANOSLEEP.SYNCS 0x989680 ;  /* 0x009896800000895d */ /* 0x010fea0003900000 */
[----:B------:R-:W4:Y:S02]  /*7ad0*/  @!P0 SYNCS.PHASECHK.TRANS64 P0, [R0+URZ+0x30810], R9 ;  /* 0x03081009000085a7 */ /* 0x000f24000800007f */
[----:B----4-:R-:W-:Y:S05]  /*7ae0*/  @!P0 BRA `(.L_x_1459) ;  /* 0xfffffffc00f08947 */ /* 0x010fea000383ffff */
[----:B------:R-:W-:Y:S05]  /*7af0*/  BRA `(.L_x_1458) ;  /* 0xffffff9c00ac7947 */ /* 0x000fea000383ffff */
.L_x_1463:
[----:B------:R1:W1:Y:S02]  /*7b00*/  SYNCS.PHASECHK.TRANS64.TRYWAIT P0, [R0+URZ+0x30830], R9 ;  /* 0x03083009000075a7 */ /* 0x000264000800017f */
[----:B-1----:R-:W-:Y:S05]  /*7b10*/  @!P0 NANOSLEEP.SYNCS 0x989680 ;  /* 0x009896800000895d */ /* 0x002fea0003900000 */
[----:B------:R-:W1:Y:S02]  /*7b20*/  @!P0 SYNCS.PHASECHK.TRANS64 P0, [R0+URZ+0x30830], R9 ;  /* 0x03083009000085a7 */ /* 0x000e64000800007f */
[----:B-1----:R-:W-:Y:S05]  /*7b30*/  @!P0 BRA `(.L_x_1463) ;  /* 0xfffffffc00f08947 */ /* 0x002fea000383ffff */
[----:B------:R-:W-:Y:S05]  /*7b40*/  BRA `(.L_x_1462) ;  /* 0xffffffa400047947 */ /* 0x000fea000383ffff */
.L_x_1497:
[----:B-1----:R1:W2:Y:S02]  /*7b50*/  SYNCS.PHASECHK.TRANS64.TRYWAIT P0, [R16+URZ+0x30820], R3 ;  /* 0x03082003100075a7 */ /* 0x0022a4000800017f */
[----:B--2---:R-:W-:Y:S05]  /*7b60*/  @!P0 NANOSLEEP.SYNCS 0x989680 ;  /* 0x009896800000895d */ /* 0x004fea0003900000 */
[----:B------:R-:W2:Y:S02]  /*7b70*/  @!P0 SYNCS.PHASECHK.TRANS64 P0, [R16+URZ+0x30820], R3 ;  /* 0x03082003100085a7 */ /* 0x000ea4000800007f */
[----:B--2---:R-:W-:Y:S05]  /*7b80*/  @!P0 BRA `(.L_x_1497) ;  /* 0xfffffffc00f08947 */ /* 0x004fea000383ffff */
[----:B------:R-:W-:Y:S05]  /*7b90*/  BRA `(.L_x_1525) ;  /* 0xffffffe000647947 */ /* 0x000fea000383ffff */
.L_x_1501:
[----:B-1----:R1:W3:Y:S02]  /*7ba0*/  SYNCS.PHASECHK.TRANS64.TRYWAIT P1, [R16+URZ+0x30840], R21 ;  /* 0x03084015100075a7 */ /* 0x0022e4000802017f */
[----:B---3--:R-:W-:Y:S05]  /*7bb0*/  @!P1 NANOSLEEP.SYNCS 0x989680 ;  /* 0x009896800000995d */ /* 0x008fea0003900000 */
[----:B------:R-:W3:Y:S02]  /*7bc0*/  @!P1 SYNCS.PHASECHK.TRANS64 P1, [R16+URZ+0x30840], R21 ;  /* 0x03084015100095a7 */ /* 0x000ee4000802007f */
[----:B---3--:R-:W-:Y:S05]  /*7bd0*/  @!P1 BRA `(.L_x_1501) ;  /* 0xfffffffc00f09947 */ /* 0x008fea000383ffff */
[----:B------:R-:W-:Y:S05]  /*7be0*/  BRA `(.L_x_1526) ;  /* 0xffffffe800207947 */ /* 0x000fea000383ffff */
.L_x_1503:
[----:B--2---:R2:W3:Y:S02]  /*7bf0*/  SYNCS.PHASECHK.TRANS64.TRYWAIT P1, [R16+URZ+0x30828], R21 ;  /* 0x03082815100075a7 */ /* 0x0044e4000802017f */
[----:B---3--:R-:W-:Y:S05]  /*7c00*/  @!P1 NANOSLEEP.SYNCS 0x989680 ;  /* 0x009896800000995d */ /* 0x008fea0003900000 */
[----:B------:R-:W3:Y:S02]  /*7c10*/  @!P1 SYNCS.PHASECHK.TRANS64 P1, [R16+URZ+0x30828], R21 ;  /* 0x03082815100095a7 */ /* 0x000ee4000802007f */
[----:B---3--:R-:W-:Y:S05]  /*7c20*/  @!P1 BRA `(.L_x_1503) ;  /* 0xfffffffc00f09947 */ /* 0x008fea000383ffff */
[----:B------:R-:W-:Y:S05]  /*7c30*/  BRA `(.L_x_1527) ;  /* 0xffffffe800b47947 */ /* 0x000fea000383ffff */
.L_x_1505:
[----:B---3--:R3:W4:Y:S02]  /*7c40*/  SYNCS.PHASECHK.TRANS64.TRYWAIT P1, [R16+URZ+0x30848], R21 ;  /* 0x03084815100075a7 */ /* 0x008724000802017f */
[----:B----4-:R-:W-:Y:S05]  /*7c50*/  @!P1 NANOSLEEP.SYNCS 0x989680 ;  /* 0x009896800000995d */ /* 0x010fea0003900000 */
[----:B------:R-:W4:Y:S02]  /*7c60*/  @!P1 SYNCS.PHASECHK.TRANS64 P1, [R16+URZ+0x30848], R21 ;  /* 0x03084815100095a7 */ /* 0x000f24000802007f */
[----:B----4-:R-:W-:Y:S05]  /*7c70*/  @!P1 BRA `(.L_x_1505) ;  /* 0xfffffffc00f09947 */ /* 0x010fea000383ffff */
[----:B------:R-:W-:Y:S05]  /*7c80*/  BRA `(.L_x_1528) ;  /* 0xffffffec00487947 */ /* 0x000fea000383ffff */
.L_x_1507:
[----:B------:R-:W-:-:S07]  /*7c90*/  SHF.L.U32 R5, R11, 0x1f, RZ ;  /* 0x0000001f0b057819 */ /* 0x000fce00000006ff */
.L_x_1529:
[----:B------:R1:W1:Y:S02]  /*7ca0*/  SYNCS.PHASECHK.TRANS64.TRYWAIT P1, [R16+URZ+0x30820], R5 ;  /* 0x03082005100075a7 */ /* 0x000264000802017f */
[----:B-1----:R-:W-:Y:S05]  /*7cb0*/  @!P1 NANOSLEEP.SYNCS 0x989680 ;  /* 0x009896800000995d */ /* 0x002fea0003900000 */
[----:B------:R-:W1:Y:S02]  /*7cc0*/  @!P1 SYNCS.PHASECHK.TRANS64 P1, [R16+URZ+0x30820], R5 ;  /* 0x03082005100095a7 */ /* 0x000e64000802007f */
[----:B-1----:R-:W-:Y:S05]  /*7cd0*/  @!P1 BRA `(.L_x_1529) ;  /* 0xfffffffc00f09947 */ /* 0x002fea000383ffff */
[----:B------:R-:W-:Y:S05]  /*7ce0*/  BRA `(.L_x_1530) ;  /* 0xffffffec00c47947 */ /* 0x000fea000383ffff */
.L_x_1510:
[----:B-1----:R1:W3:Y:S02]  /*7cf0*/  SYNCS.PHASECHK.TRANS64.TRYWAIT P1, [R16+URZ+0x30840], R13 ;  /* 0x0308400d100075a7 */ /* 0x0022e4000802017f */
[----:B---3--:R-:W-:Y:S05]  /*7d00*/  @!P1 NANOSLEEP.SYNCS 0x989680 ;  /* 0x009896800000995d */ /* 0x008fea0003900000 */
[----:B------:R-:W3:Y:S02]  /*7d10*/  @!P1 SYNCS.PHASECHK.TRANS64 P1, [R16+URZ+0x30840], R13 ;  /* 0x0308400d100095a7 */ /* 0x000ee4000802007f */
[----:B---3--:R-:W-:Y:S05]  /*7d20*/  @!P1 BRA `(.L_x_1510) ;  /* 0xfffffffc00f09947 */ /* 0x008fea000383ffff */
[----:B------:R-:W-:Y:S05]  /*7d30*/  BRA `(.L_x_1531) ;  /* 0xfffffff000787947 */ /* 0x000fea000383ffff */
.L_x_1512:
[----:B--2---:R2:W3:Y:S02]  /*7d40*/  SYNCS.PHASECHK.TRANS64.TRYWAIT P1, [R16+URZ+0x30828], R13 ;  /* 0x0308280d100075a7 */ /* 0x0044e4000802017f */
[----:B---3--:R-:W-:Y:S05]  /*7d50*/  @!P1 NANOSLEEP.SYNCS 0x989680 ;  /* 0x009896800000995d */ /* 0x008fea0003900000 */
[----:B------:R-:W3:Y:S02]  /*7d60*/  @!P1 SYNCS.PHASECHK.TRANS64 P1, [R16+URZ+0x30828], R13 ;  /* 0x0308280d100095a7 */ /* 0x000ee4000802007f */
[----:B---3--:R-:W-:Y:S05]  /*7d70*/  @!P1 BRA `(.L_x_1512) ;  /* 0xfffffffc00f09947 */ /* 0x008fea000383ffff */
[----:B------:R-:W-:Y:S05]  /*7d80*/  BRA `(.L_x_1532) ;  /* 0xfffffff400007947 */ /* 0x000fea000383ffff */
.L_x_1514:
[----:B---3--:R3:W1:Y:S02]  /*7d90*/  SYNCS.PHASECHK.TRANS64.TRYWAIT P0, [R3+URZ+0x30840], R0 ;  /* 0x03084000030075a7 */ /* 0x008664000800017f */
[----:B-1----:R-:W-:Y:S05]  /*7da0*/  @!P0 NANOSLEEP.SYNCS 0x989680 ;  /* 0x009896800000895d */ /* 0x002fea0003900000 */
[----:B------:R-:W1:Y:S02]  /*7db0*/  @!P0 SYNCS.PHASECHK.TRANS64 P0, [R3+URZ+0x30840], R0 ;  /* 0x03084000030085a7 */ /* 0x000e64000800007f */
[----:B-1----:R-:W-:Y:S05]  /*7dc0*/  @!P0 BRA `(.L_x_1514) ;  /* 0xfffffffc00f08947 */ /* 0x002fea000383ffff */
[----:B------:R-:W-:Y:S05]  /*7dd0*/  BRA `(.L_x_1533) ;  /* 0xfffffff400a87947 */ /* 0x000fea000383ffff */
.L_x_1516:
[----:B------:R-:W-:Y:S01]  /*7de0*/  BSSY B0, `(.L_x_1534) ;  /* 0x0000006000007945 */ /* 0x000fe20003800000 */
[----:B------:R-:W-:-:S07]  /*7df0*/  IMAD.MOV.U32 R15, RZ, RZ, -0x1 ;  /* 0xffffffffff0f7424 */ /* 0x000fce00078e00ff */
[----:B------:R-:W-:Y:S05]  /*7e00*/  WARPSYNC.COLLECTIVE R15, `(.L_x_1535) ;  /* 0x000000000f0c7348 */ /* 0x000fea0003c00000 */
[----:B------:R-:W-:Y:S02]  /*7e10*/  ELECT P6, UR62, PT ;  /* 0x00000000003e782f */ /* 0x000fe400038c0000 */
[----:B------:R-:W-:Y:S01]  /*7e20*/  MOV R14, UR62 ;  /* 0x0000003e000e7c02 */ /* 0x000fe20008000f00 */
[----:B------:R-:W-:Y:S10]  /*7e30*/  ENDCOLLECTIVE ;  /* 0x000000000000791b */ /* 0x000ff40003800000 */
.L_x_1535:
[----:B------:R-:W-:Y:S05]  /*7e40*/  BSYNC B0 ;  /* 0x0000000000007941 */ /* 0x000fea0003800000 */
.L_x_1534:
[----:B------:R-:W-:Y:S05]  /*7e50*/  BRA `(.L_x_1536) ;  /* 0xfffffff800547947 */ /* 0x000fea000383ffff */
.L_x_1518:
[----:B-1----:R1:W2:Y:S02]  /*7e60*/  SYNCS.PHASECHK.TRANS64.TRYWAIT P0, [R6+URZ], R5 ;  /* 0x00000005060075a7 */ /* 0x0022a4000800017f */
[----:B--2---:R-:W-:Y:S05]  /*7e70*/  @!P0 NANOSLEEP.SYNCS 0x989680 ;  /* 0x009896800000895d */ /* 0x004fea0003900000 */
[----:B------:R-:W2:Y:S02]  /*7e80*/  @!P0 SYNCS.PHASECHK.TRANS64 P0, [R6+URZ], R5 ;  /* 0x00000005060085a7 */ /* 0x000ea4000800007f */
[----:B--2---:R-:W-:Y:S05]  /*7e90*/  @!P0 BRA `(.L_x_1518) ;  /* 0xfffffffc00f08947 */ /* 0x004fea000383ffff */
[----:B------:R-:W-:Y:S05]  /*7ea0*/  BRA `(.L_x_1537) ;  /* 0xfffffff800947947 */ /* 0x000fea000383ffff */
.L_x_1519:
[----:B--2---:R2:W3:Y:S02]  /*7eb0*/  SYNCS.PHASECHK.TRANS64.TRYWAIT P0, [R3+URZ], R2 ;  /* 0x00000002030075a7 */ /* 0x0044e4000800017f */
[----:B---3--:R-:W-:Y:S05]  /*7ec0*/  @!P0 NANOSLEEP.SYNCS 0x989680 ;  /* 0x009896800000895d */ /* 0x008fea0003900000 */
[----:B------:R-:W3:Y:S02]  /*7ed0*/  @!P0 SYNCS.PHASECHK.TRANS64 P0, [R3+URZ], R2 ;  /* 0x00000002030085a7 */ /* 0x000ee4000800007f */
[----:B---3--:R-:W-:Y:S05]  /*7ee0*/  @!P0 BRA `(.L_x_1519) ;  /* 0xfffffffc00f08947 */ /* 0x008fea000383ffff */
[----:B------:R-:W-:Y:S05]  /*7ef0*/  BRA `(.L_x_1538) ;  /* 0xfffffff800887947 */ /* 0x000fea000383ffff */
.L_x_1521:
[----:B--2---:R2:W3:Y:S02]  /*7f00*/  SYNCS.PHASECHK.TRANS64.TRYWAIT P0, [R0+URZ], R5 ;  /* 0x00000005000075a7 */ /* 0x0044e4000800017f */
[----:B---3--:R-:W-:Y:S05]  /*7f10*/  @!P0 NANOSLEEP.SYNCS 0x989680 ;  /* 0x009896800000895d */ /* 0x008fea0003900000 */
[----:B------:R-:W3:Y:S02]  /*7f20*/  @!P0 SYNCS.PHASECHK.TRANS64 P0, [R0+URZ], R5 ;  /* 0x00000005000085a7 */ /* 0x000ee4000800007f */
[----:B---3--:R-:W-:Y:S05]  /*7f30*/  @!P0 BRA `(.L_x_1521) ;  /* 0xfffffffc00f08947 */ /* 0x008fea000383ffff */
[----:B------:R-:W-:Y:S05]  /*7f40*/  BRA `(.L_x_1539) ;  /* 0xfffffff8008c7947 */ /* 0x000fea000383ffff */
.L_x_1540:
        /* <DEDUP_REMOVED lines=11> */
.L_x_3695:


//--------------------- .text._ZN7cutlass13device_kernelIN5flash11enable_sm90INS1_16FlashAttnBwdSm90INS1_25CollectiveMainloopBwdSm90ILi2ELi2ELi2EN4cute5tupleIJNS5_1CILi1EEES8_S8_EEENS6_IJNS7_ILi64EEENS7_ILi128EEESB_EEENS_6half_tEfNS_4arch4Sm90ELb0ELb1ELb0ELb0ELb1ELb1ELb0ELb0ELi2ELi1ELi2ELi1ELb0EEENS1_24CollectiveEpilogueBwdGQAISC_fSF_Li256ELb0ELb1EEENS1_19SingleTileSchedulerILb0ELb0ELb0ELi128EEEEEEEEEvNT_6ParamsE --------------------------
	.section	.text._ZN7cutlass13device_kernelIN5flash11enable_sm90INS1_16FlashAttnBwdSm90INS1_25CollectiveMainloopBwdSm90ILi2ELi2ELi2EN4cute5tupleIJNS5_1CILi1EEES8_S8_EEENS6_IJNS7_ILi64EEENS7_ILi128EEESB_EEENS_6half_tEfNS_4arch4Sm90ELb0ELb1ELb0ELb0ELb1ELb1ELb0ELb0ELi2ELi1ELi2ELi1ELb0EEENS1_24CollectiveEpilogueBwdGQAISC_fSF_Li256ELb0ELb1EEENS1_19SingleTileSchedulerILb0ELb0ELb0ELi128EEEEEEEEEvNT_6ParamsE,"ax",@progbits
	.align	128
.text._ZN7cutlass13device_kernelIN5flash11enable_sm90INS1_16FlashAttnBwdSm90INS1_25CollectiveMainloopBwdSm90ILi2ELi2ELi2EN4cute5tupleIJNS5_1CILi1EEES8_S8_EEENS6_IJNS7_ILi64EEENS7_ILi128EEESB_EEENS_6half_tEfNS_4arch4Sm90ELb0ELb1ELb0ELb0ELb1ELb1ELb0ELb0ELi2ELi1ELi2ELi1ELb0EEENS1_24CollectiveEpilogueBwdGQAISC_fSF_Li256ELb0ELb1EEENS1_19SingleTileSchedulerILb0ELb0ELb0ELi128EEEEEEEEEvNT_6ParamsE:
        .type           _ZN7cutlass13device_kernelIN5flash11enable_sm90INS1_16FlashAttnBwdSm90INS1_25CollectiveMainloopBwdSm90ILi2ELi2ELi2EN4cute5tupleIJNS5_1CILi1EEES8_S8_EEENS6_IJNS7_ILi64EEENS7_ILi128EEESB_EEENS_6half_tEfNS_4arch4Sm90ELb0ELb1ELb0ELb0ELb1ELb1ELb0ELb0ELi2ELi1ELi2ELi1ELb0EEENS1_24CollectiveEpilogueBwdGQAISC_fSF_Li256ELb0ELb1EEENS1_19SingleTileSchedulerILb0ELb0ELb0ELi128EEEEEEEEEvNT_6ParamsE,@function
        .size           _ZN7cutlass13device_kernelIN5flash11enable_sm90INS1_16FlashAttnBwdSm90INS1_25CollectiveMainloopBwdSm90ILi2ELi2ELi2EN4cute5tupleIJNS5_1CILi1EEES8_S8_EEENS6_IJNS7_ILi64EEENS7_ILi128EEESB_EEENS_6half_tEfNS_4arch4Sm90ELb0ELb1ELb0ELb0ELb1ELb1ELb0ELb0ELi2ELi1ELi2ELi1ELb0EEENS1_24CollectiveEpilogueBwdGQAISC_fSF_Li256ELb0ELb1EEENS1_19SingleTileSchedulerILb0ELb0ELb0ELi128EEEEEEEEEvNT_6ParamsE,(.L_x_3696 - _ZN7cutlass13device_kernelIN5flash11enable_sm90INS1_16FlashAttnBwdSm90INS1_25CollectiveMainloopBwdSm90ILi2ELi2ELi2EN4cute5tupleIJNS5_1CILi1EEES8_S8_EEENS6_IJNS7_ILi64EEENS7_ILi128EEESB_EEENS_6half_tEfNS_4arch4Sm90ELb0ELb1ELb0ELb0ELb1ELb1ELb0ELb0ELi2ELi1ELi2ELi1ELb0EEENS1_24CollectiveEpilogueBwdGQAISC_fSF_Li256ELb0ELb1EEENS1_19SingleTileSchedulerILb0ELb0ELb0ELi128EEEEEEEEEvNT_6ParamsE)
        .other          _ZN7cutlass13device_kernelIN5flash11enable_sm90INS1_16FlashAttnBwdSm90INS1_25CollectiveMainloopBwdSm90ILi2ELi2ELi2EN4cute5tupleIJNS5_1CILi1EEES8_S8_EEENS6_IJNS7_ILi64EEENS7_ILi128EEESB_EEENS_6half_tEfNS_4arch4Sm90ELb0ELb1ELb0ELb0ELb1ELb1ELb0ELb0ELi2ELi1ELi2ELi1ELb0EEENS1_24CollectiveEpilogueBwdGQAISC_fSF_Li256ELb0ELb1EEENS1_19SingleTileSchedulerILb0ELb0ELb0ELi128EEEEEEEEEvNT_6ParamsE,@"STO_CUDA_ENTRY STV_DEFAULT"
_ZN7cutlass13device_kernelIN5flash11enable_sm90INS1_16FlashAttnBwdSm90INS1_25CollectiveMainloopBwdSm90ILi2ELi2ELi2EN4cute5tupleIJNS5_1CILi1EEES8_S8_EEENS6_IJNS7_ILi64EEENS7_ILi128EEESB_EEENS_6half_tEfNS_4arch4Sm90ELb0ELb1ELb0ELb0ELb1ELb1ELb0ELb0ELi2ELi1ELi2ELi1ELb0EEENS1_24CollectiveEpilogueBwdGQAISC_fSF_Li256ELb0ELb1EEENS1_19SingleTileSchedulerILb0ELb0ELb0ELi128EEEEEEEEEvNT_6ParamsE:
        /* <DEDUP_REMOVED lines=24> */
.L_x_1542:
[----:B------:R-:W-:Y:S05]  /*0180*/  BSYNC B0 ;  /* 0x0000000000007941 */ /* 0x000fea0003800000 */
.L_x_1541:
        /* <DEDUP_REMOVED lines=37> */
.L_x_1543:
        /* <DEDUP_REMOVED lines=22> */
.L_x_1544:
[----:B------:R-:W-:Y:S01]  /*0540*/  PLOP3.LUT P0, PT, PT, PT, UP0, 0x80, 0x0 ;  /* 0x000000000000781c */ /* 0x000fe20003f0f008 */
[----:B------:R-:W-:Y:S01]  /*0550*/  NOP ;  /* 0x0000000000007918 */ /* 0x000fe20000000000 */
[----:B------:R-:W-:Y:S01]  /*0560*/  ULDC.64 UR46, c[0x0][0x208] ;  /* 0x00008200002e7ab9 */ /* 0x000fe20000000a00 */
[----:B------:R-:W-:Y:S01]  /*0570*/  BSSY B6, `(.L_x_1545) ;  /* 0x0000885000067945 */ /* 0x000fe20003800000 */
[----:B-12-4-:R-:W-:Y:S09]  /*0580*/  BAR.SYNC.DEFER_BLOCKING 0x0 ;  /* 0x0000000000007b1d */ /* 0x016ff20000010000 */
[----:B------:R-:W-:Y:S05]  /*0590*/  @!P0 BRA `(.L_x_1546) ;  /* 0x0000004800b48947 */ /* 0x000fea0003800000 */
.L_x_1547:
        /* <DEDUP_REMOVED lines=101> */
.L_x_1549:
        /* <DEDUP_REMOVED lines=30> */
.L_x_1552:
        /* <DEDUP_REMOVED lines=15> */
.L_x_1551:
        /* <DEDUP_REMOVED lines=22> */
.L_x_1554:
        /* <DEDUP_REMOVED lines=15> */
.L_x_1553:
        /* <DEDUP_REMOVED lines=8> */
.L_x_1667:
        /* <DEDUP_REMOVED lines=23> */
.L_x_1556:
        /* <DEDUP_REMOVED lines=97> */
.L_x_1568:
[----:B------:R-:W-:-:S13]  /*1910*/  ISETP.NE.AND P6, PT, R235, 0x3, PT ;  /* 0x00000003eb00780c */ /* 0x000fda0003fc5270 */
[----:B------:R-:W-:Y:S05]  /*1920*/  @!P6 BRA `(.L_x_1558) ;  /* 0x000000000004e947 */ /* 0x000fea0003800000 */
[----:B------:R-:W-:Y:S01]  /*1930*/  BPT.TRAP 0x1 ;  /* 0x000000040000795c */ /* 0x000fe20000300000 */
.L_x_1558:
[----:B------:R-:W-:Y:S01]  /*1940*/  IMAD R0, R4, 0x8, R231 ;  /* 0x0000000804007824 */ /* 0x000fe200078e02e7 */
[----:B------:R-:W-:-:S04]  /*1950*/  SHF.L.U32 R7, R226, 0x1f, RZ ;  /* 0x0000001fe2077819 */ /* 0x000fc800000006ff */
[----:B------:R2:W3:Y:S01]  /*1960*/  SYNCS.PHASECHK.TRANS64.TRYWAIT P0, [R0+URZ+0x30810], R7 ;  /* 0x03081007000075a7 */ /* 0x0004e2000800017f */
[----:B------:R-:W-:Y:S05]  /*1970*/  @!P6 BRA `(.L_x_1559) ;  /* 0x000000000004e947 */ /* 0x000fea0003800000 */
[----:B------:R-:W-:Y:S01]  /*1980*/  BPT.TRAP 0x1 ;  /* 0x000000040000795c */ /* 0x000fe20000300000 */
.L_x_1559:
[----:B---3--:R-:W-:Y:S05]  /*1990*/  @P0 BRA `(.L_x_1560) ;  /* 0x0000000000080947 */ /* 0x008fea0003800000 */
[----:B------:R-:W3:Y:S02]  /*19a0*/  SYNCS.PHASECHK.TRANS64.TRYWAIT P0, [R0+URZ+0x30810], R7 ;  /* 0x03081007000075a7 */ /* 0x000ee4000800017f */
[----:B---3--:R-:W-:Y:S05]  /*19b0*/  @!P0 BRA `(.L_x_1561) ;  /* 0x0000007400388947 */ /* 0x008fea0003800000 */
.L_x_1560:
        /* <DEDUP_REMOVED lines=81> */
.L_x_1562:
[----:B------:R1:W1:Y:S01]  /*1ed0*/  SYNCS.PHASECHK.TRANS64.TRYWAIT P0, [R0+URZ+0x30830], R7 ;  /* 0x03083007000075a7 */ /* 0x000262000800017f */
[----:B------:R-:W-:Y:S05]  /*1ee0*/  @!P6 BRA `(.L_x_1563) ;  /* 0x000000000004e947 */ /* 0x000fea0003800000 */
[----:B------:R-:W-:Y:S01]  /*1ef0*/  BPT.TRAP 0x1 ;  /* 0x000000040000795c */ /* 0x000fe20000300000 */
.L_x_1563:
[----:B------:R-:W-:-:S05]  /*1f00*/  VIADD R5, R231, 0x20000 ;  /* 0x00020000e7057836 */ /* 0x000fca0000000000 */
[----:B------:R-:W-:-:S04]  /*1f10*/  SHF.R.U32.HI R5, RZ, 0x4, R5 ;  /* 0x00000004ff057819 */ /* 0x000fc80000011605 */
[----:B------:R-:W-:-:S04]  /*1f20*/  LOP3.LUT R234, R5, 0x3fff, RZ, 0xc0, !PT ;  /* 0x00003fff05ea7812 */ /* 0x000fc800078ec0ff */
[----:B------:R-:W-:Y:S01]  /*1f30*/  LOP3.LUT R5, R234, 0x10000, RZ, 0xfc, !PT ;  /* 0x00010000ea057812 */ /* 0x000fe200078efcff */
[----:B-1----:R-:W-:Y:S06]  /*1f40*/  @P0 BRA `(.L_x_1564) ;  /* 0x0000000000080947 */ /* 0x002fec0003800000 */
[----:B------:R-:W1:Y:S02]  /*1f50*/  SYNCS.PHASECHK.TRANS64.TRYWAIT P0, [R0+URZ+0x30830], R7 ;  /* 0x03083007000075a7 */ /* 0x000e64000800017f */
[----:B-1----:R-:W-:Y:S05]  /*1f60*/  @!P0 BRA `(.L_x_1565) ;  /* 0x0000006c00e08947 */ /* 0x002fea0003800000 */
.L_x_1564:
        /* <DEDUP_REMOVED lines=446> */
.L_x_1566:
        /* <DEDUP_REMOVED lines=49> */
.L_x_1567:
        /* <DEDUP_REMOVED lines=78> */
.L_x_1550:
[----:B------:R-:W-:Y:S05]  /*4340*/  @P0 BRA `(.L_x_1548) ;  /* 0x00000048009c0947 */ /* 0x000fea0003800000 */
[----:B------:R-:W1:Y:S01]  /*4350*/  S2R R4, SR_TID.X ;  /* 0x0000000000047919 */ /* 0x000e620000002100 */
[----:B------:R-:W2:Y:S01]  /*4360*/  S2UR UR8, SR_CTAID.Y ;  /* 0x00000000000879c3 */ /* 0x000ea20000002600 */
[----:B------:R-:W-:Y:S01]  /*4370*/  ULDC UR9, c[0x0][0x850] ;  /* 0x0002140000097ab9 */ /* 0x000fe20000000800 */
[----:B------:R-:W-:Y:S01]  /*4380*/  ULDC.64 UR12, c[0x0][0x818] ;  /* 0x00020600000c7ab9 */ /* 0x000fe20000000a00 */
[----:B------:R-:W-:Y:S01]  /*4390*/  UISETP.NE.AND UP0, UPT, UR9, 0x1, UPT ;  /* 0x000000010900788c */ /* 0x000fe2000bf05270 */
[----:B------:R-:W-:Y:S01]  /*43a0*/  BSSY B0, `(.L_x_1569) ;  /* 0x000005c000007945 */ /* 0x000fe20003800000 */
[----:B------:R-:W-:Y:S01]  /*43b0*/  ULDC UR18, c[0x0][0x870] ;  /* 0x00021c0000127ab9 */ /* 0x000fe20000000800 */
[----:B------:R-:W-:Y:S01]  /*43c0*/  ULDC UR20, c[0x0][0x80c] ;  /* 0x0002030000147ab9 */ /* 0x000fe20000000800 */
[----:B------:R-:W-:Y:S01]  /*43d0*/  ULDC.64 UR16, c[0x0][0x840] ;  /* 0x0002100000107ab9 */ /* 0x000fe20000000a00 */
[----:B------:R-:W3:Y:S01]  /*43e0*/  S2UR UR15, SR_CTAID.X ;  /* 0x00000000000f79c3 */ /* 0x000ee20000002500 */
[----:B------:R-:W-:-:S05]  /*43f0*/  ULDC.64 UR24, c[0x0][0x848] ;  /* 0x0002120000187ab9 */ /* 0x000fca0000000a00 */
[----:B------:R-:W-:Y:S01]  /*4400*/  @UP0 ULDC UR4, c[0x0][0x854] ;  /* 0x0002150000040ab9 */ /* 0x000fe20000000800 */
[----:B------:R-:W-:Y:S01]  /*4410*/  @UP0 ULDC UR7, c[0x0][0x858] ;  /* 0x0002160000070ab9 */ /* 0x000fe20000000800 */
[----:B------:R-:W4:Y:S08]  /*4420*/  S2UR UR14, SR_CTAID.Z ;  /* 0x00000000000e79c3 */ /* 0x000f300000002700 */
[----:B------:R-:W5:Y:S01]  /*4430*/  S2UR UR21, SR_CgaCtaId ;  /* 0x00000000001579c3 */ /* 0x000f620000008800 */
[----:B--2---:R-:W-:-:S02]  /*4440*/  UIMAD.WIDE.U32 UR4, UR8, UR4, URZ ;  /* 0x00000004080472a5 */ /* 0x004fc4000f8e003f */
[----:B------:R-:W-:Y:S02]  /*4450*/  UMOV UR11, UR8 ;  /* 0x00000008000b7c82 */ /* 0x000fe40008000000 */
[----:B------:R-:W-:Y:S01]  /*4460*/  @UP0 USHF.R.U32.HI UR11, URZ, UR7, UR5 ;  /* 0x000000073f0b0299 */ /* 0x000fe20008011605 */
[C---:B-1----:R-:W-:Y:S01]  /*4470*/  VIADD R5, R4.reuse, 0xffffff80 ;  /* 0xffffff8004057836 */ /* 0x042fe20000000000 */
[----:B---3--:R-:W-:Y:S01]  /*4480*/  UIMAD UR18, UR15, UR18, URZ ;  /* 0x000000120f1272a4 */ /* 0x008fe2000f8e023f */
[----:B------:R-:W-:Y:S01]  /*4490*/  BAR.SYNC.DEFER_BLOCKING 0x1, 0x100 ;  /* 0x0044000000007b1d */ /* 0x000fe20000010000 */
[----:B------:R-:W-:Y:S01]  /*44a0*/  USHF.R.S32.HI UR19, URZ, 0x1f, UR11 ;  /* 0x0000001f3f137899 */ /* 0x000fe2000801140b */
[----:B------:R-:W-:Y:S01]  /*44b0*/  ISETP.NE.AND P1, PT, R4, 0x80, PT ;  /* 0x000000800400780c */ /* 0x000fe20003f25270 */
[----:B------:R-:W-:Y:S01]  /*44c0*/  USHF.L.U32 UR6, UR15, 0xe, URZ ;  /* 0x0000000e0f067899 */ /* 0x000fe2000800063f */
[----:B------:R-:W-:Y:S01]  /*44d0*/  SHF.R.S32.HI R0, RZ, 0x1f, R5 ;  /* 0x0000001fff007819 */ /* 0x000fe20000011405 */
[----:B------:R-:W-:Y:S01]  /*44e0*/  UIMAD UR10, UR19, UR12, URZ ;  /* 0x0000000c130a72a4 */ /* 0x000fe2000f8e023f */
[----:B------:R-:W-:Y:S01]  /*44f0*/  ISETP.NE.AND P0, PT, R5, RZ, PT ;  /* 0x000000ff0500720c */ /* 0x000fe20003f05270 */
[----:B------:R-:W-:Y:S01]  /*4500*/  UIMAD UR18, UR18, UR20, URZ ;  /* 0x00000014121272a4 */ /* 0x000fe2000f8e023f */
[----:B------:R-:W-:Y:S01]  /*4510*/  LEA.HI R2, R0, R5, RZ, 0x7 ;  /* 0x0000000500027211 */ /* 0x000fe200078f38ff */
[----:B------:R-:W-:-:S02]  /*4520*/  UIMAD UR22, UR11, UR13, UR10 ;  /* 0x0000000d0b1672a4 */ /* 0x000fc4000f8e020a */
[----:B----4-:R-:W-:Y:S01]  /*4530*/  UIMAD UR15, UR14, UR20, URZ ;  /* 0x000000140e0f72a4 */ /* 0x010fe2000f8e023f */
[C---:B------:R-:W-:Y:S01]  /*4540*/  LOP3.LUT R0, R2.reuse, 0xfffff80, RZ, 0xc0, !PT ;  /* 0x0fffff8002007812 */ /* 0x040fe200078ec0ff */
[----:B------:R-:W-:Y:S01]  /*4550*/  IMAD.SHL.U32 R2, R2, 0x40, RZ ;  /* 0x0000004002027824 */ /* 0x000fe200078e00ff */
[----:B------:R-:W-:Y:S01]  /*4560*/  UMOV UR10, 0x400 ;  /* 0x00000400000a7882 */ /* 0x000fe20000000000 */
[----:B------:R-:W-:Y:S02]  /*4570*/  USHF.R.S32.HI UR7, URZ, 0x1f, UR6 ;  /* 0x0000001f3f077899 */ /* 0x000fe40008011406 */
[----:B------:R-:W-:Y:S01]  /*4580*/  IMAD.IADD R0, R5, 0x1, -R0 ;  /* 0x0000000105007824 */ /* 0x000fe200078e0a00 */
[----:B------:R-:W-:Y:S01]  /*4590*/  LOP3.LUT R3, R2, 0x3fffe000, RZ, 0xc0, !PT ;  /* 0x3fffe00002037812 */ /* 0x000fe200078ec0ff */
[----:B-----5:R-:W-:Y:S02]  /*45a0*/  ULEA UR10, UR21, UR10, 0x18 ;  /* 0x0000000a150a7291 */ /* 0x020fe4000f8ec03f */
[----:B------:R-:W-:-:S02]  /*45b0*/  USHF.R.S32.HI UR21, URZ, 0x1f, UR18 ;  /* 0x0000001f3f157899 */ /* 0x000fc40008011412 */
[----:B------:R-:W-:Y:S01]  /*45c0*/  USHF.R.S32.HI UR20, URZ, 0x1f, UR15 ;  /* 0x0000001f3f147899 */ /* 0x000fe2000801140f */
[----:B------:R-:W-:Y:S01]  /*45d0*/  IMAD R0, R0, 0x4, R3 ;  /* 0x0000000400007824 */ /* 0x000fe200078e0203 */
[----:B------:R-:W-:Y:S02]  /*45e0*/  UIADD3 UR18, UP0, UP1, UR18, UR15, UR11 ;  /* 0x0000000f12127290 */ /* 0x000fe4000f91e00b */
[----:B------:R-:W-:Y:S02]  /*45f0*/  UIMAD.WIDE.U32 UR4, UR11, UR12, UR6 ;  /* 0x0000000c0b0472a5 */ /* 0x000fe4000f8e0006 */
[----:B------:R-:W-:Y:S01]  /*4600*/  UIMAD.WIDE.U32 UR6, UR11, UR16, UR6 ;  /* 0x000000100b0672a5 */ /* 0x000fe2000f8e0006 */
[----:B------:R-:W-:Y:S01]  /*4610*/  LEA R0, R0, UR10, 0x2 ;  /* 0x0000000a00007c11 */ /* 0x000fe2000f8e10ff */
[----:B------:R-:W-:Y:S02]  /*4620*/  UIMAD UR23, UR19, UR16, URZ ;  /* 0x00000010131772a4 */ /* 0x000fe4000f8e023f */
[----:B------:R-:W-:-:S02]  /*4630*/  UIADD3.X UR16, UR21, UR20, UR19, UP0, UP1 ;  /* 0x0000001415107290 */ /* 0x000fc400087e2413 */
[----:B------:R-:W-:Y:S01]  /*4640*/  USHF.L.U32 UR15, UR18, 0x2, URZ ;  /* 0x00000002120f7899 */ /* 0x000fe2000800063f */
[----:B------:R1:W-:Y:S01]  /*4650*/  STS.128 [R0], R24 ;  /* 0x0000001800007388 */ /* 0x0003e20000000c00 */
[----:B------:R-:W-:Y:S01]  /*4660*/  ULDC.64 UR12, c[0x0][0x868] ;  /* 0x00021a00000c7ab9 */ /* 0x000fe20000000a00 */
[----:B------:R-:W-:Y:S02]  /*4670*/  USHF.L.U64.HI UR16, UR18, 0x2, UR16 ;  /* 0x0000000212107899 */ /* 0x000fe40008010210 */
[----:B------:R-:W-:Y:S01]  /*4680*/  UIADD3 UR18, UP0, UR15, UR12, URZ ;  /* 0x0000000c0f127290 */ /* 0x000fe2000ff1e03f */
[----:B------:R1:W-:Y:S01]  /*4690*/  STS.128 [R0+0x800], R28 ;  /* 0x0008001c00007388 */ /* 0x0003e20000000c00 */
[----:B------:R-:W-:Y:S02]  /*46a0*/  USHF.R.S32.HI UR12, URZ, 0x1f, UR14 ;  /* 0x0000001f3f0c7899 */ /* 0x000fe4000801140e */
[----:B------:R-:W-:Y:S01]  /*46b0*/  UIMAD UR17, UR11, UR17, UR23 ;  /* 0x000000110b1172a4 */ /* 0x000fe2000f8e0217 */
[----:B------:R1:W-:Y:S01]  /*46c0*/  STS.128 [R0+0x1000], R32 ;  /* 0x0010002000007388 */ /* 0x0003e20000000c00 */
[----:B------:R-:W-:Y:S01]  /*46d0*/  ULDC.64 UR20, c[0x0][0x820] ;  /* 0x0002080000147ab9 */ /* 0x000fe20000000a00 */
[----:B------:R-:W-:Y:S01]  /*46e0*/  UIADD3.X UR19, UR16, UR13, URZ, UP0, !UPT ;  /* 0x0000000d10137290 */ /* 0x000fe200087fe43f */
[----:B------:R-:W-:Y:S01]  /*46f0*/  IMAD.U32 R2, RZ, RZ, UR18 ;  /* 0x00000012ff027e24 */ /* 0x000fe2000f8e00ff */
[----:B------:R1:W-:Y:S01]  /*4700*/  STS.128 [R0+0x1800], R36 ;  /* 0x0018002400007388 */ /* 0x0003e20000000c00 */
[----:B------:R-:W-:-:S02]  /*4710*/  UIMAD UR13, UR12, UR20, URZ ;  /* 0x000000140c0d72a4 */ /* 0x000fc4000f8e023f */
[----:B------:R-:W-:Y:S01]  /*4720*/  UIADD3 UR5, UR5, UR22, URZ ;  /* 0x0000001605057290 */ /* 0x000fe2000fffe03f */
[----:B------:R1:W-:Y:S01]  /*4730*/  STS.128 [R0+0x2000], R40 ;  /* 0x0020002800007388 */ /* 0x0003e20000000c00 */
[----:B------:R-:W-:Y:S01]  /*4740*/  UIMAD UR12, UR12, UR24, URZ ;  /* 0x000000180c0c72a4 */ /* 0x000fe2000f8e023f */
[----:B------:R-:W-:Y:S01]  /*4750*/  IMAD.U32 R3, RZ, RZ, UR19 ;  /* 0x00000013ff037e24 */ /* 0x000fe2000f8e00ff */
        /* <DEDUP_REMOVED lines=10> */
[----:B------:R-:W-:Y:S01]  /*4800*/  UIADD3 UR14, -UR11, URZ, URZ ;  /* 0x0000003f0b0e7290 */ /* 0x000fe2000fffe13f */
[----:B------:R1:W-:Y:S01]  /*4810*/  STS.128 [R0+0x4000], R56 ;  /* 0x0040003800007388 */ /* 0x0003e20000000c00 */
[----:B------:R-:W-:Y:S02]  /*4820*/  UIADD3 UR11, UR5, UR13, URZ ;  /* 0x0000000d050b7290 */ /* 0x000fe4000fffe03f */
[----:B------:R-:W-:Y:S01]  /*4830*/  ULEA UR20, UP0, UR4, UR20, 0x2 ;  /* 0x0000001404147291 */ /* 0x000fe2000f80103f */
[----:B------:R1:W-:Y:S01]  /*4840*/  STS.128 [R0+0x4800], R60 ;  /* 0x0048003c00007388 */ /* 0x0003e20000000c00 */
[----:B------:R-:W-:-:S02]  /*4850*/  UIADD3 UR5, UR7, UR12, URZ ;  /* 0x0000000c07057290 */ /* 0x000fc4000fffe03f */
[----:B------:R-:W-:Y:S01]  /*4860*/  ULEA UR22, UP1, UR6, UR22, 0x2 ;  /* 0x0000001606167291 */ /* 0x000fe2000f82103f */
[----:B------:R1:W-:Y:S01]  /*4870*/  STS.128 [R0+0x5000], R64 ;  /* 0x0050004000007388 */ /* 0x0003e20000000c00 */
[----:B------:R-:W-:Y:S02]  /*4880*/  ULEA.HI.X UR21, UR4, UR21, UR11, 0x2, UP0 ;  /* 0x0000001504157291 */ /* 0x000fe400080f140b */
[----:B------:R-:W-:Y:S01]  /*4890*/  ULEA.HI.X UR5, UR6, UR23, UR5, 0x2, UP1 ;  /* 0x0000001706057291 */ /* 0x000fe200088f1405 */
[----:B------:R1:W-:Y:S01]  /*48a0*/  STS.128 [R0+0x5800], R68 ;  /* 0x0058004400007388 */ /* 0x0003e20000000c00 */
[----:B------:R-:W-:-:S03]  /*48b0*/  UIMAD UR14, UR9, UR14, UR8 ;  /* 0x0000000e090e72a4 */ /* 0x000fc6000f8e0208 */
[----:B------:R1:W-:Y:S04]  /*48c0*/  STS.128 [R0+0x6000], R72 ;  /* 0x0060004800007388 */ /* 0x0003e80000000c00 */
[----:B------:R1:W-:Y:S04]  /*48d0*/  STS.128 [R0+0x6800], R76 ;  /* 0x0068004c00007388 */ /* 0x0003e80000000c00 */
[----:B------:R1:W-:Y:S04]  /*48e0*/  STS.128 [R0+0x7000], R80 ;  /* 0x0070005000007388 */ /* 0x0003e80000000c00 */
[----:B------:R1:W-:Y:S01]  /*48f0*/  STS.128 [R0+0x7800], R84 ;  /* 0x0078005400007388 */ /* 0x0003e20000000c00 */
[----:B------:R-:W-:Y:S05]  /*4900*/  @P0 BRA `(.L_x_1570) ;  /* 0x0000000000140947 */ /* 0x000fea0003800000 */
.L_x_1571:
[----:B------:R-:W2:Y:S04]  /*4910*/  LDG.E.STRONG.GPU R4, desc[UR46][R2.64] ;  /* 0x0000002e02047981 */ /* 0x000ea8000c1ef900 */
[----:B--2---:R-:W-:Y:S01]  /*4920*/  CCTL.IVALL ;  /* 0x00000000ff00798f */ /* 0x004fe20002000000 */
[----:B------:R-:W-:Y:S05]  /*4930*/  YIELD ;  /* 0x0000000000007946 */ /* 0x000fea0003800000 */
[----:B------:R-:W-:-:S13]  /*4940*/  ISETP.NE.AND P0, PT, R4, UR14, PT ;  /* 0x0000000e04007c0c */ /* 0x000fda000bf05270 */
[----:B------:R-:W-:Y:S05]  /*4950*/  @P0 BRA `(.L_x_1571) ;  /* 0xfffffffc00ec0947 */ /* 0x000fea000383ffff */
.L_x_1570:
[----:B------:R-:W-:Y:S05]  /*4960*/  BSYNC B0 ;  /* 0x0000000000007941 */ /* 0x000fea0003800000 */
.L_x_1569:
[----:B------:R-:W-:-:S03]  /*4970*/  UMOV UR4, 0xffffffff ;  /* 0xffffffff00047882 */ /* 0x000fc60000000000 */
[----:B------:R-:W-:Y:S05]  /*4980*/  BRA.DIV UR4, `(.L_x_1572) ;  /* 0x00000046046c7947 */ /* 0x000fea000b800000 */
[----:B------:R-:W-:Y:S01]  /*4990*/  NOP ;  /* 0x0000000000007918 */ /* 0x000fe20000000000 */
.L_x_1670:
        /* <DEDUP_REMOVED lines=10> */
[----:B------:R-:W-:Y:S01]  /*4a40*/  PLOP3.LUT P0, PT, PT, PT, PT, 0x80, 0x0 ;  /* 0x000000000000781c */ /* 0x000fe20003f0f070 */
[----:B------:R-:W-:Y:S01]  /*4a50*/  UMOV UR6, 0x1000 ;  /* 0x0000100000067882 */ /* 0x000fe20000000000 */
[----:B------:R-:W-:Y:S01]  /*4a60*/  UMOV UR8, 0x0 ;  /* 0x0000000000087882 */ /* 0x000fe20000000000 */
[----:B------:R-:W-:Y:S01]  /*4a70*/  UMOV UR9, 0x14f00000 ;  /* 0x14f0000000097882 */ /* 0x000fe20000000000 */
[----:B------:R-:W-:-:S09]  /*4a80*/  UMOV UR4, UR22 ;  /* 0x0000001600047c82 */ /* 0x000fd20008000000 */
.L_x_1575:
[----:B------:R-:W-:Y:S01]  /*4a90*/  @P0 ELECT P2, URZ, PT ;  /* 0x00000000003f082f */ /* 0x000fe20003840000 */
[----:B------:R2:W-:-:S12]  /*4aa0*/  UBLKRED.G.S.ADD.F32.RN [UR4], [UR10], UR6, desc[UR8] ;  /* 0x000008040a0073bb */ /* 0x0005d800080a1406 */
[----:B------:R-:W-:Y:S02]  /*4ab0*/  @P2 PLOP3.LUT P0, PT, P2, PT, PT, 0x8, 0x0 ;  /* 0x000000000000281c */ /* 0x000fe4000170e170 */
[----:B------:R-:W-:-:S11]  /*4ac0*/  PLOP3.LUT P2, PT, PT, PT, PT, 0x8, 0x0 ;  /* 0x000000000000781c */ /* 0x000fd60003f4e170 */
[----:B--2---:R-:W-:Y:S05]  /*4ad0*/  @P0 BRA.U.ANY `(.L_x_1575) ;  /* 0xfffffffd00ec0947 */ /* 0x004fea000393ffff */
[----:B------:R0:W-:Y:S01]  /*4ae0*/  UTMACMDFLUSH ;  /* 0x00000000000079b7 */ /* 0x0001e20000000000 */
[----:B------:R-:W-:-:S04]  /*4af0*/  DEPBAR.LE SB0, 0x0 ;  /* 0x000080000000791a */ /* 0x000fc80000000000 */
.L_x_1574:
[----:B------:R-:W-:Y:S05]  /*4b00*/  BSYNC B0 ;  /* 0x0000000000007941 */ /* 0x000fea0003800000 */
.L_x_1573:
        /* <DEDUP_REMOVED lines=12> */
[----:B------:R-:W-:-:S05]  /*4bd0*/  IMAD.MOV.U32 R5, RZ, RZ, 0x1 ;  /* 0x00000001ff057424 */ /* 0x000fca00078e00ff */
[----:B------:R2:W-:Y:S02]  /*4be0*/  REDG.E.ADD.S32.STRONG.GPU desc[UR46][R2.64], R5 ;  /* 0x000000050200798e */ /* 0x0005e4000c10e3ae */
.L_x_1577:
[----:B------:R-:W-:Y:S05]  /*4bf0*/  BSYNC B0 ;  /* 0x0000000000007941 */ /* 0x000fea0003800000 */
.L_x_1576:
[----:B------:R-:W-:Y:S06]  /*4c00*/  BAR.SYNC.DEFER_BLOCKING 0x1, 0x100 ;  /* 0x0044000000007b1d */ /* 0x000fec0000010000 */
[----:B------:R-:W-:Y:S01]  /*4c10*/  ULDC.64 UR4, c[0x0][0x860] ;  /* 0x0002180000047ab9 */ /* 0x000fe20000000a00 */
[----:B------:R-:W-:Y:S01]  /*4c20*/  BSSY B0, `(.L_x_1578) ;  /* 0x000001b000007945 */ /* 0x000fe20003800000 */
[----:B------:R-:W-:-:S04]  /*4c30*/  UIADD3 UR15, UP0, UR15, UR4, URZ ;  /* 0x000000040f0f7290 */ /* 0x000fc8000ff1e03f */
[----:B------:R-:W-:Y:S02]  /*4c40*/  UIADD3.X UR16, UR16, UR5, URZ, UP0, !UPT ;  /* 0x0000000510107290 */ /* 0x000fe400087fe43f */
[----:B--2---:R-:W-:-:S04]  /*4c50*/  IMAD.U32 R2, RZ, RZ, UR15 ;  /* 0x0000000fff027e24 */ /* 0x004fc8000f8e00ff */
[----:B------:R-:W-:Y:S01]  /*4c60*/  IMAD.U32 R3, RZ, RZ, UR16 ;  /* 0x00000010ff037e24 */ /* 0x000fe2000f8e00ff */
        /* <DEDUP_REMOVED lines=17> */
.L_x_1580:
[----:B-12---:R-:W2:Y:S04]  /*4d80*/  LDG.E.STRONG.GPU R0, desc[UR46][R2.64] ;  /* 0x0000002e02007981 */ /* 0x006ea8000c1ef900 */
[----:B--2---:R-:W-:Y:S01]  /*4d90*/  CCTL.IVALL ;  /* 0x00000000ff00798f */ /* 0x004fe20002000000 */
[----:B------:R-:W-:Y:S05]  /*4da0*/  YIELD ;  /* 0x0000000000007946 */ /* 0x000fea0003800000 */
[----:B------:R-:W-:-:S13]  /*4db0*/  ISETP.NE.AND P0, PT, R0, UR14, PT ;  /* 0x0000000e00007c0c */ /* 0x000fda000bf05270 */
[----:B------:R-:W-:Y:S05]  /*4dc0*/  @P0 BRA `(.L_x_1580) ;  /* 0xfffffffc00ec0947 */ /* 0x000fea000383ffff */
.L_x_1579:
[----:B------:R-:W-:Y:S05]  /*4dd0*/  BSYNC B0 ;  /* 0x0000000000007941 */ /* 0x000fea0003800000 */
.L_x_1578:
[----:B------:R-:W-:-:S03]  /*4de0*/  UMOV UR4, 0xffffffff ;  /* 0xffffffff00047882 */ /* 0x000fc60000000000 */
[----:B------:R-:W-:Y:S05]  /*4df0*/  BRA.DIV UR4, `(.L_x_1581) ;  /* 0x00000042046c7947 */ /* 0x000fea000b800000 */
[----:B------:R-:W-:Y:S01]  /*4e00*/  NOP ;  /* 0x0000000000007918 */ /* 0x000fe20000000000 */
.L_x_1673:
[----:B------:R-:W-:Y:S01]  /*4e10*/  @!PT LDS RZ, [RZ] ;  /* 0x00000000fffff984 */ /* 0x000fe20000000800 */
[----:B------:R-:W-:Y:S01]  /*4e20*/  @!PT LDS RZ, [RZ] ;  /* 0x00000000fffff984 */ /* 0x000fe20000000800 */
[----:B------:R-:W-:Y:S01]  /*4e30*/  @!PT LDS RZ, [RZ] ;  /* 0x00000000fffff984 */ /* 0x000fe20000000800 */
[----:B------:R-:W-:Y:S01]  /*4e40*/  @!PT LDS RZ, [RZ] ;  /* 0x00000000fffff984 */ /* 0x000fe20000000800 */
[----:B------:R3:W-:Y:S06]  /*4e50*/  MEMBAR.ALL.CTA ;  /* 0x0000000000007992 */ /* 0x0007ec0000008000 */
[----:B---3--:R-:W3:Y:S01]  /*4e60*/  FENCE.VIEW.ASYNC.S ;  /* 0x00000000000073c6 */ /* 0x008ee20000000000 */
[----:B------:R-:W-:Y:S05]  /*4e70*/  WARPSYNC.ALL ;  /* 0x0000000000007948 */ /* 0x000fea0003800000 */
[----:B------:R-:W-:Y:S01]  /*4e80*/  BSSY B0, `(.L_x_1582) ;  /* 0x0000010000007945 */ /* 0x000fe20003800000 */
        /* <DEDUP_REMOVED lines=8> */
.L_x_1584:
[----:B------:R-:W-:Y:S01]  /*4f10*/  @P0 ELECT P2, URZ, PT ;  /* 0x00000000003f082f */ /* 0x000fe20003840000 */
[----:B------:R3:W-:-:S12]  /*4f20*/  UBLKRED.G.S.ADD.F32.RN [UR4], [UR10], UR6, desc[UR8] ;  /* 0x000008040a0073bb */ /* 0x0007d800080a1406 */
[----:B------:R-:W-:Y:S02]  /*4f30*/  @P2 PLOP3.LUT P0, PT, P2, PT, PT, 0x8, 0x0 ;  /* 0x000000000000281c */ /* 0x000fe4000170e170 */
[----:B------:R-:W-:-:S11]  /*4f40*/  PLOP3.LUT P2, PT, PT, PT, PT, 0x8, 0x0 ;  /* 0x000000000000781c */ /* 0x000fd60003f4e170 */
[----:B---3--:R-:W-:Y:S05]  /*4f50*/  @P0 BRA.U.ANY `(.L_x_1584) ;  /* 0xfffffffd00ec0947 */ /* 0x008fea000393ffff */
[----:B------:R0:W-:Y:S01]  /*4f60*/  UTMACMDFLUSH ;  /* 0x00000000000079b7 */ /* 0x0001e20000000000 */
[----:B------:R-:W-:-:S04]  /*4f70*/  DEPBAR.LE SB0, 0x0 ;  /* 0x000080000000791a */ /* 0x000fc80000000000 */
.L_x_1583:
[----:B------:R-:W-:Y:S05]  /*4f80*/  BSYNC B0 ;  /* 0x0000000000007941 */ /* 0x000fea0003800000 */
.L_x_1582:
        /* <DEDUP_REMOVED lines=11> */
[----:B012345:R-:W-:Y:S04]  /*5040*/  CCTL.IVALL ;  /* 0x00000000ff00798f */ /* 0x03ffe80002000000 */
[----:B------:R3:W-:Y:S01]  /*5050*/  REDG.E.ADD.S32.STRONG.GPU desc[UR46][R2.64], R5 ;  /* 0x000000050200798e */ /* 0x0007e2000c10e3ae */
[----:B------:R-:W-:Y:S05]  /*5060*/  BRA `(.L_x_1548) ;  /* 0x0000003c00547947 */ /* 0x000fea0003800000 */
.L_x_1546:
        /* <DEDUP_REMOVED lines=33> */
.L_x_1586:
[----:B------:R-:W-:-:S05]  /*5280*/  UMOV UR11, UR5 ;  /* 0x00000005000b7c82 */ /* 0x000fca0008000000 */
.L_x_1587:
[----:B------:R-:W-:Y:S01]  /*5290*/  ULEA UR6, UR23, UR6, 0x7 ;  /* 0x0000000617067291 */ /* 0x000fe2000f8e383f */
[----:B------:R-:W-:Y:S01]  /*52a0*/  ULDC UR7, c[0x0][0x290] ;  /* 0x0000a40000077ab9 */ /* 0x000fe20000000800 */
[----:B------:R-:W-:Y:S01]  /*52b0*/  ULDC UR8, c[0x0][0x74c] ;  /* 0x0001d30000087ab9 */ /* 0x000fe20000000800 */
[----:B------:R-:W-:Y:S01]  /*52c0*/  ULDC.64 UR12, c[0x0][0x2d8] ;  /* 0x0000b600000c7ab9 */ /* 0x000fe20000000a00 */
[----:B------:R-:W-:Y:S02]  /*52d0*/  UIADD3 UR7, -UR8, UR6, -UR7 ;  /* 0x0000000608077290 */ /* 0x000fe4000fffe907 */
[----:B------:R-:W-:Y:S02]  /*52e0*/  UIMAD UR6, UR4, UR12, URZ ;  /* 0x0000000c040672a4 */ /* 0x000fe4000f8e023f */
[----:B------:R-:W-:Y:S02]  /*52f0*/  USHF.R.S32.HI UR8, URZ, 0x1f, UR7 ;  /* 0x0000001f3f087899 */ /* 0x000fe40008011407 */
[----:B------:R-:W-:-:S02]  /*5300*/  UIMAD UR6, UR17, UR13, UR6 ;  /* 0x0000000d110672a4 */ /* 0x000fc4000f8e0206 */
[----:B------:R-:W-:Y:S02]  /*5310*/  ULEA.HI UR7, UR8, UR7, URZ, 0x6 ;  /* 0x0000000708077291 */ /* 0x000fe4000f8f303f */
[----:B------:R-:W-:Y:S02]  /*5320*/  UIMAD.WIDE.U32 UR8, UR17, UR12, URZ ;  /* 0x0000000c110872a5 */ /* 0x000fe4000f8e003f */
[----:B------:R-:W-:Y:S02]  /*5330*/  USHF.R.S32.HI UR10, URZ, 0x6, UR7 ;  /* 0x000000063f0a7899 */ /* 0x000fe40008011407 */
[----:B------:R-:W-:Y:S02]  /*5340*/  UIADD3 UR9, UR9, UR6, URZ ;  /* 0x0000000609097290 */ /* 0x000fe4000fffe03f */
[----:B------:R-:W-:Y:S02]  /*5350*/  UISETP.LT.AND UP0, UPT, URZ, UR10, UPT ;  /* 0x0000000a3f00728c */ /* 0x000fe4000bf01270 */
[----:B------:R-:W-:-:S02]  /*5360*/  USHF.R.S32.HI UR7, URZ, 0x1f, UR16 ;  /* 0x0000001f3f077899 */ /* 0x000fc40008011410 */
[----:B------:R-:W-:Y:S01]  /*5370*/  USEL UR6, URZ, UR10, !UP0 ;  /* 0x0000000a3f067287 */ /* 0x000fe2000c000000 */
[----:B------:R-:W-:Y:S01]  /*5380*/  ULDC.64 UR12, c[0x0][0x2e0] ;  /* 0x0000b800000c7ab9 */ /* 0x000fe20000000a00 */
[----:B------:R-:W-:Y:S02]  /*5390*/  ULDC UR15, c[0x0][0x288] ;  /* 0x0000a200000f7ab9 */ /* 0x000fe40000000800 */
[----:B------:R-:W-:Y:S02]  /*53a0*/  UISETP.GT.AND UP0, UPT, UR11, UR6, UPT ;  /* 0x000000060b00728c */ /* 0x000fe4000bf04270 */
[----:B------:R-:W-:Y:S02]  /*53b0*/  UIMAD UR7, UR7, UR12, URZ ;  /* 0x0000000c070772a4 */ /* 0x000fe4000f8e023f */
[----:B------:R-:W-:Y:S02]  /*53c0*/  UIMAD UR10, UR16, UR15, URZ ;  /* 0x0000000f100a72a4 */ /* 0x000fe4000f8e023f */
[----:B------:R-:W-:Y:S01]  /*53d0*/  PLOP3.LUT P1, PT, PT, PT, UP0, 0x80, 0x0 ;  /* 0x000000000000781c */ /* 0x000fe20003f2f008 */
[----:B------:R-:W-:-:S02]  /*53e0*/  UIMAD UR14, UR16, UR13, UR7 ;  /* 0x0000000d100e72a4 */ /* 0x000fc4000f8e0207 */
        /* <DEDUP_REMOVED lines=26> */
.L_x_1592:
[----:B------:R-:W2:Y:S04]  /*5590*/  LDG.E.STRONG.GPU R0, desc[UR46][R2.64] ;  /* 0x0000002e02007981 */ /* 0x000ea8000c1ef900 */
[----:B--2---:R-:W-:Y:S01]  /*55a0*/  CCTL.IVALL ;  /* 0x00000000ff00798f */ /* 0x004fe20002000000 */
[----:B------:R-:W-:Y:S05]  /*55b0*/  YIELD ;  /* 0x0000000000007946 */ /* 0x000fea0003800000 */
[----:B------:R-:W-:-:S13]  /*55c0*/  ISETP.NE.AND P1, PT, R0, UR23, PT ;  /* 0x0000001700007c0c */ /* 0x000fda000bf25270 */
[----:B------:R-:W-:Y:S05]  /*55d0*/  @P1 BRA `(.L_x_1592) ;  /* 0xfffffffc00ec1947 */ /* 0x000fea000383ffff */
.L_x_1591:
[----:B------:R-:W-:Y:S05]  /*55e0*/  BSYNC B0 ;  /* 0x0000000000007941 */ /* 0x000fea0003800000 */
.L_x_1590:
[----:B------:R-:W-:-:S03]  /*55f0*/  UMOV UR4, 0xffffffff ;  /* 0xffffffff00047882 */ /* 0x000fc60000000000 */
[----:B------:R-:W-:Y:S05]  /*5600*/  BRA.DIV UR4, `(.L_x_1593) ;  /* 0x0000003a04847947 */ /* 0x000fea000b800000 */
[----:B------:R-:W-:Y:S01]  /*5610*/  NOP ;  /* 0x0000000000007918 */ /* 0x000fe20000000000 */
.L_x_1676:
        /* <DEDUP_REMOVED lines=22> */
.L_x_1595:
[----:B------:R-:W-:Y:S05]  /*5780*/  BSYNC B0 ;  /* 0x0000000000007941 */ /* 0x000fea0003800000 */
.L_x_1594:
        /* <DEDUP_REMOVED lines=20> */
.L_x_1597:
[----:B------:R-:W-:Y:S05]  /*58d0*/  BSYNC B0 ;  /* 0x0000000000007941 */ /* 0x000fea0003800000 */
.L_x_1596:
[----:B------:R-:W-:Y:S06]  /*58e0*/  BAR.ARV 0xa, 0xa0 ;  /* 0x0282800000007b1d */ /* 0x000fec0000002000 */
[----:B------:R-:W-:Y:S04]  /*58f0*/  BSSY B0, `(.L_x_1598) ;  /* 0x0000003000007945 */ /* 0x000fe80003800000 */
[----:B------:R-:W-:Y:S05]  /*5900*/  @!P0 BRA `(.L_x_1599) ;  /* 0x0000000000048947 */ /* 0x000fea0003800000 */
[----:B------:R-:W-:-:S04]  /*5910*/  DEPBAR.LE SB0, 0x0 ;  /* 0x000080000000791a */ /* 0x000fc80000000000 */
.L_x_1599:
[----:B------:R-:W-:Y:S05]  /*5920*/  BSYNC B0 ;  /* 0x0000000000007941 */ /* 0x000fea0003800000 */
.L_x_1598:
        /* <DEDUP_REMOVED lines=19> */
.L_x_1601:
[----:B------:R-:W-:Y:S05]  /*5a60*/  BSYNC B0 ;  /* 0x0000000000007941 */ /* 0x000fea0003800000 */
.L_x_1600:
[----:B------:R-:W-:Y:S01]  /*5a70*/  UIADD3 UR18, UR6, 0x1, URZ ;  /* 0x0000000106127890 */ /* 0x000fe2000fffe03f */
[----:B------:R-:W-:Y:S11]  /*5a80*/  BRA `(.L_x_1602) ;  /* 0x0000000000047947 */ /* 0x000ff60003800000 */
.L_x_1589:
[----:B------:R-:W-:-:S05]  /*5a90*/  UMOV UR18, UR6 ;  /* 0x0000000600127c82 */ /* 0x000fca0008000000 */
.L_x_1602:
        /* <DEDUP_REMOVED lines=12> */
.L_x_1627:
        /* <DEDUP_REMOVED lines=11> */
.L_x_1605:
[----:B------:R-:W2:Y:S04]  /*5c10*/  LDG.E.STRONG.GPU R0, desc[UR46][R2.64] ;  /* 0x0000002e02007981 */ /* 0x000ea8000c1ef900 */
[----:B--2---:R-:W-:Y:S01]  /*5c20*/  CCTL.IVALL ;  /* 0x00000000ff00798f */ /* 0x004fe20002000000 */
[----:B------:R-:W-:Y:S05]  /*5c30*/  YIELD ;  /* 0x0000000000007946 */ /* 0x000fea0003800000 */
[----:B------:R-:W-:-:S13]  /*5c40*/  ISETP.NE.AND P1, PT, R0, UR23, PT ;  /* 0x0000001700007c0c */ /* 0x000fda000bf25270 */
[----:B------:R-:W-:Y:S05]  /*5c50*/  @P1 BRA `(.L_x_1605) ;  /* 0xfffffffc00ec1947 */ /* 0x000fea000383ffff */
.L_x_1604:
[----:B------:R-:W-:Y:S05]  /*5c60*/  BSYNC B0 ;  /* 0x0000000000007941 */ /* 0x000fea0003800000 */
.L_x_1603:
[----:B------:R-:W-:-:S03]  /*5c70*/  UMOV UR16, 0xffffffff ;  /* 0xffffffff00107882 */ /* 0x000fc60000000000 */
[----:B------:R-:W-:Y:S05]  /*5c80*/  BRA.DIV UR16, `(.L_x_1606) ;  /* 0x0000003610007947 */ /* 0x000fea000b800000 */
[----:B------:R-:W-:Y:S01]  /*5c90*/  NOP ;  /* 0x0000000000007918 */ /* 0x000fe20000000000 */
.L_x_1679:
        /* <DEDUP_REMOVED lines=19> */
.L_x_1608:
[----:B------:R-:W-:Y:S05]  /*5dd0*/  BSYNC B0 ;  /* 0x0000000000007941 */ /* 0x000fea0003800000 */
.L_x_1607:
        /* <DEDUP_REMOVED lines=15> */
.L_x_1610:
[----:B------:R-:W-:Y:S05]  /*5ed0*/  BSYNC B0 ;  /* 0x0000000000007941 */ /* 0x000fea0003800000 */
.L_x_1609:
[----:B------:R-:W-:Y:S06]  /*5ee0*/  BAR.ARV 0xa, 0xa0 ;  /* 0x0282800000007b1d */ /* 0x000fec0000002000 */
[----:B------:R-:W-:Y:S04]  /*5ef0*/  BSSY B0, `(.L_x_1611) ;  /* 0x0000003000007945 */ /* 0x000fe80003800000 */
[----:B------:R-:W-:Y:S05]  /*5f00*/  @!P0 BRA `(.L_x_1612) ;  /* 0x0000000000048947 */ /* 0x000fea0003800000 */
[----:B------:R-:W-:-:S04]  /*5f10*/  DEPBAR.LE SB0, 0x0 ;  /* 0x000080000000791a */ /* 0x000fc80000000000 */
.L_x_1612:
[----:B------:R-:W-:Y:S05]  /*5f20*/  BSYNC B0 ;  /* 0x0000000000007941 */ /* 0x000fea0003800000 */
.L_x_1611:
        /* <DEDUP_REMOVED lines=19> */
.L_x_1614:
[----:B------:R-:W-:Y:S05]  /*6060*/  BSYNC B0 ;  /* 0x0000000000007941 */ /* 0x000fea0003800000 */
.L_x_1613:
        /* <DEDUP_REMOVED lines=9> */
.L_x_1617:
[----:B------:R-:W2:Y:S04]  /*6100*/  LDG.E.STRONG.GPU R0, desc[UR46][R2.64] ;  /* 0x0000002e02007981 */ /* 0x000ea8000c1ef900 */
[----:B--2---:R-:W-:Y:S01]  /*6110*/  CCTL.IVALL ;  /* 0x00000000ff00798f */ /* 0x004fe20002000000 */
[----:B------:R-:W-:Y:S05]  /*6120*/  YIELD ;  /* 0x0000000000007946 */ /* 0x000fea0003800000 */
[----:B------:R-:W-:-:S13]  /*6130*/  ISETP.NE.AND P1, PT, R0, UR23, PT ;  /* 0x0000001700007c0c */ /* 0x000fda000bf25270 */
[----:B------:R-:W-:Y:S05]  /*6140*/  @P1 BRA `(.L_x_1617) ;  /* 0xfffffffc00ec1947 */ /* 0x000fea000383ffff */
.L_x_1616:
[----:B------:R-:W-:Y:S05]  /*6150*/  BSYNC B0 ;  /* 0x0000000000007941 */ /* 0x000fea0003800000 */
.L_x_1615:
[----:B------:R-:W-:-:S03]  /*6160*/  UMOV UR12, 0xffffffff ;  /* 0xffffffff000c7882 */ /* 0x000fc60000000000 */
[----:B------:R-:W-:Y:S05]  /*6170*/  BRA.DIV UR12, `(.L_x_1618) ;  /* 0x0000002e0ce07947 */ /* 0x000fea000b800000 */
[----:B------:R-:W-:Y:S01]  /*6180*/  NOP ;  /* 0x0000000000007918 */ /* 0x000fe20000000000 */
.L_x_1682:
        /* <DEDUP_REMOVED lines=15> */
.L_x_1620:
[----:B------:R-:W-:Y:S05]  /*6280*/  BSYNC B0 ;  /* 0x0000000000007941 */ /* 0x000fea0003800000 */
.L_x_1619:
        /* <DEDUP_REMOVED lines=15> */
.L_x_1622:
[----:B------:R-:W-:Y:S05]  /*6380*/  BSYNC B0 ;  /* 0x0000000000007941 */ /* 0x000fea0003800000 */
.L_x_1621:
[----:B------:R-:W-:Y:S06]  /*6390*/  BAR.ARV 0xa, 0xa0 ;  /* 0x0282800000007b1d */ /* 0x000fec0000002000 */
[----:B------:R-:W-:Y:S04]  /*63a0*/  BSSY B0, `(.L_x_1623) ;  /* 0x0000003000007945 */ /* 0x000fe80003800000 */
[----:B------:R-:W-:Y:S05]  /*63b0*/  @!P0 BRA `(.L_x_1624) ;  /* 0x0000000000048947 */ /* 0x000fea0003800000 */
[----:B------:R-:W-:-:S04]  /*63c0*/  DEPBAR.LE SB0, 0x0 ;  /* 0x000080000000791a */ /* 0x000fc80000000000 */
.L_x_1624:
[----:B------:R-:W-:Y:S05]  /*63d0*/  BSYNC B0 ;  /* 0x0000000000007941 */ /* 0x000fea0003800000 */
.L_x_1623:
        /* <DEDUP_REMOVED lines=19> */
.L_x_1626:
[----:B------:R-:W-:Y:S05]  /*6510*/  BSYNC B0 ;  /* 0x0000000000007941 */ /* 0x000fea0003800000 */
.L_x_1625:
[----:B------:R-:W-:Y:S02]  /*6520*/  UIADD3 UR6, UR6, 0x2, URZ ;  /* 0x0000000206067890 */ /* 0x000fe4000fffe03f */
[----:B------:R-:W-:Y:S02]  /*6530*/  UIADD3 UR4, UR4, 0x4000, URZ ;  /* 0x0000400004047890 */ /* 0x000fe4000fffe03f */
[----:B------:R-:W-:-:S06]  /*6540*/  UISETP.GE.AND UP0, UPT, UR6, UR11, UPT ;  /* 0x0000000b0600728c */ /* 0x000fcc000bf06270 */
[----:B------:R-:W-:-:S13]  /*6550*/  PLOP3.LUT P1, PT, PT, PT, UP0, 0x80, 0x0 ;  /* 0x000000000000781c */ /* 0x000fda0003f2f008 */
[----:B------:R-:W-:Y:S05]  /*6560*/  @!P1 BRA `(.L_x_1627) ;  /* 0xfffffff4007c9947 */ /* 0x000fea000383ffff */
.L_x_1588:
        /* <DEDUP_REMOVED lines=41> */
.L_x_1630:
[----:B------:R-:W-:Y:S05]  /*6800*/  BSYNC B0 ;  /* 0x0000000000007941 */ /* 0x000fea0003800000 */
.L_x_1629:
[----:B------:R-:W-:Y:S05]  /*6810*/  BRA `(.L_x_1631) ;  /* 0x0000000000047947 */ /* 0x000fea0003800000 */
.L_x_1628:
[----:B------:R-:W-:-:S05]  /*6820*/  UMOV UR4, UR6 ;  /* 0x0000000600047c82 */ /* 0x000fca0008000000 */
.L_x_1631:
        /* <DEDUP_REMOVED lines=11> */
.L_x_1636:
        /* <DEDUP_REMOVED lines=24> */
.L_x_1633:
[----:B------:R-:W-:Y:S05]  /*6a60*/  BSYNC B0 ;  /* 0x0000000000007941 */ /* 0x000fea0003800000 */
.L_x_1632:
        /* <DEDUP_REMOVED lines=24> */
.L_x_1635:
[----:B------:R-:W-:Y:S05]  /*6bf0*/  BSYNC B0 ;  /* 0x0000000000007941 */ /* 0x000fea0003800000 */
.L_x_1634:
[----:B------:R-:W-:Y:S02]  /*6c00*/  UIADD3 UR11, UR11, 0x2, URZ ;  /* 0x000000020b0b7890 */ /* 0x000fe4000fffe03f */
[----:B------:R-:W-:Y:S02]  /*6c10*/  ULEA UR8, UR18, UR8, 0x1 ;  /* 0x0000000812087291 */ /* 0x000fe4000f8e083f */
[----:B------:R-:W-:Y:S02]  /*6c20*/  ULEA UR9, UR18, UR9, 0x1 ;  /* 0x0000000912097291 */ /* 0x000fe4000f8e083f */
[----:B------:R-:W-:-:S13]  /*6c30*/  ISETP.NE.AND P0, PT, RZ, UR11, PT ;  /* 0x0000000bff007c0c */ /* 0x000fda000bf05270 */
[----:B------:R-:W-:Y:S05]  /*6c40*/  @!P0 BRA `(.L_x_1548) ;  /* 0x00000020005c8947 */ /* 0x000fea0003800000 */
[----:B------:R-:W-:Y:S05]  /*6c50*/  BRA `(.L_x_1636) ;  /* 0xfffffffc00207947 */ /* 0x000fea000383ffff */
.L_x_1585:
        /* <DEDUP_REMOVED lines=33> */
.L_x_1638:
        /* <DEDUP_REMOVED lines=43> */
.L_x_1683:
        /* <DEDUP_REMOVED lines=15> */
.L_x_1641:
        /* <DEDUP_REMOVED lines=98> */
.L_x_1652:
[----:B--234-:R-:W-:-:S04]  /*7830*/  SHF.L.U32 R21, R11, 0x1f, RZ ;  /* 0x0000001f0b157819 */ /* 0x01cfc800000006ff */
[----:B------:R-:W1:Y:S02]  /*7840*/  SYNCS.PHASECHK.TRANS64.TRYWAIT P1, [R16+URZ+0x30840], R21 ;  /* 0x03084015100075a7 */ /* 0x000e64000802017f */
[----:B-1----:R-:W-:Y:S05]  /*7850*/  @!P1 BRA `(.L_x_1644) ;  /* 0x0000001800589947 */ /* 0x002fea0003800000 */
.L_x_1684:
[----:B------:R-:W-:Y:S05]  /*7860*/  @P0 BRA `(.L_x_1645) ;  /* 0x0000000000140947 */ /* 0x000fea0003800000 */
[----:B------:R-:W-:Y:S01]  /*7870*/  ISETP.NE.AND P1, PT, R6, RZ, PT ;  /* 0x000000ff0600720c */ /* 0x000fe20003f25270 */
[----:B------:R-:W-:-:S04]  /*7880*/  IMAD.MOV.U32 R3, RZ, RZ, 0x4100 ;  /* 0x00004100ff037424 */ /* 0x000fc800078e00ff */
[----:B------:R3:W-:Y:S08]  /*7890*/  SYNCS.ARRIVE.TRANS64 RZ, [R16+URZ+0x30830], R3 ;  /* 0x0308300310ff79a7 */ /* 0x0007f0000800003f */
[----:B------:R-:W-:Y:S05]  /*78a0*/  @!P1 BRA `(.L_x_1645) ;  /* 0x0000000000049947 */ /* 0x000fea0003800000 */
[----:B------:R-:W-:Y:S01]  /*78b0*/  BPT.TRAP 0x1 ;  /* 0x000000040000795c */ /* 0x000fe20000300000 */
.L_x_1645:
        /* <DEDUP_REMOVED lines=36> */
.L_x_1685:
[----:B------:R-:W-:Y:S05]  /*7b00*/  @P0 BRA `(.L_x_1647) ;  /* 0x0000000000140947 */ /* 0x000fea0003800000 */
[----:B------:R-:W-:Y:S01]  /*7b10*/  ISETP.NE.AND P1, PT, R6, RZ, PT ;  /* 0x000000ff0600720c */ /* 0x000fe20003f25270 */
[----:B------:R-:W-:-:S04]  /*7b20*/  IMAD.MOV.U32 R2, RZ, RZ, 0x4100 ;  /* 0x00004100ff027424 */ /* 0x000fc800078e00ff */
[----:B------:R3:W-:Y:S08]  /*7b30*/  SYNCS.ARRIVE.TRANS64 RZ, [R16+URZ+0x30818], R2 ;  /* 0x0308180210ff79a7 */ /* 0x0007f0000800003f */
[----:B------:R-:W-:Y:S05]  /*7b40*/  @!P1 BRA `(.L_x_1647) ;  /* 0x0000000000049947 */ /* 0x000fea0003800000 */
[----:B------:R-:W-:Y:S01]  /*7b50*/  BPT.TRAP 0x1 ;  /* 0x000000040000795c */ /* 0x000fe20000300000 */
.L_x_1647:
        /* <DEDUP_REMOVED lines=36> */
.L_x_1686:
[----:B------:R-:W-:Y:S05]  /*7da0*/  @P0 BRA `(.L_x_1649) ;  /* 0x0000000000140947 */ /* 0x000fea0003800000 */
[----:B------:R-:W-:Y:S01]  /*7db0*/  ISETP.NE.AND P1, PT, R6, RZ, PT ;  /* 0x000000ff0600720c */ /* 0x000fe20003f25270 */
[----:B-123--:R-:W-:-:S04]  /*7dc0*/  IMAD.MOV.U32 R21, RZ, RZ, 0x4100 ;  /* 0x00004100ff157424 */ /* 0x00efc800078e00ff */
[----:B------:R4:W-:Y:S08]  /*7dd0*/  SYNCS.ARRIVE.TRANS64 RZ, [R16+URZ+0x30838], R21 ;  /* 0x0308381510ff79a7 */ /* 0x0009f0000800003f */
[----:B------:R-:W-:Y:S05]  /*7de0*/  @!P1 BRA `(.L_x_1649) ;  /* 0x0000000000049947 */ /* 0x000fea0003800000 */
[----:B------:R-:W-:Y:S01]  /*7df0*/  BPT.TRAP 0x1 ;  /* 0x000000040000795c */ /* 0x000fe20000300000 */
.L_x_1649:
        /* <DEDUP_REMOVED lines=31> */
.L_x_1688:
[----:B------:R-:W-:Y:S05]  /*7ff0*/  @P0 BRA `(.L_x_1651) ;  /* 0x0000000000140947 */ /* 0x000fea0003800000 */
[----:B------:R-:W-:Y:S01]  /*8000*/  ISETP.NE.AND P1, PT, R6, RZ, PT ;  /* 0x000000ff0600720c */ /* 0x000fe20003f25270 */
[----:B------:R-:W-:-:S04]  /*8010*/  IMAD.MOV.U32 R5, RZ, RZ, 0x4100 ;  /* 0x00004100ff057424 */ /* 0x000fc800078e00ff */
[----:B------:R1:W-:Y:S08]  /*8020*/  SYNCS.ARRIVE.TRANS64 RZ, [R16+URZ+0x30810], R5 ;  /* 0x0308100510ff79a7 */ /* 0x0003f0000800003f */
[----:B------:R-:W-:Y:S05]  /*8030*/  @!P1 BRA `(.L_x_1651) ;  /* 0x0000000000049947 */ /* 0x000fea0003800000 */
[----:B------:R-:W-:Y:S01]  /*8040*/  BPT.TRAP 0x1 ;  /* 0x000000040000795c */ /* 0x000fe20000300000 */
.L_x_1651:
        /* <DEDUP_REMOVED lines=37> */
.L_x_1643:
[----:B------:R-:W3:Y:S02]  /*82a0*/  LDL.LU R4, [R1+0x4] ;  /* 0x0000040001047983 */ /* 0x000ee40000300800 */
[----:B---3--:R-:W-:Y:S02]  /*82b0*/  ISETP.NE.AND P1, PT, R4, RZ, PT ;  /* 0x000000ff0400720c */ /* 0x008fe40003f25270 */
[----:B------:R1:W5:Y:S11]  /*82c0*/  LDL R4, [R1] ;  /* 0x0000000001047983 */ /* 0x0003760000100800 */
[----:B-1----:R-:W-:Y:S05]  /*82d0*/  @!P1 BRA `(.L_x_1642) ;  /* 0x0000000400489947 */ /* 0x002fea0003800000 */
[----:B------:R-:W-:-:S04]  /*82e0*/  SHF.L.U32 R13, R11, 0x1f, RZ ;  /* 0x0000001f0b0d7819 */ /* 0x000fc800000006ff */
[----:B------:R-:W1:Y:S02]  /*82f0*/  SYNCS.PHASECHK.TRANS64.TRYWAIT P1, [R16+URZ+0x30840], R13 ;  /* 0x0308400d100075a7 */ /* 0x000e64000802017f */
[----:B-1----:R-:W-:Y:S05]  /*8300*/  @!P1 BRA `(.L_x_1653) ;  /* 0x0000001000009947 */ /* 0x002fea0003800000 */
.L_x_1689:
[----:B------:R-:W-:Y:S05]  /*8310*/  @P0 BRA `(.L_x_1654) ;  /* 0x0000000000140947 */ /* 0x000fea0003800000 */
[----:B------:R-:W-:Y:S01]  /*8320*/  ISETP.NE.AND P1, PT, R6, RZ, PT ;  /* 0x000000ff0600720c */ /* 0x000fe20003f25270 */
[----:B--2---:R-:W-:-:S04]  /*8330*/  IMAD.MOV.U32 R5, RZ, RZ, 0x4100 ;  /* 0x00004100ff057424 */ /* 0x004fc800078e00ff */
[----:B------:R3:W-:Y:S08]  /*8340*/  SYNCS.ARRIVE.TRANS64 RZ, [R16+URZ+0x30830], R5 ;  /* 0x0308300510ff79a7 */ /* 0x0007f0000800003f */
[----:B------:R-:W-:Y:S05]  /*8350*/  @!P1 BRA `(.L_x_1654) ;  /* 0x0000000000049947 */ /* 0x000fea0003800000 */
[----:B------:R-:W-:Y:S01]  /*8360*/  BPT.TRAP 0x1 ;  /* 0x000000040000795c */ /* 0x000fe20000300000 */
.L_x_1654:
        /* <DEDUP_REMOVED lines=33> */
.L_x_1690:
[----:B------:R-:W-:Y:S05]  /*8580*/  @P0 BRA `(.L_x_1656) ;  /* 0x0000000000140947 */ /* 0x000fea0003800000 */
[----:B------:R-:W-:Y:S01]  /*8590*/  ISETP.NE.AND P0, PT, R6, RZ, PT ;  /* 0x000000ff0600720c */ /* 0x000fe20003f05270 */
[----:B------:R-:W-:-:S04]  /*85a0*/  IMAD.MOV.U32 R5, RZ, RZ, 0x4100 ;  /* 0x00004100ff057424 */ /* 0x000fc800078e00ff */
[----:B------:R3:W-:Y:S08]  /*85b0*/  SYNCS.ARRIVE.TRANS64 RZ, [R16+URZ+0x30818], R5 ;  /* 0x0308180510ff79a7 */ /* 0x0007f0000800003f */
[----:B------:R-:W-:Y:S05]  /*85c0*/  @!P0 BRA `(.L_x_1656) ;  /* 0x0000000000048947 */ /* 0x000fea0003800000 */
[----:B------:R-:W-:Y:S01]  /*85d0*/  BPT.TRAP 0x1 ;  /* 0x000000040000795c */ /* 0x000fe20000300000 */
.L_x_1656:
        /* <DEDUP_REMOVED lines=34> */
.L_x_1642:
[----:B------:R-:W3:Y:S01]  /*8800*/  S2R R0, SR_TID.X ;  /* 0x0000000000007919 */ /* 0x000ee20000002100 */
[----:B------:R-:W-:Y:S01]  /*8810*/  IMAD R3, R19, 0x8, R16 ;  /* 0x0000000813037824 */ /* 0x000fe200078e0210 */
[----:B---3--:R-:W-:Y:S02]  /*8820*/  LOP3.LUT R2, R0, 0x7f, RZ, 0xc0, !PT ;  /* 0x0000007f00027812 */ /* 0x008fe400078ec0ff */
[----:B------:R-:W-:Y:S02]  /*8830*/  SHF.L.U32 R0, R11, 0x1f, RZ ;  /* 0x0000001f0b007819 */ /* 0x000fe400000006ff */
[----:B------:R-:W-:Y:S02]  /*8840*/  ISETP.NE.AND P1, PT, R2, RZ, PT ;  /* 0x000000ff0200720c */ /* 0x000fe40003f25270 */
[----:B------:R-:W3:Y:S02]  /*8850*/  SYNCS.PHASECHK.TRANS64.TRYWAIT P0, [R3+URZ+0x30840], R0 ;  /* 0x03084000030075a7 */ /* 0x000ee4000800017f */
[----:B---3--:R-:W-:Y:S09]  /*8860*/  @!P0 BRA `(.L_x_1657) ;  /* 0x0000000800d08947 */ /* 0x008ff20003800000 */
.L_x_1691:
[----:B------:R-:W-:Y:S05]  /*8870*/  @P1 BRA `(.L_x_1658) ;  /* 0x0000000000181947 */ /* 0x000fea0003800000 */
[----:B------:R-:W1:Y:S01]  /*8880*/  S2R R2, SR_TID.X ;  /* 0x0000000000027919 */ /* 0x000e620000002100 */
[----:B---3--:R-:W-:-:S04]  /*8890*/  IMAD.MOV.U32 R0, RZ, RZ, 0x4100 ;  /* 0x00004100ff007424 */ /* 0x008fc800078e00ff */
[----:B------:R3:W-:Y:S01]  /*88a0*/  SYNCS.ARRIVE.TRANS64 RZ, [R3+URZ+0x30830], R0 ;  /* 0x0308300003ff79a7 */ /* 0x0007e2000800003f */
[----:B-1----:R-:W-:-:S13]  /*88b0*/  LOP3.LUT P0, RZ, R2, 0x1f, RZ, 0xc0, !PT ;  /* 0x0000001f02ff7812 */ /* 0x002fda000780c0ff */
[----:B---3--:R-:W-:Y:S05]  /*88c0*/  @!P0 BRA `(.L_x_1658) ;  /* 0x0000000000048947 */ /* 0x008fea0003800000 */
[----:B------:R-:W-:Y:S01]  /*88d0*/  BPT.TRAP 0x1 ;  /* 0x000000040000795c */ /* 0x000fe20000300000 */
.L_x_1658:
        /* <DEDUP_REMOVED lines=40> */
.L_x_1639:
[----:B------:R-:W-:Y:S05]  /*8b60*/  BSYNC B0 ;  /* 0x0000000000007941 */ /* 0x000fea0003800000 */
.L_x_1637:
[----:B------:R-:W-:-:S03]  /*8b70*/  UMOV UR7, 0xffffffff ;  /* 0xffffffff00077882 */ /* 0x000fc60000000000 */
[----:B------:R-:W-:Y:S05]  /*8b80*/  BRA.DIV UR7, `(.L_x_1659) ;  /* 0x0000000a071c7947 */ /* 0x000fea000b800000 */
[----:B------:R-:W-:-:S13]  /*8b90*/  ELECT P6, URZ, PT ;  /* 0x00000000003f782f */ /* 0x000fda00038c0000 */
.L_x_1694:
[----:B------:R-:W-:Y:S05]  /*8ba0*/  @!P6 BRA `(.L_x_1548) ;  /* 0x000000000084e947 */ /* 0x000fea0003800000 */
[----:B------:R-:W-:-:S06]  /*8bb0*/  ULOP3.LUT UR7, UR38, 0x2, URZ, 0xfc, !UPT ;  /* 0x0000000226077892 */ /* 0x000fcc000f8efc3f */
[----:B------:R-:W-:-:S05]  /*8bc0*/  IMAD.U32 R2, RZ, RZ, UR7 ;  /* 0x00000007ff027e24 */ /* 0x000fca000f8e00ff */
[----:B------:R-:W-:-:S13]  /*8bd0*/  ISETP.NE.AND P2, PT, R2, 0x3, PT ;  /* 0x000000030200780c */ /* 0x000fda0003f45270 */
[----:B------:R-:W-:Y:S05]  /*8be0*/  @!P2 BRA `(.L_x_1660) ;  /* 0x000000000004a947 */ /* 0x000fea0003800000 */
[----:B------:R-:W-:Y:S01]  /*8bf0*/  BPT.TRAP 0x1 ;  /* 0x000000040000795c */ /* 0x000fe20000300000 */
.L_x_1660:
        /* <DEDUP_REMOVED lines=15> */
.L_x_1695:
[----:B------:R-:W2:Y:S02]  /*8cf0*/  SYNCS.PHASECHK.TRANS64.TRYWAIT P0, [R3+URZ], R2 ;  /* 0x00000002030075a7 */ /* 0x000ea4000800017f */
[----:B--2---:R-:W-:Y:S05]  /*8d00*/  @!P0 BRA `(.L_x_1662) ;  /* 0x0000000400f08947 */ /* 0x004fea0003800000 */
.L_x_1696:
[----:B------:R-:W-:Y:S05]  /*8d10*/  @!P2 BRA `(.L_x_1663) ;  /* 0x000000000004a947 */ /* 0x000fea0003800000 */
[----:B------:R-:W-:Y:S01]  /*8d20*/  BPT.TRAP 0x1 ;  /* 0x000000040000795c */ /* 0x000fe20000300000 */
.L_x_1663:
[----:B--2---:R-:W-:-:S04]  /*8d30*/  VIADD R3, R7, 0x30840 ;  /* 0x0003084007037836 */ /* 0x004fc80000000000 */
[----:B------:R-:W-:-:S04]  /*8d40*/  IMAD R0, R0, 0x8, R3 ;  /* 0x0000000800007824 */ /* 0x000fc800078e0203 */
[----:B------:R-:W2:Y:S02]  /*8d50*/  SYNCS.PHASECHK.TRANS64.TRYWAIT P0, [R0+URZ], R5 ;  /* 0x00000005000075a7 */ /* 0x000ea4000800017f */
[----:B--2---:R-:W-:Y:S05]  /*8d60*/  @!P0 BRA `(.L_x_1664) ;  /* 0x0000000400ec8947 */ /* 0x004fea0003800000 */
.L_x_1697:
[----:B------:R-:W-:-:S07]  /*8d70*/  IMAD R3, R4, 0x8, R3 ;  /* 0x0000000804037824 */ /* 0x000fce00078e0203 */
.L_x_1665:
[----:B---3--:R3:W4:Y:S02]  /*8d80*/  SYNCS.PHASECHK.TRANS64.TRYWAIT P0, [R3+URZ], R2 ;  /* 0x00000002030075a7 */ /* 0x008724000800017f */
[----:B----4-:R-:W-:Y:S05]  /*8d90*/  @!P0 NANOSLEEP.SYNCS 0x989680 ;  /* 0x009896800000895d */ /* 0x010fea0003900000 */
[----:B------:R-:W4:Y:S02]  /*8da0*/  @!P0 SYNCS.PHASECHK.TRANS64 P0, [R3+URZ], R2 ;  /* 0x00000002030085a7 */ /* 0x000f24000800007f */
[----:B----4-:R-:W-:Y:S05]  /*8db0*/  @!P0 BRA `(.L_x_1665) ;  /* 0xfffffffc00f08947 */ /* 0x010fea000383ffff */
.L_x_1548:
[----:B------:R-:W-:Y:S05]  /*8dc0*/  BSYNC B6 ;  /* 0x0000000000067941 */ /* 0x000fea0003800000 */
.L_x_1545:
[----:B------:R-:W-:Y:S05]  /*8dd0*/  EXIT ;  /* 0x000000000000794d */ /* 0x000fea0003800000 */
.L_x_1555:
[----:B------:R-:W-:Y:S02]  /*8de0*/  IMAD.MOV.U32 R12, RZ, RZ, RZ ;  /* 0x000000ffff0c7224 */ /* 0x000fe400078e00ff */
[----:B------:R-:W-:Y:S02]  /*8df0*/  IMAD.MOV.U32 R11, RZ, RZ, 0x1f ;  /* 0x0000001fff0b7424 */ /* 0x000fe400078e00ff */
[----:B------:R-:W-:-:S07]  /*8e00*/  IMAD.MOV.U32 R15, RZ, RZ, -0x1 ;  /* 0xffffffffff0f7424 */ /* 0x000fce00078e00ff */
[----:B------:R-:W-:Y:S05]  /*8e10*/  WARPSYNC.COLLECTIVE R15, `(.L_x_1666) ;  /* 0x000000000f087348 */ /* 0x000fea0003c00000 */
[----:B------:R1:W2:Y:S02]  /*8e20*/  SHFL.IDX P6, R14, R13, R12, R11 ;  /* 0x0000000c0d0e7389 */ /* 0x0002a400000c000b */
[----:B-12---:R-:W-:Y:S01]  /*8e30*/  ENDCOLLECTIVE ;  /* 0x000000000000791b */ /* 0x006fe20003800000 */
.L_x_1666:
[----:B------:R-:W-:Y:S05]  /*8e40*/  BRA `(.L_x_1667) ;  /* 0xffffff8000d07947 */ /* 0x000fea000383ffff */
.L_x_1557:
[----:B--2---:R2:W3:Y:S02]  /*8e50*/  SYNCS.PHASECHK.TRANS64.TRYWAIT P0, [R231+URZ+0x30800], R8 ;  /* 0x03080008e70075a7 */ /* 0x0044e4000800017f */
[----:B---3--:R-:W-:Y:S05]  /*8e60*/  @!P0 NANOSLEEP.SYNCS 0x989680 ;  /* 0x009896800000895d */ /* 0x008fea0003900000 */
[----:B------:R-:W3:Y:S02]  /*8e70*/  @!P0 SYNCS.PHASECHK.TRANS64 P0, [R231+URZ+0x30800], R8 ;  /* 0x03080008e70085a7 */ /* 0x000ee4000800007f */
[----:B---3--:R-:W-:Y:S05]  /*8e80*/  @!P0 BRA `(.L_x_1557) ;  /* 0xfffffffc00f08947 */ /* 0x008fea000383ffff */
[----:B------:R-:W-:Y:S05]  /*8e90*/  BRA `(.L_x_1556) ;  /* 0xffffff8400187947 */ /* 0x000fea000383ffff */
.L_x_1561:
[----:B---3--:R3:W4:Y:S02]  /*8ea0*/  SYNCS.PHASECHK.TRANS64.TRYWAIT P0, [R0+URZ+0x30810], R7 ;  /* 0x03081007000075a7 */ /* 0x008724000800017f */
[----:B----4-:R-:W-:Y:S05]  /*8eb0*/  @!P0 NANOSLEEP.SYNCS 0x989680 ;  /* 0x009896800000895d */ /* 0x010fea0003900000 */
[----:B------:R-:W4:Y:S02]  /*8ec0*/  @!P0 SYNCS.PHASECHK.TRANS64 P0, [R0+URZ+0x30810], R7 ;  /* 0x03081007000085a7 */ /* 0x000f24000800007f */
[----:B----4-:R-:W-:Y:S05]  /*8ed0*/  @!P0 BRA `(.L_x_1561) ;  /* 0xfffffffc00f08947 */ /* 0x010fea000383ffff */
[----:B------:R-:W-:Y:S05]  /*8ee0*/  BRA `(.L_x_1560) ;  /* 0xffffff8800b47947 */ /* 0x000fea000383ffff */
.L_x_1565:
[----:B------:R1:W1:Y:S02]  /*8ef0*/  SYNCS.PHASECHK.TRANS64.TRYWAIT P0, [R0+URZ+0x30830], R7 ;  /* 0x03083007000075a7 */ /* 0x000264000800017f */
[----:B-1----:R-:W-:Y:S05]  /*8f00*/  @!P0 NANOSLEEP.SYNCS 0x989680 ;  /* 0x009896800000895d */ /* 0x002fea0003900000 */
[----:B------:R-:W1:Y:S02]  /*8f10*/  @!P0 SYNCS.PHASECHK.TRANS64 P0, [R0+URZ+0x30830], R7 ;  /* 0x03083007000085a7 */ /* 0x000e64000800007f */
[----:B-1----:R-:W-:Y:S05]  /*8f20*/  @!P0 BRA `(.L_x_1565) ;  /* 0xfffffffc00f08947 */ /* 0x002fea000383ffff */
[----:B------:R-:W-:Y:S05]  /*8f30*/  BRA `(.L_x_1564) ;  /* 0xffffff90000c7947 */ /* 0x000fea000383ffff */
.L_x_1572:
[----:B------:R-:W-:Y:S01]  /*8f40*/  BSSY B0, `(.L_x_1668) ;  /* 0x0000005000007945 */ /* 0x000fe20003800000 */
[----:B------:R-:W-:-:S07]  /*8f50*/  IMAD.MOV.U32 R15, RZ, RZ, -0x1 ;  /* 0xffffffffff0f7424 */ /* 0x000fce00078e00ff */
[----:B-1----:R-:W-:Y:S05]  /*8f60*/  WARPSYNC.COLLECTIVE R15, `(.L_x_1669) ;  /* 0x000000000f087348 */ /* 0x002fea0003c00000 */
[----:B------:R-:W-:Y:S01]  /*8f70*/  NOP ;  /* 0x0000000000007918 */ /* 0x000fe20000000000 */
[----:B-1----:R-:W-:Y:S01]  /*8f80*/  ENDCOLLECTIVE ;  /* 0x000000000000791b */ /* 0x002fe20003800000 */
.L_x_1669:
[----:B------:R-:W-:Y:S05]  /*8f90*/  BSYNC B0 ;  /* 0x0000000000007941 */ /* 0x000fea0003800000 */
.L_x_1668:
[----:B------:R-:W-:Y:S05]  /*8fa0*/  BRA `(.L_x_1670) ;  /* 0xffffffb8007c7947 */ /* 0x000fea000383ffff */
.L_x_1581:
[----:B------:R-:W-:Y:S01]  /*8fb0*/  BSSY B0, `(.L_x_1671) ;  /* 0x0000005000007945 */ /* 0x000fe20003800000 */
[----:B------:R-:W-:-:S07]  /*8fc0*/  IMAD.MOV.U32 R15, RZ, RZ, -0x1 ;  /* 0xffffffffff0f7424 */ /* 0x000fce00078e00ff */
[----:B-12---:R-:W-:Y:S05]  /*8fd0*/  WARPSYNC.COLLECTIVE R15, `(.L_x_1672) ;  /* 0x000000000f087348 */ /* 0x006fea0003c00000 */
[----:B------:R-:W-:Y:S01]  /*8fe0*/  NOP ;  /* 0x0000000000007918 */ /* 0x000fe20000000000 */
[----:B-12---:R-:W-:Y:S01]  /*8ff0*/  ENDCOLLECTIVE ;  /* 0x000000000000791b */ /* 0x006fe20003800000 */
.L_x_1672:
[----:B------:R-:W-:Y:S05]  /*9000*/  BSYNC B0 ;  /* 0x0000000000007941 */ /* 0x000fea0003800000 */
.L_x_1671:
[----:B------:R-:W-:Y:S05]  /*9010*/  BRA `(.L_x_1673) ;  /* 0xffffffbc007c7947 */ /* 0x000fea000383ffff */
.L_x_1593:
[----:B------:R-:W-:Y:S01]  /*9020*/  BSSY B0, `(.L_x_1674) ;  /* 0x0000005000007945 */ /* 0x000fe20003800000 */
[----:B------:R-:W-:-:S07]  /*9030*/  IMAD.MOV.U32 R15, RZ, RZ, -0x1 ;  /* 0xffffffffff0f7424 */ /* 0x000fce00078e00ff */
[----:B------:R-:W-:Y:S05]  /*9040*/  WARPSYNC.COLLECTIVE R15, `(.L_x_1675) ;  /* 0x000000000f087348 */ /* 0x000fea0003c00000 */
[----:B------:R-:W-:Y:S01]  /*9050*/  NOP ;  /* 0x0000000000007918 */ /* 0x000fe20000000000 */
[----:B------:R-:W-:Y:S01]  /*9060*/  ENDCOLLECTIVE ;  /* 0x000000000000791b */ /* 0x000fe20003800000 */
.L_x_1675:
[----:B------:R-:W-:Y:S05]  /*9070*/  BSYNC B0 ;  /* 0x0000000000007941 */ /* 0x000fea0003800000 */
.L_x_1674:
[----:B------:R-:W-:Y:S05]  /*9080*/  BRA `(.L_x_1676) ;  /* 0xffffffc400647947 */ /* 0x000fea000383ffff */
.L_x_1606:
[----:B------:R-:W-:Y:S01]  /*9090*/  BSSY B0, `(.L_x_1677) ;  /* 0x0000005000007945 */ /* 0x000fe20003800000 */
[----:B------:R-:W-:-:S07]  /*90a0*/  IMAD.MOV.U32 R15, RZ, RZ, -0x1 ;  /* 0xffffffffff0f7424 */ /* 0x000fce00078e00ff */
[----:B------:R-:W-:Y:S05]  /*90b0*/  WARPSYNC.COLLECTIVE R15, `(.L_x_1678) ;  /* 0x000000000f087348 */ /* 0x000fea0003c00000 */
[----:B------:R-:W-:Y:S01]  /*90c0*/  NOP ;  /* 0x0000000000007918 */ /* 0x000fe20000000000 */
[----:B------:R-:W-:Y:S01]  /*90d0*/  ENDCOLLECTIVE ;  /* 0x000000000000791b */ /* 0x000fe20003800000 */
.L_x_1678:
[----:B------:R-:W-:Y:S05]  /*90e0*/  BSYNC B0 ;  /* 0x0000000000007941 */ /* 0x000fea0003800000 */
.L_x_1677:
[----:B------:R-:W-:Y:S05]  /*90f0*/  BRA `(.L_x_1679) ;  /* 0xffffffc800e87947 */ /* 0x000fea000383ffff */
.L_x_1618:
[----:B------:R-:W-:Y:S01]  /*9100*/  BSSY B0, `(.L_x_1680) ;  /* 0x0000005000007945 */ /* 0x000fe20003800000 */
[----:B------:R-:W-:-:S07]  /*9110*/  IMAD.MOV.U32 R15, RZ, RZ, -0x1 ;  /* 0xffffffffff0f7424 */ /* 0x000fce00078e00ff */
[----:B------:R-:W-:Y:S05]  /*9120*/  WARPSYNC.COLLECTIVE R15, `(.L_x_1681) ;  /* 0x000000000f087348 */ /* 0x000fea0003c00000 */
[----:B------:R-:W-:Y:S01]  /*9130*/  NOP ;  /* 0x0000000000007918 */ /* 0x000fe20000000000 */
[----:B------:R-:W-:Y:S01]  /*9140*/  ENDCOLLECTIVE ;  /* 0x000000000000791b */ /* 0x000fe20003800000 */
.L_x_1681:
[----:B------:R-:W-:Y:S05]  /*9150*/  BSYNC B0 ;  /* 0x0000000000007941 */ /* 0x000fea0003800000 */
.L_x_1680:
[----:B------:R-:W-:Y:S05]  /*9160*/  BRA `(.L_x_1682) ;  /* 0xffffffd000087947 */ /* 0x000fea000383ffff */
.L_x_1640:
[----:B-1----:R1:W2:Y:S02]  /*9170*/  SYNCS.PHASECHK.TRANS64.TRYWAIT P0, [R16+URZ+0x30820], R3 ;  /* 0x03082003100075a7 */ /* 0x0022a4000800017f */
[----:B--2---:R-:W-:Y:S05]  /*9180*/  @!P0 NANOSLEEP.SYNCS 0x989680 ;  /* 0x009896800000895d */ /* 0x004fea0003900000 */
[----:B------:R-:W2:Y:S02]  /*9190*/  @!P0 SYNCS.PHASECHK.TRANS64 P0, [R16+URZ+0x30820], R3 ;  /* 0x03082003100085a7 */ /* 0x000ea4000800007f */
[----:B--2---:R-:W-:Y:S05]  /*91a0*/  @!P0 BRA `(.L_x_1640) ;  /* 0xfffffffc00f08947 */ /* 0x004fea000383ffff */
[----:B------:R-:W-:Y:S05]  /*91b0*/  BRA `(.L_x_1683) ;  /* 0xffffffdc00d87947 */ /* 0x000fea000383ffff */
.L_x_1644:
[----:B-1----:R1:W3:Y:S02]  /*91c0*/  SYNCS.PHASECHK.TRANS64.TRYWAIT P1, [R16+URZ+0x30840], R21 ;  /* 0x03084015100075a7 */ /* 0x0022e4000802017f */
[----:B---3--:R-:W-:Y:S05]  /*91d0*/  @!P1 NANOSLEEP.SYNCS 0x989680 ;  /* 0x009896800000995d */ /* 0x008fea0003900000 */
[----:B------:R-:W3:Y:S02]  /*91e0*/  @!P1 SYNCS.PHASECHK.TRANS64 P1, [R16+URZ+0x30840], R21 ;  /* 0x03084015100095a7 */ /* 0x000ee4000802007f */
[----:B---3--:R-:W-:Y:S05]  /*91f0*/  @!P1 BRA `(.L_x_1644) ;  /* 0xfffffffc00f09947 */ /* 0x008fea000383ffff */
[----:B------:R-:W-:Y:S05]  /*9200*/  BRA `(.L_x_1684) ;  /* 0xffffffe400947947 */ /* 0x000fea000383ffff */
.L_x_1646:
[----:B--2---:R2:W3:Y:S02]  /*9210*/  SYNCS.PHASECHK.TRANS64.TRYWAIT P1, [R16+URZ+0x30828], R21 ;  /* 0x03082815100075a7 */ /* 0x0044e4000802017f */
[----:B---3--:R-:W-:Y:S05]  /*9220*/  @!P1 NANOSLEEP.SYNCS 0x989680 ;  /* 0x009896800000995d */ /* 0x008fea0003900000 */
[----:B------:R-:W3:Y:S02]  /*9230*/  @!P1 SYNCS.PHASECHK.TRANS64 P1, [R16+URZ+0x30828], R21 ;  /* 0x03082815100095a7 */ /* 0x000ee4000802007f */
[----:B---3--:R-:W-:Y:S05]  /*9240*/  @!P1 BRA `(.L_x_1646) ;  /* 0xfffffffc00f09947 */ /* 0x008fea000383ffff */
[----:B------:R-:W-:Y:S05]  /*9250*/  BRA `(.L_x_1685) ;  /* 0xffffffe800287947 */ /* 0x000fea000383ffff */
.L_x_1648:
[----:B---3--:R3:W4:Y:S02]  /*9260*/  SYNCS.PHASECHK.TRANS64.TRYWAIT P1, [R16+URZ+0x30848], R21 ;  /* 0x03084815100075a7 */ /* 0x008724000802017f */
[----:B----4-:R-:W-:Y:S05]  /*9270*/  @!P1 NANOSLEEP.SYNCS 0x989680 ;  /* 0x009896800000995d */ /* 0x010fea0003900000 */
[----:B------:R-:W4:Y:S02]  /*9280*/  @!P1 SYNCS.PHASECHK.TRANS64 P1, [R16+URZ+0x30848], R21 ;  /* 0x03084815100095a7 */ /* 0x000f24000802007f */
[----:B----4-:R-:W-:Y:S05]  /*9290*/  @!P1 BRA `(.L_x_1648) ;  /* 0xfffffffc00f09947 */ /* 0x010fea000383ffff */
[----:B------:R-:W-:Y:S05]  /*92a0*/  BRA `(.L_x_1686) ;  /* 0xffffffe800bc7947 */ /* 0x000fea000383ffff */
.L_x_1650:
[----:B------:R-:W-:-:S07]  /*92b0*/  SHF.L.U32 R5, R11, 0x1f, RZ ;  /* 0x0000001f0b057819 */ /* 0x000fce00000006ff */
.L_x_1687:
[----:B------:R1:W1:Y:S02]  /*92c0*/  SYNCS.PHASECHK.TRANS64.TRYWAIT P1, [R16+URZ+0x30820], R5 ;  /* 0x03082005100075a7 */ /* 0x000264000802017f */
[----:B-1----:R-:W-:Y:S05]  /*92d0*/  @!P1 NANOSLEEP.SYNCS 0x989680 ;  /* 0x009896800000995d */ /* 0x002fea0003900000 */
[----:B------:R-:W1:Y:S02]  /*92e0*/  @!P1 SYNCS.PHASECHK.TRANS64 P1, [R16+URZ+0x30820], R5 ;  /* 0x03082005100095a7 */ /* 0x000e64000802007f */
[----:B-1----:R-:W-:Y:S05]  /*92f0*/  @!P1 BRA `(.L_x_1687) ;  /* 0xfffffffc00f09947 */ /* 0x002fea000383ffff */
[----:B------:R-:W-:Y:S05]  /*9300*/  BRA `(.L_x_1688) ;  /* 0xffffffec00387947 */ /* 0x000fea000383ffff */
.L_x_1653:
[----:B-1----:R1:W3:Y:S02]  /*9310*/  SYNCS.PHASECHK.TRANS64.TRYWAIT P1, [R16+URZ+0x30840], R13 ;  /* 0x0308400d100075a7 */ /* 0x0022e4000802017f */
[----:B---3--:R-:W-:Y:S05]  /*9320*/  @!P1 NANOSLEEP.SYNCS 0x989680 ;  /* 0x009896800000995d */ /* 0x008fea0003900000 */
[----:B------:R-:W3:Y:S02]  /*9330*/  @!P1 SYNCS.PHASECHK.TRANS64 P1, [R16+URZ+0x30840], R13 ;  /* 0x0308400d100095a7 */ /* 0x000ee4000802007f */
[----:B---3--:R-:W-:Y:S05]  /*9340*/  @!P1 BRA `(.L_x_1653) ;  /* 0xfffffffc00f09947 */ /* 0x008fea000383ffff */
[----:B------:R-:W-:Y:S05]  /*9350*/  BRA `(.L_x_1689) ;  /* 0xffffffec00ec7947 */ /* 0x000fea000383ffff */
.L_x_1655:
[----:B--2---:R2:W3:Y:S02]  /*9360*/  SYNCS.PHASECHK.TRANS64.TRYWAIT P1, [R16+URZ+0x30828], R13 ;  /* 0x0308280d100075a7 */ /* 0x0044e4000802017f */
[----:B---3--:R-:W-:Y:S05]  /*9370*/  @!P1 NANOSLEEP.SYNCS 0x989680 ;  /* 0x009896800000995d */ /* 0x008fea0003900000 */
[----:B------:R-:W3:Y:S02]  /*9380*/  @!P1 SYNCS.PHASECHK.TRANS64 P1, [R16+URZ+0x30828], R13 ;  /* 0x0308280d100095a7 */ /* 0x000ee4000802007f */
[----:B---3--:R-:W-:Y:S05]  /*9390*/  @!P1 BRA `(.L_x_1655) ;  /* 0xfffffffc00f09947 */ /* 0x008fea000383ffff */
[----:B------:R-:W-:Y:S05]  /*93a0*/  BRA `(.L_x_1690) ;  /* 0xfffffff000747947 */ /* 0x000fea000383ffff */
.L_x_1657:
[----:B---3--:R3:W1:Y:S02]  /*93b0*/  SYNCS.PHASECHK.TRANS64.TRYWAIT P0, [R3+URZ+0x30840], R0 ;  /* 0x03084000030075a7 */ /* 0x008664000800017f */
[----:B-1----:R-:W-:Y:S05]  /*93c0*/  @!P0 NANOSLEEP.SYNCS 0x989680 ;  /* 0x009896800000895d */ /* 0x002fea0003900000 */
[----:B------:R-:W1:Y:S02]  /*93d0*/  @!P0 SYNCS.PHASECHK.TRANS64 P0, [R3+URZ+0x30840], R0 ;  /* 0x03084000030085a7 */ /* 0x000e64000800007f */
[----:B-1----:R-:W-:Y:S05]  /*93e0*/  @!P0 BRA `(.L_x_1657) ;  /* 0xfffffffc00f08947 */ /* 0x002fea000383ffff */
[----:B------:R-:W-:Y:S05]  /*93f0*/  BRA `(.L_x_1691) ;  /* 0xfffffff4001c7947 */ /* 0x000fea000383ffff */
.L_x_1659:
[----:B------:R-:W-:Y:S01]  /*9400*/  BSSY B0, `(.L_x_1692) ;  /* 0x0000006000007945 */ /* 0x000fe20003800000 */
[----:B------:R-:W-:-:S07]  /*9410*/  IMAD.MOV.U32 R15, RZ, RZ, -0x1 ;  /* 0xffffffffff0f7424 */ /* 0x000fce00078e00ff */
[----:B------:R-:W-:Y:S05]  /*9420*/  WARPSYNC.COLLECTIVE R15, `(.L_x_1693) ;  /* 0x000000000f0c7348 */ /* 0x000fea0003c00000 */
[----:B------:R-:W-:Y:S02]  /*9430*/  ELECT P6, UR62, PT ;  /* 0x00000000003e782f */ /* 0x000fe400038c0000 */
[----:B------:R-:W-:Y:S01]  /*9440*/  MOV R14, UR62 ;  /* 0x0000003e000e7c02 */ /* 0x000fe20008000f00 */
[----:B------:R-:W-:Y:S10]  /*9450*/  ENDCOLLECTIVE ;  /* 0x000000000000791b */ /* 0x000ff40003800000 */
.L_x_1693:
[----:B------:R-:W-:Y:S05]  /*9460*/  BSYNC B0 ;  /* 0x0000000000007941 */ /* 0x000fea0003800000 */
.L_x_1692:
[----:B------:R-:W-:Y:S05]  /*9470*/  BRA `(.L_x_1694) ;  /* 0xfffffff400c87947 */ /* 0x000fea000383ffff */
.L_x_1661:
[----:B-1----:R1:W2:Y:S02]  /*9480*/  SYNCS.PHASECHK.TRANS64.TRYWAIT P0, [R6+URZ], R5 ;  /* 0x00000005060075a7 */ /* 0x0022a4000800017f */
[----:B--2---:R-:W-:Y:S05]  /*9490*/  @!P0 NANOSLEEP.SYNCS 0x989680 ;  /* 0x009896800000895d */ /* 0x004fea0003900000 */
[----:B------:R-:W2:Y:S02]  /*94a0*/  @!P0 SYNCS.PHASECHK.TRANS64 P0, [R6+URZ], R5 ;  /* 0x00000005060085a7 */ /* 0x000ea4000800007f */
[----:B--2---:R-:W-:Y:S05]  /*94b0*/  @!P0 BRA `(.L_x_1661) ;  /* 0xfffffffc00f08947 */ /* 0x004fea000383ffff */
[----:B------:R-:W-:Y:S05]  /*94c0*/  BRA `(.L_x_1695) ;  /* 0xfffffff800087947 */ /* 0x000fea000383ffff */
.L_x_1662:
[----:B--2---:R2:W3:Y:S02]  /*94d0*/  SYNCS.PHASECHK.TRANS64.TRYWAIT P0, [R3+URZ], R2 ;  /* 0x00000002030075a7 */ /* 0x0044e4000800017f */
[----:B---3--:R-:W-:Y:S05]  /*94e0*/  @!P0 NANOSLEEP.SYNCS 0x989680 ;  /* 0x009896800000895d */ /* 0x008fea0003900000 */
[----:B------:R-:W3:Y:S02]  /*94f0*/  @!P0 SYNCS.PHASECHK.TRANS64 P0, [R3+URZ], R2 ;  /* 0x00000002030085a7 */ /* 0x000ee4000800007f */
[----:B---3--:R-:W-:Y:S05]  /*9500*/  @!P0 BRA `(.L_x_1662) ;  /* 0xfffffffc00f08947 */ /* 0x008fea000383ffff */
[----:B------:R-:W-:Y:S05]  /*9510*/  BRA `(.L_x_1696) ;  /* 0xfffffff400fc7947 */ /* 0x000fea000383ffff */
.L_x_1664:
[----:B--2---:R2:W3:Y:S02]  /*9520*/  SYNCS.PHASECHK.TRANS64.TRYWAIT P0, [R0+URZ], R5 ;  /* 0x00000005000075a7 */ /* 0x0044e4000800017f */
[----:B---3--:R-:W-:Y:S05]  /*9530*/  @!P0 NANOSLEEP.SYNCS 0x989680 ;  /* 0x009896800000895d */ /* 0x008fea0003900000 */
[----:B------:R-:W3:Y:S02]  /*9540*/  @!P0 SYNCS.PHASECHK.TRANS64 P0, [R0+URZ], R5 ;  /* 0x00000005000085a7 */ /* 0x000ee4000800007f */
[----:B---3--:R-:W-:Y:S05]  /*9550*/  @!P0 BRA `(.L_x_1664) ;  /* 0xfffffffc00f08947 */ /* 0x008fea000383ffff */
[----:B------:R-:W-:Y:S05]  /*9560*/  BRA `(.L_x_1697) ;  /* 0xfffffff800007947 */ /* 0x000fea000383ffff */
.L_x_1698:
        /* <DEDUP_REMOVED lines=9> */
.L_x_3696:


//--------------------- .text._ZN7cutlass13device_kernelIN5flash11enable_sm90INS1_16FlashAttnBwdSm90INS1_25CollectiveMainloopBwdSm90ILi2ELi2ELi2EN4cute5tupleIJNS5_1CILi1EEES8_S8_EEENS6_IJNS7_ILi64EEENS7_ILi128EEESB_EEENS_6half_tEfNS_4arch4Sm90ELb0ELb1ELb0ELb1ELb0ELb1ELb0ELb0ELi2ELi1ELi2ELi1ELb0EEENS1_21CollectiveEpilogueBwdISC_SD_SF_Li256ELb1ELb0ELi1EEENS1_19SingleTileSchedulerILb1ELb0ELb0ELi128EEEEEEEEEvNT_6ParamsE --------------------------
	.section	.text._ZN7cutlass13device_kernelIN5flash11enable_sm90INS1_16FlashAttnBwdSm90INS1_25CollectiveMainloopBwdSm90ILi2ELi2ELi2EN4cute5tupleIJNS5_1CILi1EEES8_S8_EEENS6_IJNS7_ILi64EEENS7_ILi128EEESB_EEENS_6half_tEfNS_4arch4Sm90ELb0ELb1ELb0ELb1ELb0ELb1ELb0ELb0ELi2ELi1ELi2ELi1ELb0EEENS1_21CollectiveEpilogueBwdISC_SD_SF_Li256ELb1ELb0ELi1EEENS1_19SingleTileSchedulerILb1ELb0ELb0ELi128EEEEEEEEEvNT_6ParamsE,"ax",@progbits
	.align	128
.text._ZN7cutlass13device_kernelIN5flash11enable_sm90INS1_16FlashAttnBwdSm90INS1_25CollectiveMainloopBwdSm90ILi2ELi2ELi2EN4cute5tupleIJNS5_1CILi1EEES8_S8_EEENS6_IJNS7_ILi64EEENS7_ILi128EEESB_EEENS_6half_tEfNS_4arch4Sm90ELb0ELb1ELb0ELb1ELb0ELb1ELb0ELb0ELi2ELi1ELi2ELi1ELb0EEENS1_21CollectiveEpilogueBwdISC_SD_SF_Li256ELb1ELb0ELi1EEENS1_19SingleTileSchedulerILb1ELb0ELb0ELi128EEEEEEEEEvNT_6ParamsE:
        .type           _ZN7cutlass13device_kernelIN5flash11enable_sm90INS1_16FlashAttnBwdSm90INS1_25CollectiveMainloopBwdSm90ILi2ELi2ELi2EN4cute5tupleIJNS5_1CILi1EEES8_S8_EEENS6_IJNS7_ILi64EEENS7_ILi128EEESB_EEENS_6half_tEfNS_4arch4Sm90ELb0ELb1ELb0ELb1ELb0ELb1ELb0ELb0ELi2ELi1ELi2ELi1ELb0EEENS1_21CollectiveEpilogueBwdISC_SD_SF_Li256ELb1ELb0ELi1EEENS1_19SingleTileSchedulerILb1ELb0ELb0ELi128EEEEEEEEEvNT_6ParamsE,@function
        .size           _ZN7cutlass13device_kernelIN5flash11enable_sm90INS1_16FlashAttnBwdSm90INS1_25CollectiveMainloopBwdSm90ILi2ELi2ELi2EN4cute5tupleIJNS5_1CILi1EEES8_S8_EEENS6_IJNS7_ILi64EEENS7_ILi128EEESB_EEENS_6half_tEfNS_4arch4Sm90ELb0ELb1ELb0ELb1ELb0ELb1ELb0ELb0ELi2ELi1ELi2ELi1ELb0EEENS1_21CollectiveEpilogueBwdISC_SD_SF_Li256ELb1ELb0ELi1EEENS1_19SingleTileSchedulerILb1ELb0ELb0ELi128EEEEEEEEEvNT_6ParamsE,(.L_x_3697 - _ZN7cutlass13device_kernelIN5flash11enable_sm90INS1_16FlashAttnBwdSm90INS1_25CollectiveMainloopBwdSm90ILi2ELi2ELi2EN4cute5tupleIJNS5_1CILi1EEES8_S8_EEENS6_IJNS7_ILi64EEENS7_ILi128EEESB_EEENS_6half_tEfNS_4arch4Sm90ELb0ELb1ELb0ELb1ELb0ELb1ELb0ELb0ELi2ELi1ELi2ELi1ELb0EEENS1_21CollectiveEpilogueBwdISC_SD_SF_Li256ELb1ELb0ELi1EEENS1_19SingleTileSchedulerILb1ELb0ELb0ELi128EEEEEEEEEvNT_6ParamsE)
        .other          _ZN7cutlass13device_kernelIN5flash11enable_sm90INS1_16FlashAttnBwdSm90INS1_25CollectiveMainloopBwdSm90ILi2ELi2ELi2EN4cute5tupleIJNS5_1CILi1EEES8_S8_EEENS6_IJNS7_ILi64EEENS7_ILi128EEESB_EEENS_6half_tEfNS_4arch4Sm90ELb0ELb1ELb0ELb1ELb0ELb1ELb0ELb0ELi2ELi1ELi2ELi1ELb0EEENS1_21CollectiveEpilogueBwdISC_SD_SF_Li256ELb1ELb0ELi1EEENS1_19SingleTileSchedulerILb1ELb0ELb0ELi128EEEEEEEEEvNT_6ParamsE,@"STO_CUDA_ENTRY STV_DEFAULT"
_ZN7cutlass13device_kernelIN5flash11enable_sm90INS1_16FlashAttnBwdSm90INS1_25CollectiveMainloopBwdSm90ILi2ELi2ELi2EN4cute5tupleIJNS5_1CILi1EEES8_S8_EEENS6_IJNS7_ILi64EEENS7_ILi128EEESB_EEENS_6half_tEfNS_4arch4Sm90ELb0ELb1ELb0ELb1ELb0ELb1ELb0ELb0ELi2ELi1ELi2ELi1ELb0EEENS1_21CollectiveEpilogueBwdISC_SD_SF_Li256ELb1ELb0ELi1EEENS1_19SingleTileSchedulerILb1ELb0ELb0ELi128EEEEEEEEEvNT_6ParamsE:
        /* <DEDUP_REMOVED lines=24> */
.L_x_1700:
[----:B------:R-:W-:Y:S05]  /*0180*/  BSYNC B0 ;  /* 0x0000000000007941 */ /* 0x000fea0003800000 */
.L_x_1699:
        /* <DEDUP_REMOVED lines=37> */
.L_x_1701:
        /* <DEDUP_REMOVED lines=22> */
.L_x_1702:
[----:B------:R-:W-:Y:S01]  /*0540*/  PLOP3.LUT P0, PT, PT, PT, UP0, 0x80, 0x0 ;  /* 0x000000000000781c */ /* 0x000fe20003f0f008 */
[----:B------:R-:W-:Y:S01]  /*0550*/  NOP ;  /* 0x0000000000007918 */ /* 0x000fe20000000000 */
[----:B------:R-:W-:Y:S01]  /*0560*/  ULDC.64 UR46, c[0x0][0x208] ;  /* 0x00008200002e7ab9 */ /* 0x000fe20000000a00 */
[----:B------:R-:W-:Y:S01]  /*0570*/  BSSY B6, `(.L_x_1703) ;  /* 0x0000b3f000067945 */ /* 0x000fe20003800000 */
[----:B-12-4-:R-:W-:Y:S09]  /*0580*/  BAR.SYNC.DEFER_BLOCKING 0x0 ;  /* 0x0000000000007b1d */ /* 0x016ff20000010000 */
[----:B------:R-:W-:Y:S05]  /*0590*/  @!P0 BRA `(.L_x_1704) ;  /* 0x0000007800188947 */ /* 0x000fea0003800000 */
.L_x_1705:
[----:B------:R-:W-:-:S08]  /*05a0*/  NOP ;  /* 0x0000000000007918 */ /* 0x000fd00000000000 */
[----:B------:R-:W1:Y:S02]  /*05b0*/  USETMAXREG.TRY_ALLOC.CTAPOOL UP0, 0xf0 ;  /* 0x000000f0000079c8 */ /* 0x000e640008000600 */
[----:B-1----:R-:W-:-:S13]  /*05c0*/  PLOP3.LUT P0, PT, PT, PT, UP0, 0x80, 0x0 ;  /* 0x000000000000781c */ /* 0x002fda0003f0f008 */
[----:B------:R-:W-:Y:S05]  /*05d0*/  @!P0 BRA `(.L_x_1705) ;  /* 0xfffffffc00f08947 */ /* 0x000fea000383ffff */
[----:B------:R-:W-:Y:S01]  /*05e0*/  LOP3.LUT R0, R0, 0x3, RZ, 0xc0, !PT ;  /* 0x0000000300007812 */ /* 0x000fe200078ec0ff */
[----:B------:R-:W1:Y:S01]  /*05f0*/  S2R R2, SR_TID.X ;  /* 0x0000000000027919 */ /* 0x000e620000002100 */
[----:B------:R-:W-:Y:S01]  /*0600*/  ULDC.64 UR4, c[0x0][0x8d8] ;  /* 0x0002360000047ab9 */ /* 0x000fe20000000a00 */
[----:B------:R-:W2:Y:S03]  /*0610*/  S2UR UR6, SR_CTAID.X ;  /* 0x00000000000679c3 */ /* 0x000ea60000002500 */
[----:B------:R-:W3:Y:S05]  /*0620*/  SHFL.IDX PT, R0, R0, RZ, 0x1f ;  /* 0x00001fff00007589 */ /* 0x000eea00000e0000 */
[----:B------:R-:W4:Y:S01]  /*0630*/  S2UR UR36, SR_CTAID.Z ;  /* 0x00000000002479c3 */ /* 0x000f220000002700 */
[----:B---3--:R-:W-:-:S02]  /*0640*/  ISETP.NE.AND P0, PT, R0, RZ, PT ;  /* 0x000000ff0000720c */ /* 0x008fc40003f05270 */
[----:B-1----:R-:W-:-:S11]  /*0650*/  SHF.R.U32.HI R2, RZ, 0x7, R2 ;  /* 0x00000007ff027819 */ /* 0x002fd60000011602 */
[----:B------:R-:W-:-:S05]  /*0660*/  @!P0 VIADD R2, R2, 0x9 ;  /* 0x0000000902028836 */ /* 0x000fca0000000000 */
[----:B------:R1:W-:Y:S06]  /*0670*/  @!P0 BAR.ARV R2, 0xa0 ;  /* 0x000280020000851d */ /* 0x0003ec0000002000 */
[----:B------:R-:W-:-:S04]  /*0680*/  ISETP.NE.U32.AND P0, PT, RZ, UR4, PT ;  /* 0x00000004ff007c0c */ /* 0x000fc8000bf05070 */
[----:B------:R-:W-:-:S13]  /*0690*/  ISETP.NE.AND.EX P0, PT, RZ, UR5, PT, P0 ;  /* 0x00000005ff007c0c */ /* 0x000fda000bf05300 */
[----:B-12-4-:R-:W-:Y:S05]  /*06a0*/  @!P0 BRA `(.L_x_1706) ;  /* 0x00000000001c8947 */ /* 0x016fea0003800000 */
[----:B------:R-:W-:Y:S02]  /*06b0*/  ULDC.64 UR4, c[0x0][0x8d8] ;  /* 0x0002360000047ab9 */ /* 0x000fe40000000a00 */
[----:B------:R-:W-:-:S06]  /*06c0*/  UIMAD.WIDE UR4, UR36, 0x4, UR4 ;  /* 0x00000004240478a5 */ /* 0x000fcc000f8e0204 */
[----:B------:R-:W-:Y:S02]  /*06d0*/  IMAD.U32 R2, RZ, RZ, UR4 ;  /* 0x00000004ff027e24 */ /* 0x000fe4000f8e00ff */
[----:B------:R-:W-:-:S05]  /*06e0*/  IMAD.U32 R3, RZ, RZ, UR5 ;  /* 0x00000005ff037e24 */ /* 0x000fca000f8e00ff */
[----:B------:R-:W2:Y:S02]  /*06f0*/  LDG.E R2, desc[UR46][R2.64] ;  /* 0x0000002e02027981 */ /* 0x000ea4000c1e1900 */
[----:B--2---:R-:W-:Y:S01]  /*0700*/  R2UR UR4, R2 ;  /* 0x00000000020472ca */ /* 0x004fe200000e0000 */
[----:B------:R-:W-:-:S14]  /*0710*/  BRA `(.L_x_1707) ;  /* 0x00000000003c7947 */ /* 0x000fdc0003800000 */
.L_x_1706:
[----:B------:R-:W-:Y:S02]  /*0720*/  ULDC.64 UR4, c[0x0][0x8d0] ;  /* 0x0002340000047ab9 */ /* 0x000fe40000000a00 */
[----:B------:R-:W-:-:S04]  /*0730*/  ISETP.NE.U32.AND P0, PT, RZ, UR4, PT ;  /* 0x00000004ff007c0c */ /* 0x000fc8000bf05070 */
[----:B------:R-:W-:-:S13]  /*0740*/  ISETP.NE.AND.EX P0, PT, RZ, UR5, PT, P0 ;  /* 0x00000005ff007c0c */ /* 0x000fda000bf05300 */
[----:B------:R-:W-:Y:S05]  /*0750*/  @!P0 BRA `(.L_x_1708) ;  /* 0x0000000000288947 */ /* 0x000fea0003800000 */
[----:B------:R-:W-:Y:S02]  /*0760*/  ULDC.64 UR4, c[0x0][0x8d0] ;  /* 0x0002340000047ab9 */ /* 0x000fe40000000a00 */
[----:B------:R-:W-:-:S06]  /*0770*/  UIMAD.WIDE UR4, UR36, 0x4, UR4 ;  /* 0x00000004240478a5 */ /* 0x000fcc000f8e0204 */
[----:B------:R-:W-:Y:S02]  /*0780*/  IMAD.U32 R2, RZ, RZ, UR4 ;  /* 0x00000004ff027e24 */ /* 0x000fe4000f8e00ff */
[----:B------:R-:W-:-:S05]  /*0790*/  IMAD.U32 R3, RZ, RZ, UR5 ;  /* 0x00000005ff037e24 */ /* 0x000fca000f8e00ff */
[----:B------:R-:W2:Y:S04]  /*07a0*/  LDG.E R4, desc[UR46][R2.64] ;  /* 0x0000002e02047981 */ /* 0x000ea8000c1e1900 */
[----:B------:R-:W3:Y:S01]  /*07b0*/  LDG.E R0, desc[UR46][R2.64+0x4] ;  /* 0x0000042e02007981 */ /* 0x000ee2000c1e1900 */
[----:B--2---:R-:W-:Y:S02]  /*07c0*/  R2UR UR4, R4 ;  /* 0x00000000040472ca */ /* 0x004fe400000e0000 */
[----:B---3--:R-:W-:-:S13]  /*07d0*/  R2UR UR5, R0 ;  /* 0x00000000000572ca */ /* 0x008fda00000e0000 */
[----:B------:R-:W-:Y:S01]  /*07e0*/  UIADD3 UR4, -UR4, UR5, URZ ;  /* 0x0000000504047290 */ /* 0x000fe2000fffe13f */
[----:B------:R-:W-:Y:S11]  /*07f0*/  BRA `(.L_x_1707) ;  /* 0x0000000000047947 */ /* 0x000ff60003800000 */
.L_x_1708:
[----:B------:R-:W-:-:S05]  /*0800*/  ULDC UR4, c[0x0][0x8bc] ;  /* 0x00022f0000047ab9 */ /* 0x000fca0000000800 */
.L_x_1707:
[----:B------:R-:W-:-:S04]  /*0810*/  USHF.L.U32 UR42, UR6, 0x7, URZ ;  /* 0x00000007062a7899 */ /* 0x000fc8000800063f */
[----:B------:R-:W-:-:S04]  /*0820*/  UISETP.GE.AND UP0, UPT, UR42, UR4, UPT ;  /* 0x000000042a00728c */ /* 0x000fc8000bf06270 */
[----:B------:R-:W-:-:S06]  /*0830*/  USEL UR36, UR36, 0xffffffff, !UP0 ;  /* 0xffffffff24247887 */ /* 0x000fcc000c000000 */
[----:B------:R-:W-:-:S13]  /*0840*/  ISETP.LE.AND P0, PT, RZ, UR36, PT ;  /* 0x00000024ff007c0c */ /* 0x000fda000bf03270 */
[----:B------:R-:W-:Y:S05]  /*0850*/  @!P0 BRA `(.L_x_1709) ;  /* 0x000000b000408947 */ /* 0x000fea0003800000 */
[----:B------:R-:W-:Y:S01]  /*0860*/  ULDC.64 UR4, c[0x0][0x780] ;  /* 0x0001e00000047ab9 */ /* 0x000fe20000000a00 */
[----:B------:R-:W-:Y:S01]  /*0870*/  ULDC UR37, c[0x0][0x290] ;  /* 0x0000a40000257ab9 */ /* 0x000fe20000000800 */
[----:B------:R-:W-:-:S04]  /*0880*/  ISETP.NE.U32.AND P0, PT, RZ, UR4, PT ;  /* 0x00000004ff007c0c */ /* 0x000fc8000bf05070 */
[----:B------:R-:W-:-:S13]  /*0890*/  ISETP.NE.AND.EX P0, PT, RZ, UR5, PT, P0 ;  /* 0x00000005ff007c0c */ /* 0x000fda000bf05300 */
[----:B------:R-:W-:Y:S05]  /*08a0*/  @!P0 BRA `(.L_x_1710) ;  /* 0x00000000001c8947 */ /* 0x000fea0003800000 */
[----:B------:R-:W-:Y:S02]  /*08b0*/  ULDC.64 UR4, c[0x0][0x780] ;  /* 0x0001e00000047ab9 */ /* 0x000fe40000000a00 */
[----:B------:R-:W-:-:S06]  /*08c0*/  UIMAD.WIDE UR4, UR36, 0x4, UR4 ;  /* 0x00000004240478a5 */ /* 0x000fcc000f8e0204 */
[----:B------:R-:W-:Y:S02]  /*08d0*/  IMAD.U32 R2, RZ, RZ, UR4 ;  /* 0x00000004ff027e24 */ /* 0x000fe4000f8e00ff */
[----:B------:R-:W-:-:S05]  /*08e0*/  IMAD.U32 R3, RZ, RZ, UR5 ;  /* 0x00000005ff037e24 */ /* 0x000fca000f8e00ff */
[----:B------:R-:W2:Y:S02]  /*08f0*/  LDG.E R2, desc[UR46][R2.64] ;  /* 0x0000002e02027981 */ /* 0x000ea4000c1e1900 */
[----:B--2---:R-:W-:Y:S01]  /*0900*/  R2UR UR39, R2 ;  /* 0x00000000022772ca */ /* 0x004fe200000e0000 */
[----:B------:R-:W-:-:S14]  /*0910*/  BRA `(.L_x_1711) ;  /* 0x0000000000387947 */ /* 0x000fdc0003800000 */
.L_x_1710:
        /* <DEDUP_REMOVED lines=13> */
[----:B------:R-:W-:-:S12]  /*09f0*/  UIADD3 UR39, -UR39, UR4, URZ ;  /* 0x0000000427277290 */ /* 0x000fd8000fffe13f */
.L_x_1711:
        /* <DEDUP_REMOVED lines=11> */
.L_x_1712:
        /* <DEDUP_REMOVED lines=13> */
.L_x_1713:
[----:B------:R-:W-:Y:S01]  /*0b80*/  UIADD3 UR5, UR42, UR39, -UR37 ;  /* 0x000000272a057290 */ /* 0x000fe2000fffe825 */
[----:B------:R-:W-:Y:S01]  /*0b90*/  ISETP.LE.AND P1, PT, RZ, UR6, PT ;  /* 0x00000006ff007c0c */ /* 0x000fe2000bf23270 */
[----:B------:R-:W-:Y:S01]  /*0ba0*/  ULDC UR6, c[0x0][0x74c] ;  /* 0x0001d30000067ab9 */ /* 0x000fe20000000800 */
[----:B------:R-:W-:Y:S01]  /*0bb0*/  UIADD3 UR4, UR39, 0x3f, URZ ;  /* 0x0000003f27047890 */ /* 0x000fe2000fffe03f */
[----:B------:R-:W-:Y:S01]  /*0bc0*/  PLOP3.LUT P0, PT, PT, PT, PT, 0x80, 0x0 ;  /* 0x000000000000781c */ /* 0x000fe20003f0f070 */
[----:B------:R-:W-:Y:S01]  /*0bd0*/  UIADD3 UR5, UR5, -UR6, URZ ;  /* 0x8000000605057290 */ /* 0x000fe2000fffe03f */
[----:B------:R-:W-:Y:S02]  /*0be0*/  CS2R R86, SRZ ;  /* 0x0000000000567805 */ /* 0x000fe4000001ff00 */
[----:B------:R-:W-:Y:S02]  /*0bf0*/  CS2R R84, SRZ ;  /* 0x0000000000547805 */ /* 0x000fe4000001ff00 */
[----:B------:R-:W-:Y:S01]  /*0c00*/  CS2R R82, SRZ ;  /* 0x0000000000527805 */ /* 0x000fe2000001ff00 */
[----:B------:R-:W-:Y:S01]  /*0c10*/  USHF.R.S32.HI UR6, URZ, 0x1f, UR5 ;  /* 0x0000001f3f067899 */ /* 0x000fe20008011405 */
[----:B------:R-:W-:-:S02]  /*0c20*/  CS2R R80, SRZ ;  /* 0x0000000000507805 */ /* 0x000fc4000001ff00 */
[----:B------:R-:W-:Y:S02]  /*0c30*/  CS2R R78, SRZ ;  /* 0x00000000004e7805 */ /* 0x000fe4000001ff00 */
[----:B------:R-:W-:Y:S01]  /*0c40*/  CS2R R76, SRZ ;  /* 0x00000000004c7805 */ /* 0x000fe2000001ff00 */
[----:B------:R-:W-:Y:S01]  /*0c50*/  ULEA.HI UR6, UR6, UR5, URZ, 0x6 ;  /* 0x0000000506067291 */ /* 0x000fe2000f8f303f */
[----:B------:R-:W-:Y:S01]  /*0c60*/  CS2R R74, SRZ ;  /* 0x00000000004a7805 */ /* 0x000fe2000001ff00 */
[----:B------:R-:W-:Y:S01]  /*0c70*/  USHF.R.S32.HI UR5, URZ, 0x1f, UR4 ;  /* 0x0000001f3f057899 */ /* 0x000fe20008011404 */
[----:B------:R-:W-:Y:S01]  /*0c80*/  CS2R R72, SRZ ;  /* 0x0000000000487805 */ /* 0x000fe2000001ff00 */
[----:B------:R-:W-:Y:S01]  /*0c90*/  USHF.R.S32.HI UR6, URZ, 0x6, UR6 ;  /* 0x000000063f067899 */ /* 0x000fe20008011406 */
[----:B------:R-:W-:Y:S01]  /*0ca0*/  CS2R R70, SRZ ;  /* 0x0000000000467805 */ /* 0x000fe2000001ff00 */
[----:B------:R-:W-:Y:S01]  /*0cb0*/  ULEA.HI UR5, UR5, UR4, URZ, 0x6 ;  /* 0x0000000405057291 */ /* 0x000fe2000f8f303f */
[----:B------:R-:W-:Y:S01]  /*0cc0*/  CS2R R68, SRZ ;  /* 0x0000000000447805 */ /* 0x000fe2000001ff00 */
[----:B------:R-:W-:Y:S01]  /*0cd0*/  UISETP.LT.AND UP0, UPT, URZ, UR6, UPT ;  /* 0x000000063f00728c */ /* 0x000fe2000bf01270 */
[----:B------:R-:W-:Y:S01]  /*0ce0*/  CS2R R66, SRZ ;  /* 0x0000000000427805 */ /* 0x000fe2000001ff00 */
[----:B------:R-:W-:Y:S01]  /*0cf0*/  USHF.R.S32.HI UR40, URZ, 0x6, UR5 ;  /* 0x000000063f287899 */ /* 0x000fe20008011405 */
[----:B------:R-:W-:Y:S01]  /*0d00*/  CS2R R64, SRZ ;  /* 0x0000000000407805 */ /* 0x000fe2000001ff00 */
[----:B------:R-:W-:Y:S01]  /*0d10*/  USEL UR41, URZ, UR6, !UP0 ;  /* 0x000000063f297287 */ /* 0x000fe2000c000000 */
        /* <DEDUP_REMOVED lines=13> */
[----:B------:R-:W-:-:S02]  /*0df0*/  CS2R R10, SRZ ;  /* 0x00000000000a7805 */ /* 0x000fc4000001ff00 */
[----:B------:R-:W-:Y:S02]  /*0e00*/  CS2R R36, SRZ ;  /* 0x0000000000247805 */ /* 0x000fe4000001ff00 */
[----:B------:R-:W-:Y:S02]  /*0e10*/  CS2R R8, SRZ ;  /* 0x0000000000087805 */ /* 0x000fe4000001ff00 */
[----:B------:R-:W-:Y:S02]  /*0e20*/  CS2R R32, SRZ ;  /* 0x0000000000207805 */ /* 0x000fe4000001ff00 */
[----:B------:R-:W-:Y:S01]  /*0e30*/  CS2R R6, SRZ ;  /* 0x0000000000067805 */ /* 0x000fe2000001ff00 */
[----:B------:R-:W-:Y:S01]  /*0e40*/  IMAD.MOV.U32 R29, RZ, RZ, RZ ;  /* 0x000000ffff1d7224 */ /* 0x000fe200078e00ff */
[----:B------:R-:W-:Y:S01]  /*0e50*/  CS2R R4, SRZ ;  /* 0x0000000000047805 */ /* 0x000fe2000001ff00 */
[----:B------:R-:W-:Y:S01]  /*0e60*/  IMAD.MOV.U32 R2, RZ, RZ, RZ ;  /* 0x000000ffff027224 */ /* 0x000fe200078e00ff */
        /* <DEDUP_REMOVED lines=27> */
[----:B------:R-:W-:Y:S01]  /*1020*/  IMAD.MOV.U32 R99, RZ, RZ, RZ ;  /* 0x000000ffff637224 */ /* 0x000fe200078e00ff */
[----:B------:R-:W-:Y:S06]  /*1030*/  @!P1 BRA `(.L_x_1714) ;  /* 0x0000000000209947 */ /* 0x000fec0003800000 */
[----:B------:R-:W-:Y:S01]  /*1040*/  UIADD3 UR4, -UR37, 0xbf, UR39 ;  /* 0x000000bf25047890 */ /* 0x000fe2000fffe127 */
[----:B------:R-:W-:-:S03]  /*1050*/  ULDC UR5, c[0x0][0x748] ;  /* 0x0001d20000057ab9 */ /* 0x000fc60000000800 */
[----:B------:R-:W-:-:S04]  /*1060*/  UIADD3 UR4, UR4, UR5, UR42 ;  /* 0x0000000504047290 */ /* 0x000fc8000fffe02a */
[----:B------:R-:W-:-:S04]  /*1070*/  USHF.R.S32.HI UR5, URZ, 0x1f, UR4 ;  /* 0x0000001f3f057899 */ /* 0x000fc80008011404 */
[----:B------:R-:W-:-:S04]  /*1080*/  ULEA.HI UR5, UR5, UR4, URZ, 0x6 ;  /* 0x0000000405057291 */ /* 0x000fc8000f8f303f */
[----:B------:R-:W-:-:S04]  /*1090*/  USHF.R.S32.HI UR5, URZ, 0x6, UR5 ;  /* 0x000000063f057899 */ /* 0x000fc80008011405 */
[----:B------:R-:W-:-:S04]  /*10a0*/  UISETP.LT.AND UP0, UPT, UR40, UR5, UPT ;  /* 0x000000052800728c */ /* 0x000fc8000bf01270 */
[----:B------:R-:W-:-:S12]  /*10b0*/  USEL UR40, UR40, UR5, UP0 ;  /* 0x0000000528287287 */ /* 0x000fd80008000000 */
.L_x_1714:
        /* <DEDUP_REMOVED lines=10> */
[----:B------:R-:W-:-:S03]  /*1160*/  ULDC UR43, c[0x0][0x744] ;  /* 0x0001d100002b7ab9 */ /* 0x000fc60000000800 */
        /* <DEDUP_REMOVED lines=18> */
.L_x_1717:
        /* <DEDUP_REMOVED lines=15> */
.L_x_1716:
        /* <DEDUP_REMOVED lines=22> */
.L_x_1719:
        /* <DEDUP_REMOVED lines=15> */
.L_x_1718:
        /* <DEDUP_REMOVED lines=8> */
.L_x_1862:
        /* <DEDUP_REMOVED lines=23> */
.L_x_1721:
[----:B------:R-:W-:Y:S01]  /*17c0*/  LEA.HI R7, R7, R4, RZ, 0x3 ;  /* 0x0000000407077211 */ /* 0x000fe200078f18ff */
[----:B------:R-:W-:Y:S01]  /*17d0*/  IMAD.U32 R235, RZ, RZ, UR38 ;  /* 0x00000026ffeb7e24 */ /* 0x000fe2000f8e00ff */
[----:B--2---:R-:W-:Y:S01]  /*17e0*/  LOP3.LUT R8, R3, 0x30, R6, 0xf8, !PT ;  /* 0x0000003003087812 */ /* 0x004fe200078ef806 */
[----:B------:R-:W-:Y:S01]  /*17f0*/  IMAD.MOV.U32 R226, RZ, RZ, RZ ;  /* 0x000000ffffe27224 */ /* 0x000fe200078e00ff */
[----:B------:R-:W-:Y:S02]  /*1800*/  LOP3.LUT R7, R7, 0xfffffff8, RZ, 0xc0, !PT ;  /* 0xfffffff807077812 */ /* 0x000fe400078ec0ff */
[----:B------:R-:W-:Y:S02]  /*1810*/  CS2R R86, SRZ ;  /* 0x0000000000567805 */ /* 0x000fe4000001ff00 */
[----:B------:R-:W-:Y:S02]  /*1820*/  LEA.HI R6, R13, R13, RZ, 0x1 ;  /* 0x0000000d0d067211 */ /* 0x000fe400078f08ff */
[----:B------:R-:W-:-:S02]  /*1830*/  CS2R R84, SRZ ;  /* 0x0000000000547805 */ /* 0x000fc4000001ff00 */
[----:B------:R-:W-:Y:S01]  /*1840*/  LOP3.LUT R11, R11, 0x7ffffe, RZ, 0xc0, !PT ;  /* 0x007ffffe0b0b7812 */ /* 0x000fe200078ec0ff */
[----:B------:R-:W-:Y:S01]  /*1850*/  IMAD.IADD R7, R4, 0x1, -R7 ;  /* 0x0000000104077824 */ /* 0x000fe200078e0a07 */
[----:B------:R-:W-:Y:S01]  /*1860*/  LEA.HI R4, R2, R5, RZ, 0x5 ;  /* 0x0000000502047211 */ /* 0x000fe200078f28ff */
[----:B------:R-:W-:Y:S01]  /*1870*/  IMAD.SHL.U32 R2, R13, 0x1000, RZ ;  /* 0x000010000d027824 */ /* 0x000fe200078e00ff */
[----:B------:R-:W-:Y:S01]  /*1880*/  LOP3.LUT R6, R6, 0x3fffffe, RZ, 0xc0, !PT ;  /* 0x03fffffe06067812 */ /* 0x000fe200078ec0ff */
[----:B------:R-:W-:Y:S01]  /*1890*/  IMAD.IADD R11, R10, 0x1, -R11 ;  /* 0x000000010a0b7824 */ /* 0x000fe200078e0a0b */
[----:B------:R-:W-:Y:S02]  /*18a0*/  SHF.R.S32.HI R4, RZ, 0x5, R4 ;  /* 0x00000005ff047819 */ /* 0x000fe40000011404 */
[----:B------:R-:W-:Y:S02]  /*18b0*/  CS2R R82, SRZ ;  /* 0x0000000000527805 */ /* 0x000fe4000001ff00 */
[----:B------:R-:W-:Y:S01]  /*18c0*/  LOP3.LUT R9, R8, 0x8, R9, 0xf8, !PT ;  /* 0x0000000808097812 */ /* 0x000fe200078ef809 */
[----:B------:R-:W-:Y:S01]  /*18d0*/  IMAD R11, R11, 0x200, R2 ;  /* 0x000002000b0b7824 */ /* 0x000fe200078e0202 */
[----:B------:R-:W-:Y:S01]  /*18e0*/  LOP3.LUT R0, R0, 0x7ffffffc, RZ, 0xc0, !PT ;  /* 0x7ffffffc00007812 */ /* 0x000fe200078ec0ff */
[----:B------:R-:W-:Y:S01]  /*18f0*/  IMAD R4, R4, 0x10, R7 ;  /* 0x0000001004047824 */ /* 0x000fe200078e0207 */
[----:B------:R-:W-:Y:S01]  /*1900*/  SHF.R.U32.HI R8, RZ, 0x3, R3 ;  /* 0x00000003ff087819 */ /* 0x000fe20000011603 */
[----:B------:R-:W-:Y:S01]  /*1910*/  IMAD.IADD R3, R13, 0x1, -R6 ;  /* 0x000000010d037824 */ /* 0x000fe200078e0a06 */
[----:B------:R-:W-:Y:S01]  /*1920*/  CS2R R80, SRZ ;  /* 0x0000000000507805 */ /* 0x000fe2000001ff00 */
[----:B------:R-:W-:Y:S01]  /*1930*/  IMAD R2, R5, 0x4, R2 ;  /* 0x0000000405027824 */ /* 0x000fe200078e0202 */
[----:B------:R-:W-:Y:S01]  /*1940*/  LOP3.LUT R8, R9, R8, RZ, 0x3c, !PT ;  /* 0x0000000809087212 */ /* 0x000fe200078e3cff */
[----:B------:R-:W-:Y:S01]  /*1950*/  IMAD.IADD R0, R5, 0x1, -R0 ;  /* 0x0000000105007824 */ /* 0x000fe200078e0a00 */
[----:B------:R-:W-:Y:S01]  /*1960*/  CS2R R78, SRZ ;  /* 0x00000000004e7805 */ /* 0x000fe2000001ff00 */
[----:B------:R-:W-:Y:S01]  /*1970*/  IMAD R228, R3, 0x40, R4 ;  /* 0x0000004003e47824 */ /* 0x000fe200078e0204 */
[----:B------:R-:W-:Y:S01]  /*1980*/  CS2R R76, SRZ ;  /* 0x00000000004c7805 */ /* 0x000fe2000001ff00 */
[----:B------:R-:W-:Y:S01]  /*1990*/  IMAD.U32 R5, RZ, RZ, UR42 ;  /* 0x0000002aff057e24 */ /* 0x000fe2000f8e00ff */
[----:B------:R-:W-:Y:S01]  /*19a0*/  CS2R R74, SRZ ;  /* 0x00000000004a7805 */ /* 0x000fe2000001ff00 */
[----:B------:R-:W-:Y:S01]  /*19b0*/  IMAD R3, R2, 0x4, R231 ;  /* 0x0000000402037824 */ /* 0x000fe200078e02e7 */
[----:B------:R-:W-:Y:S01]  /*19c0*/  CS2R R72, SRZ ;  /* 0x0000000000487805 */ /* 0x000fe2000001ff00 */
[----:B------:R-:W-:Y:S01]  /*19d0*/  IMAD.IADD R232, R8, 0x1, R11 ;  /* 0x0000000108e87824 */ /* 0x000fe200078e020b */
[----:B------:R-:W-:Y:S01]  /*19e0*/  IADD3 R2, -R228, UR37, -R5 ;  /* 0x00000025e4027c10 */ /* 0x000fe2000fffe905 */
        /* <DEDUP_REMOVED lines=57> */
[----:B------:R-:W-:Y:S01]  /*1d80*/  LOP3.LUT R235, R235, 0x1, RZ, 0xfc, !PT ;  /* 0x00000001ebeb7812 */ /* 0x000fe200078efcff */
[----:B------:R-:W-:Y:S01]  /*1d90*/  IMAD.SHL.U32 R229, R0, 0x2, RZ ;  /* 0x0000000200e57824 */ /* 0x000fe200078e00ff */
[----:B------:R-:W-:-:S07]  /*1da0*/  IADD3 R228, RZ, -UR42, -R228 ;  /* 0x8000002affe47c10 */ /* 0x000fce000fffe8e4 */
.L_x_1733:
[----:B------:R-:W-:-:S13]  /*1db0*/  ISETP.NE.AND P6, PT, R235, 0x3, PT ;  /* 0x00000003eb00780c */ /* 0x000fda0003fc5270 */
[----:B------:R-:W-:Y:S05]  /*1dc0*/  @!P6 BRA `(.L_x_1723) ;  /* 0x000000000004e947 */ /* 0x000fea0003800000 */
[----:B------:R-:W-:Y:S01]  /*1dd0*/  BPT.TRAP 0x1 ;  /* 0x000000040000795c */ /* 0x000fe20000300000 */
.L_x_1723:
[----:B------:R-:W-:Y:S01]  /*1de0*/  IMAD R0, R4, 0x8, R231 ;  /* 0x0000000804007824 */ /* 0x000fe200078e02e7 */
[----:B------:R-:W-:-:S04]  /*1df0*/  SHF.L.U32 R7, R226, 0x1f, RZ ;  /* 0x0000001fe2077819 */ /* 0x000fc800000006ff */
[----:B------:R2:W3:Y:S01]  /*1e00*/  SYNCS.PHASECHK.TRANS64.TRYWAIT P0, [R0+URZ+0x30810], R7 ;  /* 0x03081007000075a7 */ /* 0x0004e2000800017f */
[----:B------:R-:W-:Y:S05]  /*1e10*/  @!P6 BRA `(.L_x_1724) ;  /* 0x000000000004e947 */ /* 0x000fea0003800000 */
[----:B------:R-:W-:Y:S01]  /*1e20*/  BPT.TRAP 0x1 ;  /* 0x000000040000795c */ /* 0x000fe20000300000 */
.L_x_1724:
[----:B---3--:R-:W-:Y:S05]  /*1e30*/  @P0 BRA `(.L_x_1725) ;  /* 0x0000000000080947 */ /* 0x008fea0003800000 */
[----:B------:R-:W3:Y:S02]  /*1e40*/  SYNCS.PHASECHK.TRANS64.TRYWAIT P0, [R0+URZ+0x30810], R7 ;  /* 0x03081007000075a7 */ /* 0x000ee4000800017f */
[----:B---3--:R-:W-:Y:S05]  /*1e50*/  @!P0 BRA `(.L_x_1726) ;  /* 0x0000009800f88947 */ /* 0x008fea0003800000 */
.L_x_1725:
        /* <DEDUP_REMOVED lines=81> */
.L_x_1727:
[----:B------:R1:W1:Y:S01]  /*2370*/  SYNCS.PHASECHK.TRANS64.TRYWAIT P0, [R0+URZ+0x30830], R7 ;  /* 0x03083007000075a7 */ /* 0x000262000800017f */
[----:B------:R-:W-:Y:S05]  /*2380*/  @!P6 BRA `(.L_x_1728) ;  /* 0x000000000004e947 */ /* 0x000fea0003800000 */
[----:B------:R-:W-:Y:S01]  /*2390*/  BPT.TRAP 0x1 ;  /* 0x000000040000795c */ /* 0x000fe20000300000 */
.L_x_1728:
[----:B------:R-:W-:-:S05]  /*23a0*/  VIADD R5, R231, 0x20000 ;  /* 0x00020000e7057836 */ /* 0x000fca0000000000 */
[----:B------:R-:W-:-:S04]  /*23b0*/  SHF.R.U32.HI R5, RZ, 0x4, R5 ;  /* 0x00000004ff057819 */ /* 0x000fc80000011605 */
[----:B------:R-:W-:-:S04]  /*23c0*/  LOP3.LUT R234, R5, 0x3fff, RZ, 0xc0, !PT ;  /* 0x00003fff05ea7812 */ /* 0x000fc800078ec0ff */
[----:B------:R-:W-:Y:S01]  /*23d0*/  LOP3.LUT R5, R234, 0x10000, RZ, 0xfc, !PT ;  /* 0x00010000ea057812 */ /* 0x000fe200078efcff */
[----:B-1----:R-:W-:Y:S06]  /*23e0*/  @P0 BRA `(.L_x_1729) ;  /* 0x0000000000080947 */ /* 0x002fec0003800000 */
[----:B------:R-:W1:Y:S02]  /*23f0*/  SYNCS.PHASECHK.TRANS64.TRYWAIT P0, [R0+URZ+0x30830], R7 ;  /* 0x03083007000075a7 */ /* 0x000e64000800017f */
[----:B-1----:R-:W-:Y:S05]  /*2400*/  @!P0 BRA `(.L_x_1730) ;  /* 0x0000009400a08947 */ /* 0x002fea0003800000 */
.L_x_1729:
        /* <DEDUP_REMOVED lines=9> */
[----:B------:R-:W-:Y:S01]  /*24a0*/  ISETP.GT.AND P1, PT, R228, RZ, PT ;  /* 0x000000ffe400720c */ /* 0x000fe20003f24270 */
[----:B------:R-:W-:Y:S01]  /*24b0*/  ULEA UR7, UR41, -UR39, 0x6 ;  /* 0x8000002729077291 */ /* 0x000fe2000f8e303f */
[C---:B------:R-:W-:Y:S01]  /*24c0*/  ISETP.GT.AND P0, PT, R2.reuse, RZ, PT ;  /* 0x000000ff0200720c */ /* 0x040fe20003f04270 */
[----:B------:R-:W-:Y:S01]  /*24d0*/  ULOP3.LUT UR6, UR6, 0x10000, URZ, 0xfc, !UPT ;  /* 0x0001000006067892 */ /* 0x000fe2000f8efc3f */
[----:B------:R-:W-:-:S03]  /*24e0*/  ISETP.GT.AND P3, PT, R2, 0x8, PT ;  /* 0x000000080200780c */ /* 0x000fc60003f64270 */
[----:B------:R-:W-:Y:S01]  /*24f0*/  IADD3 R13, R2, UR7, R229 ;  /* 0x00000007020d7c10 */ /* 0x000fe2000fffe0e5 */
[----:B------:R-:W-:Y:S02]  /*2500*/  UMOV UR7, 0x40000040 ;  /* 0x4000004000077882 */ /* 0x000fe40000000000 */
[----:B------:R-:W-:Y:S01]  /*2510*/  UMOV UR8, UR6 ;  /* 0x0000000600087c82 */ /* 0x000fe20008000000 */
[----:B------:R-:W-:Y:S02]  /*2520*/  UMOV UR10, UR5 ;  /* 0x00000005000a7c82 */ /* 0x000fe40008000000 */
[----:B------:R-:W-:Y:S01]  /*2530*/  HGMMA.64x64x16.F32 R152, gdesc[UR8], RZ, !UPT, gsb0 ;  /* 0x00e00000089879f0 */ /* 0x000fe2000c0008ff */
[----:B------:R-:W-:Y:S02]  /*2540*/  UIADD3 UR10, UR5, 0x2, URZ ;  /* 0x00000002050a7890 */ /* 0x000fe4000fffe03f */
[----:B------:R-:W-:Y:S01]  /*2550*/  UIADD3 UR8, UR6, 0x2, URZ ;  /* 0x0000000206087890 */ /* 0x000fe2000fffe03f */
[----:B------:R-:W-:Y:S01]  /*2560*/  UMOV UR11, 0x40000040 ;  /* 0x40000040000b7882 */ /* 0x000fe20000000000 */
[----:B------:R-:W-:Y:S01]  /*2570*/  UMOV UR9, 0x40000040 ;  /* 0x4000004000097882 */ /* 0x000fe20000000000 */
[----:B-1----:R-:W-:Y:S01]  /*2580*/  IMAD.IADD R230, R6, 0x1, -R13 ;  /* 0x0000000106e67824 */ /* 0x002fe200078e0a0d */
[----:B------:R-:W-:-:S02]  /*2590*/  IADD3 R225, RZ, -R13, -R7 ;  /* 0x8000000dffe17210 */ /* 0x000fc40007ffe807 */
[----:B------:R-:W-:Y:S02]  /*25a0*/  IADD3 R14, -R13, 0x8, -R7 ;  /* 0x000000080d0e7810 */ /* 0x000fe40007ffe907 */
[----:B------:R-:W-:Y:S02]  /*25b0*/  SEL R230, R230, 0x40, !P1 ;  /* 0x00000040e6e67807 */ /* 0x000fe40004800000 */
[----:B------:R-:W-:Y:S02]  /*25c0*/  SEL R225, R225, 0x40, P0 ;  /* 0x00000040e1e17807 */ /* 0x000fe40000000000 */
[C---:B------:R-:W-:Y:S02]  /*25d0*/  ISETP.GE.AND P0, PT, R230.reuse, RZ, PT ;  /* 0x000000ffe600720c */ /* 0x040fe40003f06270 */
[----:B------:R-:W-:Y:S02]  /*25e0*/  ISETP.GE.AND P1, PT, R230, 0x1, PT ;  /* 0x00000001e600780c */ /* 0x000fe40003f26270 */
[----:B------:R-:W-:-:S02]  /*25f0*/  ISETP.GT.OR P0, PT, R225, RZ, !P0 ;  /* 0x000000ffe100720c */ /* 0x000fc40004704670 */
[----:B------:R-:W-:Y:S02]  /*2600*/  IADD3 R13, R6, 0x8, -R13 ;  /* 0x00000008060d7810 */ /* 0x000fe40007ffe80d */
[----:B------:R-:W-:Y:S02]  /*2610*/  FSEL R5, R184, -INF , !P0 ;  /* 0xff800000b8057808 */ /* 0x000fe40004000000 */
[----:B------:R-:W-:Y:S02]  /*2620*/  ISETP.GT.OR P0, PT, R225, 0x1, !P1 ;  /* 0x00000001e100780c */ /* 0x000fe40004f04670 */
[----:B------:R-:W-:Y:S01]  /*2630*/  ISETP.GE.AND P1, PT, R230, 0x8, PT ;  /* 0x00000008e600780c */ /* 0x000fe20003f26270 */
[----:B------:R-:W-:Y:S01]  /*2640*/  FFMA.FTZ R5, R5, UR43, -R222 ;  /* 0x0000002b05057c23 */ /* 0x000fe200080108de */
[----:B------:R-:W-:Y:S02]  /*2650*/  FSEL R6, R185, -INF , !P0 ;  /* 0xff800000b9067808 */ /* 0x000fe40004000000 */
[----:B------:R-:W-:-:S02]  /*2660*/  ISETP.GT.OR P0, PT, R225, 0x8, !P1 ;  /* 0x00000008e100780c */ /* 0x000fc40004f04670 */
[----:B------:R-:W-:Y:S01]  /*2670*/  ISETP.GE.AND P1, PT, R230, 0x9, PT ;  /* 0x00000009e600780c */ /* 0x000fe20003f26270 */
[----:B------:R-:W-:Y:S01]  /*2680*/  FFMA.FTZ R6, R6, UR43, -R223 ;  /* 0x0000002b06067c23 */ /* 0x000fe200080108df */
[----:B------:R-:W-:Y:S01]  /*2690*/  FSEL R7, R188, -INF , !P0 ;  /* 0xff800000bc077808 */ /* 0x000fe20004000000 */
[----:B------:R-:W-:Y:S01]  /*26a0*/  MUFU.EX2 R5, R5 ;  /* 0x0000000500057308 */ /* 0x000fe20000000800 */
[----:B------:R-:W-:Y:S02]  /*26b0*/  ISETP.GT.OR P0, PT, R225, 0x9, !P1 ;  /* 0x00000009e100780c */ /* 0x000fe40004f04670 */
[C---:B------:R-:W-:Y:S01]  /*26c0*/  ISETP.GE.AND P1, PT, R230.reuse, 0x10, PT ;  /* 0x00000010e600780c */ /* 0x040fe20003f26270 */
[----:B------:R-:W-:Y:S01]  /*26d0*/  FFMA.FTZ R7, R7, UR43, -R220 ;  /* 0x0000002b07077c23 */ /* 0x000fe200080108dc */
[----:B------:R-:W-:Y:S02]  /*26e0*/  FSEL R8, R189, -INF , !P0 ;  /* 0xff800000bd087808 */ /* 0x000fe40004000000 */
[----:B------:R-:W-:Y:S01]  /*26f0*/  ISETP.GT.OR P0, PT, R225, 0x10, !P1 ;  /* 0x00000010e100780c */ /* 0x000fe20004f04670 */
[----:B------:R-:W-:Y:S01]  /*2700*/  MUFU.EX2 R6, R6 ;  /* 0x0000000600067308 */ /* 0x000fe20000000800 */
[----:B------:R-:W-:Y:S01]  /*2710*/  ISETP.GE.AND P1, PT, R230, 0x11, PT ;  /* 0x00000011e600780c */ /* 0x000fe20003f26270 */
[----:B------:R-:W-:Y:S01]  /*2720*/  FFMA.FTZ R8, R8, UR43, -R221 ;  /* 0x0000002b08087c23 */ /* 0x000fe200080108dd */
[----:B------:R-:W-:-:S02]  /*2730*/  FSEL R9, R192, -INF , !P0 ;  /* 0xff800000c0097808 */ /* 0x000fc40004000000 */
[----:B------:R-:W-:Y:S02]  /*2740*/  ISETP.GT.OR P0, PT, R225, 0x11, !P1 ;  /* 0x00000011e100780c */ /* 0x000fe40004f04670 */
[C---:B------:R-:W-:Y:S01]  /*2750*/  ISETP.GE.AND P1, PT, R230.reuse, 0x18, PT ;  /* 0x00000018e600780c */ /* 0x040fe20003f26270 */
        /* <DEDUP_REMOVED lines=9> */
[C---:B------:R-:W-:Y:S01]  /*27f0*/  ISETP.GE.AND P2, PT, R230.reuse, 0x20, PT ;  /* 0x00000020e600780c */ /* 0x040fe20003f46270 */
[----:B------:R-:W-:Y:S01]  /*2800*/  FFMA.FTZ R11, R11, UR43, -R20 ;  /* 0x0000002b0b0b7c23 */ /* 0x000fe20008010814 */
[----:B------:R-:W-:Y:S02]  /*2810*/  FSEL R12, R197, -INF , !P0 ;  /* 0xff800000c50c7808 */ /* 0x000fe40004000000 */
[----:B------:R-:W-:Y:S02]  /*2820*/  ISETP.GT.OR P0, PT, R225, 0x20, !P2 ;  /* 0x00000020e100780c */ /* 0x000fe40005704670 */
[----:B------:R-:W-:Y:S01]  /*2830*/  ISETP.GE.AND P1, PT, R230, 0x21, PT ;  /* 0x00000021e600780c */ /* 0x000fe20003f26270 */
[----:B------:R-:W-:Y:S01]  /*2840*/  FFMA.FTZ R12, R12, UR43, -R21 ;  /* 0x0000002b0c0c7c23 */ /* 0x000fe20008010815 */
[----:B------:R-:W-:Y:S01]  /*2850*/  ISETP.GT.AND P2, PT, R228, 0x8, PT ;  /* 0x00000008e400780c */ /* 0x000fe20003f44270 */
[----:B------:R-:W-:Y:S01]  /*2860*/  MUFU.EX2 R9, R9 ;  /* 0x0000000900097308 */ /* 0x000fe20000000800 */
[----:B------:R-:W-:Y:S01]  /*2870*/  FSEL R15, R200, -INF , !P0 ;  /* 0xff800000c80f7808 */ /* 0x000fe20004000000 */
[----:B------:R-:W-:-:S02]  /*2880*/  WARPGROUP.DEPBAR.LE gsb0, 0x0 ;  /* 0x00008000000079c5 */ /* 0x000fc40000010000 */
[----:B------:R-:W-:Y:S01]  /*2890*/  WARPGROUP.ARRIVE ;  /* 0x00000000000079c5 */ /* 0x000fe20000000000 */
[----:B------:R-:W-:Y:S01]  /*28a0*/  ISETP.GT.OR P0, PT, R225, 0x21, !P1 ;  /* 0x00000021e100780c */ /* 0x000fe20004f04670 */
[----:B------:R-:W-:Y:S01]  /*28b0*/  FFMA.FTZ R189, R15, UR43, -R216 ;  /* 0x0000002b0fbd7c23 */ /* 0x000fe200080108d8 */
[----:B------:R-:W-:Y:S01]  /*28c0*/  SEL R184, R13, 0x40, !P2 ;  /* 0x000000400db87807 */ /* 0x000fe20005000000 */
[----:B------:R-:W-:Y:S01]  /*28d0*/  MUFU.EX2 R10, R10 ;  /* 0x0000000a000a7308 */ /* 0x000fe20000000800 */
[----:B------:R-:W-:Y:S01]  /*28e0*/  ISETP.GE.AND P1, PT, R230, 0x28, PT ;  /* 0x00000028e600780c */ /* 0x000fe20003f26270 */
[----:B------:R-:W-:Y:S01]  /*28f0*/  HGMMA.64x64x16.F32 R152, gdesc[UR8], R152, gsb0 ;  /* 0x00e00000089879f0 */ /* 0x000fe20008000898 */
[----:B------:R-:W-:Y:S01]  /*2900*/  UIADD3 UR10, UR5, 0x4, URZ ;  /* 0x00000004050a7890 */ /* 0x000fe2000fffe03f */
[----:B------:R-:W-:Y:S01]  /*2910*/  FSEL R188, R201, -INF , !P0 ;  /* 0xff800000c9bc7808 */ /* 0x000fe20004000000 */
[----:B------:R-:W-:Y:S01]  /*2920*/  UIADD3 UR8, UR6, 0x4, URZ ;  /* 0x0000000406087890 */ /* 0x000fe2000fffe03f */
[----:B------:R-:W-:Y:S01]  /*2930*/  SEL R192, R14, 0x40, P3 ;  /* 0x000000400ec07807 */ /* 0x000fe20001800000 */
[----:B------:R-:W-:Y:S01]  /*2940*/  UMOV UR11, 0x40000040 ;  /* 0x40000040000b7882 */ /* 0x000fe20000000000 */
[----:B------:R-:W-:Y:S01]  /*2950*/  UMOV UR9, 0x40000040 ;  /* 0x4000004000097882 */ /* 0x000fe20000000000 */
[----:B------:R-:W-:Y:S01]  /*2960*/  ISETP.GE.AND P3, PT, R184, RZ, PT ;  /* 0x000000ffb800720c */ /* 0x000fe20003f66270 */
[----:B------:R-:W-:Y:S01]  /*2970*/  FFMA.FTZ R14, R188, UR43, -R217 ;  /* 0x0000002bbc0e7c23 */ /* 0x000fe200080108d9 */
[----:B------:R-:W-:Y:S01]  /*2980*/  ISETP.GT.OR P0, PT, R225, 0x28, !P1 ;  /* 0x00000028e100780c */ /* 0x000fe20004f04670 */
[----:B------:R-:W-:Y:S01]  /*2990*/  MUFU.EX2 R13, R189 ;  /* 0x000000bd000d7308 */ /* 0x000fe20000000800 */
[----:B------:R-:W-:-:S02]  /*29a0*/  ISETP.GE.AND P2, PT, R230, 0x29, PT ;  /* 0x00000029e600780c */ /* 0x000fc40003f46270 */
[----:B------:R-:W-:Y:S02]  /*29b0*/  ISETP.GT.OR P1, PT, R192, RZ, !P3 ;  /* 0x000000ffc000720c */ /* 0x000fe40005f24670 */
[----:B------:R-:W-:Y:S02]  /*29c0*/  FSEL R15, R204, -INF , !P0 ;  /* 0xff800000cc0f7808 */ /* 0x000fe40004000000 */
[----:B------:R-:W-:Y:S01]  /*29d0*/  ISETP.GT.OR P0, PT, R225, 0x29, !P2 ;  /* 0x00000029e100780c */ /* 0x000fe20005704670 */
[----:B------:R-:W-:Y:S01]  /*29e0*/  MUFU.EX2 R11, R11 ;  /* 0x0000000b000b7308 */ /* 0x000fe20000000800 */
[----:B------:R-:W-:Y:S01]  /*29f0*/  FSEL R185, R186, -INF , !P1 ;  /* 0xff800000bab97808 */ /* 0x000fe20004800000 */
[----:B------:R-:W-:Y:S01]  /*2a00*/  FFMA.FTZ R15, R15, UR43, -R22 ;  /* 0x0000002b0f0f7c23 */ /* 0x000fe20008010816 */
[----:B------:R-:W-:Y:S02]  /*2a10*/  FSEL R186, R205, -INF , !P0 ;  /* 0xff800000cdba7808 */ /* 0x000fe40004000000 */
[C---:B------:R-:W-:Y:S01]  /*2a20*/  ISETP.GE.AND P0, PT, R184.reuse, 0x1, PT ;  /* 0x00000001b800780c */ /* 0x040fe20003f06270 */
[----:B------:R-:W-:Y:S01]  /*2a30*/  FFMA.FTZ R201, R185, UR43, -R222 ;  /* 0x0000002bb9c97c23 */ /* 0x000fe200080108de */
[----:B------:R-:W-:Y:S01]  /*2a40*/  ISETP.GE.AND P1, PT, R184, 0x8, PT ;  /* 0x00000008b800780c */ /* 0x000fe20003f26270 */
[----:B------:R-:W-:Y:S01]  /*2a50*/  FFMA.FTZ R200, R186, UR43, -R23 ;  /* 0x0000002bbac87c23 */ /* 0x000fe20008010817 */
[----:B------:R-:W-:Y:S01]  /*2a60*/  ISETP.GT.OR P0, PT, R192, 0x1, !P0 ;  /* 0x00000001c000780c */ /* 0x000fe20004704670 */
[----:B------:R-:W-:Y:S01]  /*2a70*/  MUFU.EX2 R12, R12 ;  /* 0x0000000c000c7308 */ /* 0x000fe20000000800 */
[----:B------:R-:W-:-:S02]  /*2a80*/  LOP3.LUT R185, R234, 0x2000000, RZ, 0xfc, !PT ;  /* 0x02000000eab97812 */ /* 0x000fc400078efcff */
[----:B------:R-:W-:Y:S02]  /*2a90*/  ISETP.GT.OR P1, PT, R192, 0x8, !P1 ;  /* 0x00000008c000780c */ /* 0x000fe40004f24670 */
[----:B------:R-:W-:Y:S01]  /*2aa0*/  FSEL R186, R187, -INF , !P0 ;  /* 0xff800000bbba7808 */ /* 0x000fe20004000000 */
[----:B------:R-:W-:Y:S01]  /*2ab0*/  IMAD R188, R4, 0x400, R185 ;  /* 0x0000040004bc7824 */ /* 0x000fe200078e02b9 */
[----:B------:R-:W-:Y:S01]  /*2ac0*/  ISETP.GE.AND P0, PT, R184, 0x9, PT ;  /* 0x00000009b800780c */ /* 0x000fe20003f06270 */
[----:B------:R-:W2:Y:S01]  /*2ad0*/  MUFU.EX2 R201, R201 ;  /* 0x000000c900c97308 */ /* 0x000ea20000000800 */
[----:B------:R-:W-:Y:S01]  /*2ae0*/  FSEL R185, R190, -INF , !P1 ;  /* 0xff800000beb97808 */ /* 0x000fe20004800000 */
[----:B------:R-:W-:Y:S01]  /*2af0*/  FFMA.FTZ R205, R186, UR43, -R223 ;  /* 0x0000002bbacd7c23 */ /* 0x000fe200080108df */
[----:B------:R-:W-:Y:S02]  /*2b00*/  ISETP.GE.AND P1, PT, R184, 0x10, PT ;  /* 0x00000010b800780c */ /* 0x000fe40003f26270 */
[C---:B------:R-:W-:Y:S01]  /*2b10*/  ISETP.GT.OR P0, PT, R192.reuse, 0x9, !P0 ;  /* 0x00000009c000780c */ /* 0x040fe20004704670 */
[----:B------:R-:W-:Y:S01]  /*2b20*/  FFMA.FTZ R204, R185, UR43, -R220 ;  /* 0x0000002bb9cc7c23 */ /* 0x000fe200080108dc */
[----:B------:R-:W-:Y:S01]  /*2b30*/  ISETP.GT.OR P1, PT, R192, 0x10, !P1 ;  /* 0x00000010c000780c */ /* 0x000fe20004f24670 */
[----:B------:R-:W3:Y:S01]  /*2b40*/  MUFU.EX2 R205, R205 ;  /* 0x000000cd00cd7308 */ /* 0x000ee20000000800 */
[----:B------:R-:W-:-:S02]  /*2b50*/  FSEL R186, R191, -INF , !P0 ;  /* 0xff800000bfba7808 */ /* 0x000fc40004000000 */
[----:B------:R-:W-:Y:S02]  /*2b60*/  ISETP.GE.AND P0, PT, R184, 0x18, PT ;  /* 0x00000018b800780c */ /* 0x000fe40003f06270 */
[----:B------:R-:W-:Y:S01]  /*2b70*/  FSEL R185, R194, -INF , !P1 ;  /* 0xff800000c2b97808 */ /* 0x000fe20004800000 */
[----:B------:R-:W-:Y:S01]  /*2b80*/  FFMA.FTZ R186, R186, UR43, -R221 ;  /* 0x0000002bbaba7c23 */ /* 0x000fe200080108dd */
[----:B------:R-:W-:Y:S01]  /*2b90*/  ISETP.GE.AND P3, PT, R184, 0x19, PT ;  /* 0x00000019b800780c */ /* 0x000fe20003f66270 */
[----:B------:R-:W-:Y:S01]  /*2ba0*/  MUFU.EX2 R204, R204 ;  /* 0x000000cc00cc7308 */ /* 0x000fe20000000800 */
[----:B------:R-:W-:Y:S01]  /*2bb0*/  ISETP.GT.OR P0, PT, R192, 0x18, !P0 ;  /* 0x00000018c000780c */ /* 0x000fe20004704670 */
[----:B------:R-:W-:Y:S01]  /*2bc0*/  FFMA.FTZ R218, R185, UR43, -R218 ;  /* 0x0000002bb9da7c23 */ /* 0x000fe200080108da */
[----:B------:R-:W-:Y:S02]  /*2bd0*/  ISETP.GE.AND P1, PT, R184, 0x20, PT ;  /* 0x00000020b800780c */ /* 0x000fe40003f26270 */
[----:B------:R-:W-:-:S02]  /*2be0*/  ISETP.GT.OR P3, PT, R192, 0x19, !P3 ;  /* 0x00000019c000780c */ /* 0x000fc40005f64670 */
[----:B------:R-:W-:Y:S01]  /*2bf0*/  FSEL R185, R198, -INF , !P0 ;  /* 0xff800000c6b97808 */ /* 0x000fe20004000000 */
[----:B------:R5:W-:Y:S01]  /*2c00*/  MUFU.EX2 R220, R186 ;  /* 0x000000ba00dc7308 */ /* 0x000be20000000800 */
[----:B------:R-:W-:Y:S02]  /*2c10*/  ISETP.GE.AND P5, PT, R184, 0x21, PT ;  /* 0x00000021b800780c */ /* 0x000fe40003fa6270 */
[C---:B------:R-:W-:Y:S01]  /*2c20*/  ISETP.GT.OR P1, PT, R192.reuse, 0x20, !P1 ;  /* 0x00000020c000780c */ /* 0x040fe20004f24670 */
[----:B------:R-:W-:Y:S01]  /*2c30*/  FFMA.FTZ R20, R185, UR43, -R20 ;  /* 0x0000002bb9147c23 */ /* 0x000fe20008010814 */
[----:B------:R-:W-:Y:S02]  /*2c40*/  ISETP.GT.OR P5, PT, R192, 0x21, !P5 ;  /* 0x00000021c000780c */ /* 0x000fe40006fa4670 */
[----:B------:R-:W-:Y:S01]  /*2c50*/  ISETP.GE.AND P4, PT, R230, 0x30, PT ;  /* 0x00000030e600780c */ /* 0x000fe20003f86270 */
[----:B------:R-:W3:Y:S01]  /*2c60*/  MUFU.EX2 R218, R218 ;  /* 0x000000da00da7308 */ /* 0x000ee20000000800 */
[----:B-----5:R-:W-:-:S02]  /*2c70*/  FSEL R186, R199, -INF , !P3 ;  /* 0xff800000c7ba7808 */ /* 0x020fc40005800000 */
[----:B------:R-:W-:Y:S02]  /*2c80*/  FSEL R185, R202, -INF , !P1 ;  /* 0xff800000cab97808 */ /* 0x000fe40004800000 */
[----:B------:R-:W-:Y:S01]  /*2c90*/  ISETP.GE.AND P2, PT, R184, 0x11, PT ;  /* 0x00000011b800780c */ /* 0x000fe20003f46270 */
[----:B------:R-:W-:Y:S01]  /*2ca0*/  FFMA.FTZ R21, R186, UR43, -R21 ;  /* 0x0000002bba157c23 */ /* 0x000fe20008010815 */
[C---:B------:R-:W-:Y:S01]  /*2cb0*/  ISETP.GE.AND P1, PT, R184.reuse, 0x28, PT ;  /* 0x00000028b800780c */ /* 0x040fe20003f26270 */
[----:B------:R-:W-:Y:S02]  /*2cc0*/  WARPGROUP.DEPBAR.LE gsb0, 0x0 ;  /* 0x00008000000079c5 */ /* 0x000fe40000010000 */
[----:B------:R-:W-:Y:S01]  /*2cd0*/  WARPGROUP.ARRIVE ;  /* 0x00000000000079c5 */ /* 0x000fe20000000000 */
[----:B------:R-:W-:Y:S01]  /*2ce0*/  FSEL R186, R203, -INF , !P5 ;  /* 0xff800000cbba7808 */ /* 0x000fe20006800000 */
[----:B------:R-:W-:Y:S01]  /*2cf0*/  FFMA.FTZ R202, R185, UR43, -R216 ;  /* 0x0000002bb9ca7c23 */ /* 0x000fe200080108d8 */
[----:B------:R-:W-:Y:S01]  /*2d00*/  ISETP.GT.OR P4, PT, R225, 0x30, !P4 ;  /* 0x00000030e100780c */ /* 0x000fe20006784670 */
[----:B------:R-:W-:Y:S01]  /*2d10*/  MUFU.EX2 R20, R20 ;  /* 0x0000001400147308 */ /* 0x000fe20000000800 */
[----:B------:R-:W-:Y:S01]  /*2d20*/  ISETP.GE.AND P5, PT, R184, 0x30, PT ;  /* 0x00000030b800780c */ /* 0x000fe20003fa6270 */
[----:B------:R-:W-:Y:S01]  /*2d30*/  HGMMA.64x64x16.F32 R152, gdesc[UR8], R152, gsb0 ;  /* 0x00e00000089879f0 */ /* 0x000fe20008000898 */
[----:B------:R-:W-:Y:S01]  /*2d40*/  UIADD3 UR10, UR5, 0x6, URZ ;  /* 0x00000006050a7890 */ /* 0x000fe2000fffe03f */
[C---:B------:R-:W-:Y:S01]  /*2d50*/  ISETP.GT.OR P2, PT, R192.reuse, 0x11, !P2 ;  /* 0x00000011c000780c */ /* 0x040fe20005744670 */
[----:B------:R-:W-:Y:S01]  /*2d60*/  UIADD3 UR8, UR6, 0x6, URZ ;  /* 0x0000000606087890 */ /* 0x000fe2000fffe03f */
[----:B------:R-:W-:Y:S01]  /*2d70*/  ISETP.GT.OR P1, PT, R192, 0x28, !P1 ;  /* 0x00000028c000780c */ /* 0x000fe20004f24670 */
[----:B------:R-:W-:Y:S01]  /*2d80*/  UMOV UR11, 0x40000040 ;  /* 0x40000040000b7882 */ /* 0x000fe20000000000 */
[----:B------:R-:W-:Y:S01]  /*2d90*/  UMOV UR9, 0x40000040 ;  /* 0x4000004000097882 */ /* 0x000fe20000000000 */
[----:B------:R-:W-:Y:S01]  /*2da0*/  R2UR UR12, R188 ;  /* 0x00000000bc0c72ca */ /* 0x000fe200000e0000 */
[----:B------:R-:W-:Y:S01]  /*2db0*/  FFMA.FTZ R203, R186, UR43, -R217 ;  /* 0x0000002bbacb7c23 */ /* 0x000fe200080108d9 */
[----:B------:R-:W-:Y:S01]  /*2dc0*/  FSEL R191, R208, -INF , !P4 ;  /* 0xff800000d0bf7808 */ /* 0x000fe20006000000 */
[----:B------:R-:W-:Y:S01]  /*2dd0*/  MUFU.EX2 R21, R21 ;  /* 0x0000001500157308 */ /* 0x000fe20000000800 */
[----:B------:R-:W-:-:S02]  /*2de0*/  ISETP.GT.OR P5, PT, R192, 0x30, !P5 ;  /* 0x00000030c000780c */ /* 0x000fc40006fa4670 */
[----:B------:R-:W-:Y:S01]  /*2df0*/  FSEL R188, R195, -INF , !P2 ;  /* 0xff800000c3bc7808 */ /* 0x000fe20005000000 */
[----:B------:R-:W-:Y:S01]  /*2e00*/  FFMA.FTZ R216, R191, UR43, -R18 ;  /* 0x0000002bbfd87c23 */ /* 0x000fe20008010812 */
[----:B------:R-:W-:Y:S02]  /*2e10*/  ISETP.GE.AND P4, PT, R184, 0x29, PT ;  /* 0x00000029b800780c */ /* 0x000fe40003f86270 */
[----:B------:R-:W-:Y:S01]  /*2e20*/  FSEL R187, R206, -INF , !P1 ;  /* 0xff800000cebb7808 */ /* 0x000fe20004800000 */
[----:B------:R-:W-:Y:S01]  /*2e30*/  FFMA.FTZ R219, R188, UR43, -R219 ;  /* 0x0000002bbcdb7c23 */ /* 0x000fe200080108db */
[----:B------:R-:W-:Y:S01]  /*2e40*/  ISETP.GE.AND P2, PT, R230, 0x31, PT ;  /* 0x00000031e600780c */ /* 0x000fe20003f46270 */
[----:B------:R-:W-:Y:S01]  /*2e50*/  MUFU.EX2 R14, R14 ;  /* 0x0000000e000e7308 */ /* 0x000fe20000000800 */
[----:B------:R-:W-:Y:S01]  /*2e60*/  ISETP.GE.AND P1, PT, R184, 0x31, PT ;  /* 0x00000031b800780c */ /* 0x000fe20003f26270 */
[----:B------:R-:W-:Y:S01]  /*2e70*/  FFMA.FTZ R206, R187, UR43, -R22 ;  /* 0x0000002bbbce7c23 */ /* 0x000fe20008010816 */
[----:B------:R-:W-:-:S02]  /*2e80*/  FSEL R193, R210, -INF , !P5 ;  /* 0xff800000d2c17808 */ /* 0x000fc40006800000 */
[C---:B------:R-:W-:Y:S02]  /*2e90*/  ISETP.GT.OR P4, PT, R192.reuse, 0x29, !P4 ;  /* 0x00000029c000780c */ /* 0x040fe40006784670 */
[----:B------:R-:W-:Y:S01]  /*2ea0*/  ISETP.GT.OR P2, PT, R225, 0x31, !P2 ;  /* 0x00000031e100780c */ /* 0x000fe20005744670 */
[----:B------:R-:W-:Y:S01]  /*2eb0*/  FFMA.FTZ R208, R193, UR43, -R18 ;  /* 0x0000002bc1d07c23 */ /* 0x000fe20008010812 */
[----:B------:R-:W-:Y:S01]  /*2ec0*/  ISETP.GT.OR P1, PT, R192, 0x31, !P1 ;  /* 0x00000031c000780c */ /* 0x000fe20004f24670 */
[----:B------:R-:W5:Y:S01]  /*2ed0*/  MUFU.EX2 R219, R219 ;  /* 0x000000db00db7308 */ /* 0x000f620000000800 */
[----:B------:R-:W-:Y:S02]  /*2ee0*/  FSEL R190, R207, -INF , !P4 ;  /* 0xff800000cfbe7808 */ /* 0x000fe40006000000 */
[C---:B------:R-:W-:Y:S02]  /*2ef0*/  ISETP.GE.AND P4, PT, R184.reuse, 0x38, PT ;  /* 0x00000038b800780c */ /* 0x040fe40003f86270 */
[----:B------:R-:W-:Y:S01]  /*2f00*/  ISETP.GE.AND P5, PT, R184, 0x39, PT ;  /* 0x00000039b800780c */ /* 0x000fe20003fa6270 */
[----:B------:R-:W-:Y:S01]  /*2f10*/  FFMA.FTZ R207, R190, UR43, -R23 ;  /* 0x0000002bbecf7c23 */ /* 0x000fe20008010817 */
[----:B------:R-:W-:Y:S01]  /*2f20*/  FSEL R18, R209, -INF , !P2 ;  /* 0xff800000d1127808 */ /* 0x000fe20005000000 */
[----:B------:R-:W-:Y:S01]  /*2f30*/  MUFU.EX2 R15, R15 ;  /* 0x0000000f000f7308 */ /* 0x000fe20000000800 */
[----:B------:R-:W-:-:S02]  /*2f40*/  FSEL R196, R211, -INF , !P1 ;  /* 0xff800000d3c47808 */ /* 0x000fc40004800000 */
[----:B------:R-:W-:Y:S01]  /*2f50*/  ISETP.GE.AND P0, PT, R230, 0x38, PT ;  /* 0x00000038e600780c */ /* 0x000fe20003f06270 */
[--C-:B------:R-:W-:Y:S01]  /*2f60*/  FFMA.FTZ R197, R18, UR43, -R19.reuse ;  /* 0x0000002b12c57c23 */ /* 0x100fe20008010813 */
[----:B------:R-:W-:Y:S01]  /*2f70*/  ISETP.GE.AND P3, PT, R230, 0x39, PT ;  /* 0x00000039e600780c */ /* 0x000fe20003f66270 */
[----:B------:R-:W-:Y:S01]  /*2f80*/  FFMA.FTZ R196, R196, UR43, -R19 ;  /* 0x0000002bc4c47c23 */ /* 0x000fe20008010813 */
[----:B------:R-:W-:Y:S01]  /*2f90*/  ISETP.GT.OR P0, PT, R225, 0x38, !P0 ;  /* 0x00000038e100780c */ /* 0x000fe20004704670 */
[----:B------:R-:W-:Y:S01]  /*2fa0*/  MUFU.EX2 R200, R200 ;  /* 0x000000c800c87308 */ /* 0x000fe20000000800 */
[----:B------:R-:W-:Y:S02]  /*2fb0*/  ISETP.GT.OR P4, PT, R192, 0x38, !P4 ;  /* 0x00000038c000780c */ /* 0x000fe40006784670 */
[----:B------:R-:W-:Y:S02]  /*2fc0*/  FSEL R193, R212, -INF , !P0 ;  /* 0xff800000d4c17808 */ /* 0x000fe40004000000 */
[----:B------:R-:W-:-:S02]  /*2fd0*/  ISETP.GT.OR P5, PT, R192, 0x39, !P5 ;  /* 0x00000039c000780c */ /* 0x000fc40006fa4670 */
[----:B------:R-:W-:Y:S01]  /*2fe0*/  ISETP.GT.OR P3, PT, R225, 0x39, !P3 ;  /* 0x00000039e100780c */ /* 0x000fe20005f64670 */
[--C-:B------:R-:W-:Y:S01]  /*2ff0*/  FFMA.FTZ R194, R193, UR43, -R16.reuse ;  /* 0x0000002bc1c27c23 */ /* 0x100fe20008010810 */
[----:B------:R-:W-:Y:S01]  /*3000*/  FSEL R195, R214, -INF , !P4 ;  /* 0xff800000d6c37808 */ /* 0x000fe20006000000 */
[----:B------:R-:W5:Y:S01]  /*3010*/  MUFU.EX2 R202, R202 ;  /* 0x000000ca00ca7308 */ /* 0x000f620000000800 */
[----:B------:R-:W-:Y:S02]  /*3020*/  FSEL R210, R213, -INF , !P3 ;  /* 0xff800000d5d27808 */ /* 0x000fe40005800000 */
[----:B------:R-:W-:Y:S01]  /*3030*/  FSEL R212, R215, -INF , !P5 ;  /* 0xff800000d7d47808 */ /* 0x000fe20006800000 */
[----:B------:R-:W-:Y:S02]  /*3040*/  FFMA.FTZ R198, R195, UR43, -R16 ;  /* 0x0000002bc3c67c23 */ /* 0x000fe40008010810 */
[--C-:B------:R-:W-:Y:S02]  /*3050*/  FFMA.FTZ R199, R210, UR43, -R17.reuse ;  /* 0x0000002bd2c77c23 */ /* 0x100fe40008010811 */
        /* <DEDUP_REMOVED lines=8> */
[----:B------:R-:W-:Y:S01]  /*30e0*/  UIADD3 UR8, UR6, 0x400, URZ ;  /* 0x0000040006087890 */ /* 0x000fe2000fffe03f */
[----:B------:R-:W-:Y:S01]  /*30f0*/  UMOV UR11, 0x40000040 ;  /* 0x40000040000b7882 */ /* 0x000fe20000000000 */
[----:B------:R-:W-:Y:S02]  /*3100*/  UMOV UR9, 0x40000040 ;  /* 0x4000004000097882 */ /* 0x000fe40000000000 */
        /* <DEDUP_REMOVED lines=24> */
[----:B------:R-:W-:Y:S01]  /*3290*/  UMOV UR6, UR12 ;  /* 0x0000000c00067c82 */ /* 0x000fe20008000000 */
[----:B------:R-:W-:Y:S02]  /*32a0*/  WARPGROUP.DEPBAR.LE gsb0, 0x0 ;  /* 0x00008000000079c5 */ /* 0x000fe40000010000 */
[----:B------:R-:W-:-:S06]  /*32b0*/  WARPGROUP.ARRIVE ;  /* 0x00000000000079c5 */ /* 0x000fcc0000000000 */
[----:B------:R-:W-:Y:S01]  /*32c0*/  HGMMA.64x64x16.F32 R152, gdesc[UR8], R152, gsb0 ;  /* 0x00e00000089879f0 */ /* 0x000fe20008000898 */
[----:B------:R-:W-:Y:S01]  /*32d0*/  UMOV UR11, 0x40000040 ;  /* 0x40000040000b7882 */ /* 0x000fe20000000000 */
[----:B------:R-:W-:Y:S01]  /*32e0*/  UMOV UR9, 0x40000040 ;  /* 0x4000004000097882 */ /* 0x000fe20000000000 */
[----:B------:R-:W-:Y:S02]  /*32f0*/  WARPGROUP.DEPBAR.LE gsb0, 0x0 ;  /* 0x00008000000079c5 */ /* 0x000fe40000010000 */
[----:B------:R-:W1:Y:S04]  /*3300*/  LDS.64 R184, [R224+0x28200] ;  /* 0x02820000e0b87984 */ /* 0x000e680000000a00 */
[----:B------:R-:W2:Y:S04]  /*3310*/  LDS.64 R188, [R224+0x28220] ;  /* 0x02822000e0bc7984 */ /* 0x000ea80000000a00 */
[----:B------:R-:W3:Y:S04]  /*3320*/  LDS.64 R186, [R224+0x28240] ;  /* 0x02824000e0ba7984 */ /* 0x000ee80000000a00 */
[----:B------:R-:W5:Y:S04]  /*3330*/  LDS.64 R22, [R224+0x28260] ;  /* 0x02826000e0167984 */ /* 0x000f680000000a00 */
[----:B------:R-:W5:Y:S04]  /*3340*/  LDS.64 R18, [R224+0x282a0] ;  /* 0x0282a000e0127984 */ /* 0x000f680000000a00 */
[----:B------:R-:W5:Y:S04]  /*3350*/  LDS.64 R190, [R224+0x28280] ;  /* 0x02828000e0be7984 */ /* 0x000f680000000a00 */
[----:B------:R-:W5:Y:S04]  /*3360*/  LDS.64 R192, [R224+0x282c0] ;  /* 0x0282c000e0c07984 */ /* 0x000f680000000a00 */
[----:B----4-:R-:W4:Y:S01]  /*3370*/  LDS.64 R224, [R224+0x282e0] ;  /* 0x0282e000e0e07984 */ /* 0x010f220000000a00 */
[--C-:B-1----:R-:W-:Y:S01]  /*3380*/  FADD.FTZ R152, R152, -R184.reuse ;  /* 0x800000b898987221 */ /* 0x102fe20000010000 */
[----:B------:R-:W-:Y:S01]  /*3390*/  FADD.FTZ R154, R154, -R184 ;  /* 0x800000b89a9a7221 */ /* 0x000fe20000010000 */
[--C-:B------:R-:W-:Y:S01]  /*33a0*/  FADD.FTZ R153, R153, -R185.reuse ;  /* 0x800000b999997221 */ /* 0x100fe20000010000 */
[----:B------:R-:W-:Y:S01]  /*33b0*/  FADD.FTZ R184, R155, -R185 ;  /* 0x800000b99bb87221 */ /* 0x000fe20000010000 */
[--C-:B--2---:R-:W-:Y:S01]  /*33c0*/  FADD.FTZ R185, R157, -R189.reuse ;  /* 0x800000bd9db97221 */ /* 0x104fe20000010000 */
[----:B------:R-:W-:Y:S01]  /*33d0*/  FADD.FTZ R159, R159, -R189 ;  /* 0x800000bd9f9f7221 */ /* 0x000fe20000010000 */
[----:B------:R-:W-:Y:S01]  /*33e0*/  FADD.FTZ R156, R156, -R188 ;  /* 0x800000bc9c9c7221 */ /* 0x000fe20000010000 */
[----:B------:R1:W2:Y:S01]  /*33f0*/  MUFU.EX2 R157, R196 ;  /* 0x000000c4009d7308 */ /* 0x0002a20000000800 */
[----:B---3--:R-:W-:Y:S01]  /*3400*/  FADD.FTZ R189, R162, -R186 ;  /* 0x800000baa2bd7221 */ /* 0x008fe20000010000 */
[----:B------:R-:W-:Y:S01]  /*3410*/  FMUL.FTZ R185, R8, R185 ;  /* 0x000000b908b97220 */ /* 0x000fe20000410000 */
[----:B------:R-:W-:Y:S01]  /*3420*/  FMUL.FTZ R156, R7, R156 ;  /* 0x0000009c079c7220 */ /* 0x000fe20000410000 */
[----:B------:R-:W-:Y:S01]  /*3430*/  FADD.FTZ R155, R158, -R188 ;  /* 0x800000bc9e9b7221 */ /* 0x000fe20000010000 */
[----:B-----5:R-:W-:Y:S01]  /*3440*/  FADD.FTZ R162, R167, -R23 ;  /* 0x80000017a7a27221 */ /* 0x020fe20000010000 */
[----:B------:R-:W-:Y:S01]  /*3450*/  FADD.FTZ R158, R163, -R187 ;  /* 0x800000bba39e7221 */ /* 0x000fe20000010000 */
[--C-:B------:R-:W-:Y:S01]  /*3460*/  FADD.FTZ R164, R164, -R22.reuse ;  /* 0x80000016a4a47221 */ /* 0x100fe20000010000 */
[----:B------:R-:W-:Y:S01]  /*3470*/  FADD.FTZ R163, R166, -R22 ;  /* 0x80000016a6a37221 */ /* 0x000fe20000010000 */
[--C-:B------:R-:W-:Y:S01]  /*3480*/  FADD.FTZ R167, R174, -R18.reuse ;  /* 0x80000012aea77221 */ /* 0x100fe20000010000 */
[----:B------:R-:W-:Y:S01]  /*3490*/  FADD.FTZ R174, R175, -R19 ;  /* 0x80000013afae7221 */ /* 0x000fe20000010000 */
[----:B-1----:R-:W-:Y:S01]  /*34a0*/  FMUL.FTZ R196, R5, R152 ;  /* 0x0000009805c47220 */ /* 0x002fe20000410000 */
[----:B------:R-:W-:Y:S01]  /*34b0*/  FMUL.FTZ R175, R6, R153 ;  /* 0x0000009906af7220 */ /* 0x000fe20000410000 */
[----:B------:R-:W-:Y:S01]  /*34c0*/  FADD.FTZ R172, R172, -R18 ;  /* 0x80000012acac7221 */ /* 0x000fe20000010000 */
[----:B------:R-:W1:Y:S01]  /*34d0*/  MUFU.EX2 R22, R194 ;  /* 0x000000c200167308 */ /* 0x000e620000000800 */
[----:B------:R-:W-:Y:S01]  /*34e0*/  FMUL.FTZ R154, R201, R154 ;  /* 0x0000009ac99a7220 */ /* 0x000fe20000410000 */
[----:B------:R-:W-:Y:S01]  /*34f0*/  FMUL.FTZ R197, R205, R184 ;  /* 0x000000b8cdc57220 */ /* 0x000fe20000410000 */
[----:B------:R-:W-:Y:S01]  /*3500*/  F2FP.F16.F32.PACK_AB R196, R175, R196 ;  /* 0x000000c4afc4723e */ /* 0x000fe200000000ff */
[----:B------:R-:W-:Y:S01]  /*3510*/  FMUL.FTZ R189, R218, R189 ;  /* 0x000000bddabd7220 */ /* 0x000fe20000410000 */
[----:B------:R-:W-:Y:S01]  /*3520*/  FMUL.FTZ R158, R219, R158 ;  /* 0x0000009edb9e7220 */ /* 0x000fe20000410000 */
[----:B------:R-:W-:Y:S01]  /*3530*/  FADD.FTZ R165, R165, -R23 ;  /* 0x80000017a5a57221 */ /* 0x000fe20000010000 */
[----:B------:R-:W-:Y:S01]  /*3540*/  F2FP.F16.F32.PACK_AB R197, R197, R154 ;  /* 0x0000009ac5c5723e */ /* 0x000fe200000000ff */
[----:B------:R3:W5:Y:S01]  /*3550*/  MUFU.EX2 R18, R198 ;  /* 0x000000c600127308 */ /* 0x0007620000000800 */
[----:B------:R-:W-:Y:S01]  /*3560*/  FADD.FTZ R160, R160, -R186 ;  /* 0x800000baa0a07221 */ /* 0x000fe20000010000 */
[----:B------:R-:W-:Y:S01]  /*3570*/  FADD.FTZ R161, R161, -R187 ;  /* 0x800000bba1a17221 */ /* 0x000fe20000010000 */
[--C-:B------:R-:W-:Y:S01]  /*3580*/  FADD.FTZ R23, R170, -R190.reuse ;  /* 0x800000beaa177221 */ /* 0x100fe20000010000 */
[----:B------:R-:W-:Y:S01]  /*3590*/  FADD.FTZ R173, R173, -R19 ;  /* 0x80000013adad7221 */ /* 0x000fe20000010000 */
[----:B------:R-:W-:Y:S01]  /*35a0*/  FMUL.FTZ R155, R204, R155 ;  /* 0x0000009bcc9b7220 */ /* 0x000fe20000410000 */
[----:B------:R-:W-:Y:S01]  /*35b0*/  FMUL.FTZ R154, R220, R159 ;  /* 0x0000009fdc9a7220 */ /* 0x000fe20000410000 */
[----:B------:R-:W-:Y:S01]  /*35c0*/  FADD.FTZ R168, R168, -R190 ;  /* 0x800000bea8a87221 */ /* 0x000fe20000010000 */
[----:B------:R2:W5:Y:S01]  /*35d0*/  MUFU.EX2 R175, R199 ;  /* 0x000000c700af7308 */ /* 0x0005620000000800 */
[----:B---3--:R-:W-:Y:S01]  /*35e0*/  F2FP.F16.F32.PACK_AB R198, R185, R156 ;  /* 0x0000009cb9c6723e */ /* 0x008fe200000000ff */
[--C-:B------:R-:W-:Y:S01]  /*35f0*/  FADD.FTZ R169, R169, -R191.reuse ;  /* 0x800000bfa9a97221 */ /* 0x100fe20000010000 */
[----:B------:R-:W-:Y:S01]  /*3600*/  FADD.FTZ R166, R171, -R191 ;  /* 0x800000bfaba67221 */ /* 0x000fe20000010000 */
[--C-:B------:R-:W-:Y:S01]  /*3610*/  FADD.FTZ R19, R176, -R192.reuse ;  /* 0x800000c0b0137221 */ /* 0x100fe20000010000 */
[--C-:B------:R-:W-:Y:S01]  /*3620*/  FADD.FTZ R170, R177, -R193.reuse ;  /* 0x800000c1b1aa7221 */ /* 0x100fe20000010000 */
[----:B------:R-:W-:Y:S01]  /*3630*/  FADD.FTZ R171, R178, -R192 ;  /* 0x800000c0b2ab7221 */ /* 0x000fe20000010000 */
[----:B------:R-:W-:Y:S01]  /*3640*/  FADD.FTZ R176, R179, -R193 ;  /* 0x800000c1b3b07221 */ /* 0x000fe20000010000 */
[----:B------:R-:W3:Y:S01]  /*3650*/  MUFU.EX2 R156, R195 ;  /* 0x000000c3009c7308 */ /* 0x000ee20000000800 */
[--C-:B----4-:R-:W-:Y:S01]  /*3660*/  FADD.FTZ R177, R180, -R224.reuse ;  /* 0x800000e0b4b17221 */ /* 0x110fe20000010000 */
[----:B------:R-:W-:Y:S01]  /*3670*/  FADD.FTZ R153, R182, -R224 ;  /* 0x800000e0b6997221 */ /* 0x000fe20000010000 */
[--C-:B------:R-:W-:Y:S01]  /*3680*/  FADD.FTZ R152, R181, -R225.reuse ;  /* 0x800000e1b5987221 */ /* 0x100fe20000010000 */
[----:B------:R-:W-:Y:S01]  /*3690*/  FADD.FTZ R183, R183, -R225 ;  /* 0x800000e1b7b77221 */ /* 0x000fe20000010000 */
[----:B------:R-:W-:Y:S01]  /*36a0*/  F2FP.F16.F32.PACK_AB R193, R158, R189 ;  /* 0x000000bd9ec1723e */ /* 0x000fe200000000ff */
[----:B------:R-:W-:Y:S01]  /*36b0*/  FMUL.FTZ R160, R9, R160 ;  /* 0x000000a009a07220 */ /* 0x000fe20000410000 */
[----:B------:R-:W-:Y:S01]  /*36c0*/  FMUL.FTZ R161, R10, R161 ;  /* 0x000000a10aa17220 */ /* 0x000fe20000410000 */
[----:B------:R-:W-:Y:S01]  /*36d0*/  FMUL.FTZ R164, R11, R164 ;  /* 0x000000a40ba47220 */ /* 0x000fe20000410000 */
[----:B------:R-:W-:Y:S01]  /*36e0*/  FMUL.FTZ R165, R12, R165 ;  /* 0x000000a50ca57220 */ /* 0x000fe20000410000 */
[----:B------:R-:W-:Y:S01]  /*36f0*/  FMUL.FTZ R163, R20, R163 ;  /* 0x000000a314a37220 */ /* 0x000fe20000410000 */
[----:B------:R-:W-:Y:S01]  /*3700*/  FMUL.FTZ R162, R21, R162 ;  /* 0x000000a215a27220 */ /* 0x000fe20000410000 */
[----:B------:R-:W-:Y:S01]  /*3710*/  IMAD R158, R4, 0x2000, R232 ;  /* 0x00002000049e7824 */ /* 0x000fe200078e02e8 */
[----:B--2---:R-:W-:Y:S01]  /*3720*/  F2FP.F16.F32.PACK_AB R199, R154, R155 ;  /* 0x0000009b9ac7723e */ /* 0x004fe200000000ff */
        /* <DEDUP_REMOVED lines=13> */
[----:B-----5:R-:W-:Y:S01]  /*3800*/  FMUL.FTZ R153, R18, R153 ;  /* 0x0000009912997220 */ /* 0x020fe20000410000 */
[----:B------:R-:W-:Y:S01]  /*3810*/  FMUL.FTZ R152, R175, R152 ;  /* 0x00000098af987220 */ /* 0x000fe20000410000 */
[----:B---3--:R-:W-:Y:S01]  /*3820*/  FMUL.FTZ R154, R156, R183 ;  /* 0x000000b79c9a7220 */ /* 0x008fe20000410000 */
[----:B------:R-:W-:Y:S01]  /*3830*/  IMAD R158, R158, 0x2, R231 ;  /* 0x000000029e9e7824 */ /* 0x000fe200078e02e7 */
        /* <DEDUP_REMOVED lines=20> */
[----:B------:R-:W-:Y:S02]  /*3980*/  SHF.R.U32.HI R5, RZ, 0x4, R233 ;  /* 0x00000004ff057819 */ /* 0x000fe400000116e9 */
[----:B------:R-:W-:Y:S01]  /*3990*/  WARPGROUP.ARRIVE ;  /* 0x00000000000079c5 */ /* 0x000fe20000000000 */
[----:B------:R-:W-:Y:S02]  /*39a0*/  R2UR UR5, R6 ;  /* 0x00000000060572ca */ /* 0x000fe400000e0000 */
[----:B------:R-:W-:-:S11]  /*39b0*/  LOP3.LUT R5, R5, 0x3fff, RZ, 0xc0, !PT ;  /* 0x00003fff05057812 */ /* 0x000fd600078ec0ff */
[----:B------:R-:W-:Y:S01]  /*39c0*/  HGMMA.64x128x16.F32 R88, R152, gdesc[UR4].tnspB, R88, gsb0 ;  /* 0x41e0000498587df0 */ /* 0x000fe20008000858 */
[----:B------:R-:W-:Y:S01]  /*39d0*/  UIADD3 UR6, UR12, 0x80, URZ ;  /* 0x000000800c067890 */ /* 0x000fe2000fffe03f */
[----:B------:R-:W-:Y:S01]  /*39e0*/  LOP3.LUT R5, R5, 0x10000, RZ, 0xfc, !PT ;  /* 0x0001000005057812 */ /* 0x000fe200078efcff */
[----:B------:R-:W-:-:S04]  /*39f0*/  UMOV UR7, 0x40000040 ;  /* 0x4000004000077882 */ /* 0x000fc80000000000 */
[----:B------:R-:W-:Y:S01]  /*3a00*/  IMAD R5, R4, 0x400, R5 ;  /* 0x0000040004057824 */ /* 0x000fe200078e0205 */
[----:B------:R-:W-:-:S04]  /*3a10*/  USHF.R.U32.HI UR5, URZ, 0x4, UR5 ;  /* 0x000000043f057899 */ /* 0x000fc80008011605 */
        /* <DEDUP_REMOVED lines=8> */
[----:B------:R-:W-:Y:S01]  /*3aa0*/  UIADD3 UR6, UR12, 0x100, URZ ;  /* 0x000001000c067890 */ /* 0x000fe2000fffe03f */
[----:B------:R-:W-:Y:S01]  /*3ab0*/  UMOV UR7, 0x40000040 ;  /* 0x4000004000077882 */ /* 0x000fe20000000000 */
[----:B------:R-:W-:-:S07]  /*3ac0*/  UIADD3 UR12, UR12, 0x180, URZ ;  /* 0x000001800c0c7890 */ /* 0x000fce000fffe03f */
[----:B------:R-:W-:Y:S01]  /*3ad0*/  UMOV UR10, UR12 ;  /* 0x0000000c000a7c82 */ /* 0x000fe20008000000 */
[----:B------:R-:W-:Y:S02]  /*3ae0*/  WARPGROUP.DEPBAR.LE gsb0, 0x0 ;  /* 0x00008000000079c5 */ /* 0x000fe40000010000 */
[----:B------:R-:W-:Y:S02]  /*3af0*/  F2FP.F16.F32.PACK_AB R152, R14, R13 ;  /* 0x0000000d0e98723e */ /* 0x000fe400000000ff */
[----:B------:R-:W-:Y:S02]  /*3b00*/  F2FP.F16.F32.PACK_AB R153, R203, R202 ;  /* 0x000000cacb99723e */ /* 0x000fe400000000ff */
[----:B------:R-:W-:Y:S02]  /*3b10*/  F2FP.F16.F32.PACK_AB R154, R200, R15 ;  /* 0x0000000fc89a723e */ /* 0x000fe400000000ff */
[----:B------:R-:W-:-:S04]  /*3b20*/  F2FP.F16.F32.PACK_AB R155, R207, R206 ;  /* 0x000000cecf9b723e */ /* 0x000fc800000000ff */
[----:B------:R-:W-:-:S06]  /*3b30*/  WARPGROUP.ARRIVE ;  /* 0x00000000000079c5 */ /* 0x000fcc0000000000 */
[----:B------:R-:W-:Y:S01]  /*3b40*/  HGMMA.64x128x16.F32 R88, R152, gdesc[UR4].tnspB, R88, gsb0 ;  /* 0x41e0000498587df0 */ /* 0x000fe20008000858 */
[----:B------:R-:W-:-:S13]  /*3b50*/  R2UR UR6, R5 ;  /* 0x00000000050672ca */ /* 0x000fda00000e0000 */
        /* <DEDUP_REMOVED lines=72> */
.L_x_1731:
        /* <DEDUP_REMOVED lines=49> */
.L_x_1732:
        /* <DEDUP_REMOVED lines=78> */
.L_x_1715:
[----:B------:R-:W-:Y:S05]  /*47d0*/  @P0 BRA `(.L_x_1734) ;  /* 0x0000001c00d80947 */ /* 0x000fea0003800000 */
[----:B------:R-:W1:Y:S01]  /*47e0*/  S2R R0, SR_TID.X ;  /* 0x0000000000007919 */ /* 0x000e620000002100 */
[----:B------:R-:W2:Y:S01]  /*47f0*/  S2UR UR5, SR_CgaCtaId ;  /* 0x00000000000579c3 */ /* 0x000ea20000008800 */
[----:B------:R-:W-:Y:S01]  /*4800*/  UMOV UR4, 0x400 ;  /* 0x0000040000047882 */ /* 0x000fe20000000000 */
[----:B------:R-:W-:-:S06]  /*4810*/  F2FP.F16.F32.PACK_AB R88, R89, R88 ;  /* 0x000000585958723e */ /* 0x000fcc00000000ff */
[----:B------:R-:W-:Y:S01]  /*4820*/  BAR.SYNC.DEFER_BLOCKING 0x1, 0x100 ;  /* 0x0044000000007b1d */ /* 0x000fe20000010000 */
        /* <DEDUP_REMOVED lines=10> */
[----:B--2---:R-:W-:Y:S01]  /*48d0*/  ULEA UR6, UR5, UR4, 0x18 ;  /* 0x0000000405067291 */ /* 0x004fe2000f8ec03f */
[----:B------:R-:W-:Y:S02]  /*48e0*/  F2FP.F16.F32.PACK_AB R106, R109, R108 ;  /* 0x0000006c6d6a723e */ /* 0x000fe400000000ff */
[----:B------:R-:W-:Y:S01]  /*48f0*/  F2FP.F16.F32.PACK_AB R107, R111, R110 ;  /* 0x0000006e6f6b723e */ /* 0x000fe200000000ff */
[----:B------:R-:W-:Y:S01]  /*4900*/  ULDC.64 UR4, c[0x0][0x870] ;  /* 0x00021c0000047ab9 */ /* 0x000fe20000000a00 */
[----:B------:R-:W-:Y:S01]  /*4910*/  F2FP.F16.F32.PACK_AB R113, R115, R114 ;  /* 0x000000727371723e */ /* 0x000fe200000000ff */
[----:B------:R-:W-:Y:S01]  /*4920*/  UISETP.NE.U32.AND UP0, UPT, UR4, URZ, UPT ;  /* 0x0000003f0400728c */ /* 0x000fe2000bf05070 */
[----:B-1----:R-:W-:Y:S01]  /*4930*/  VIADD R20, R0, 0xffffff80 ;  /* 0xffffff8000147836 */ /* 0x002fe20000000000 */
[----:B------:R-:W-:-:S02]  /*4940*/  F2FP.F16.F32.PACK_AB R120, R121, R120 ;  /* 0x000000787978723e */ /* 0x000fc400000000ff */
[----:B------:R-:W-:Y:S01]  /*4950*/  F2FP.F16.F32.PACK_AB R114, R117, R116 ;  /* 0x000000747572723e */ /* 0x000fe200000000ff */
[----:B------:R-:W-:Y:S01]  /*4960*/  UISETP.NE.AND.EX UP0, UPT, UR5, URZ, UPT, UP0 ;  /* 0x0000003f0500728c */ /* 0x000fe2000bf05300 */
[----:B------:R-:W-:Y:S02]  /*4970*/  SHF.R.S32.HI R19, RZ, 0x1f, R20 ;  /* 0x0000001fff137819 */ /* 0x000fe40000011414 */
[----:B------:R-:W-:Y:S01]  /*4980*/  F2FP.F16.F32.PACK_AB R115, R119, R118 ;  /* 0x000000767773723e */ /* 0x000fe200000000ff */
[----:B------:R-:W-:Y:S01]  /*4990*/  ULDC.64 UR4, c[0x0][0x870] ;  /* 0x00021c0000047ab9 */ /* 0x000fe20000000a00 */
[CC--:B------:R-:W-:Y:S01]  /*49a0*/  LEA.HI R15, R19.reuse, R20.reuse, RZ, 0x4 ;  /* 0x00000014130f7211 */ /* 0x0c0fe200078f20ff */
[----:B------:R-:W-:Y:S01]  /*49b0*/  UIMAD.WIDE UR4, UR36, 0x4, UR4 ;  /* 0x00000004240478a5 */ /* 0x000fe2000f8e0204 */
[----:B------:R-:W-:Y:S02]  /*49c0*/  LEA.HI R17, R19, R20, RZ, 0x5 ;  /* 0x0000001413117211 */ /* 0x000fe400078f28ff */
[----:B------:R-:W-:-:S02]  /*49d0*/  LOP3.LUT R3, R15, 0xfffffff0, RZ, 0xc0, !PT ;  /* 0xfffffff00f037812 */ /* 0x000fc400078ec0ff */
[----:B------:R-:W-:Y:S01]  /*49e0*/  F2FP.F16.F32.PACK_AB R121, R123, R122 ;  /* 0x0000007a7b79723e */ /* 0x000fe200000000ff */
[----:B------:R-:W-:Y:S01]  /*49f0*/  IMAD.SHL.U32 R17, R17, 0x20, RZ ;  /* 0x0000002011117824 */ /* 0x000fe200078e00ff */
[----:B------:R-:W-:Y:S01]  /*4a00*/  F2FP.F16.F32.PACK_AB R128, R129, R128 ;  /* 0x000000808180723e */ /* 0x000fe200000000ff */
[----:B------:R-:W-:Y:S01]  /*4a10*/  IMAD.IADD R3, R20, 0x1, -R3 ;  /* 0x0000000114037824 */ /* 0x000fe200078e0a03 */
[----:B------:R-:W-:Y:S02]  /*4a20*/  F2FP.F16.F32.PACK_AB R122, R125, R124 ;  /* 0x0000007c7d7a723e */ /* 0x000fe400000000ff */
[----:B------:R-:W-:Y:S01]  /*4a30*/  LOP3.LUT R18, R17, 0x7ffffc00, RZ, 0xc0, !PT ;  /* 0x7ffffc0011127812 */ /* 0x000fe200078ec0ff */
[----:B------:R-:W-:Y:S01]  /*4a40*/  IMAD.MOV.U32 R17, RZ, RZ, 0x40 ;  /* 0x00000040ff117424 */ /* 0x000fe200078e00ff */
[----:B------:R-:W-:Y:S02]  /*4a50*/  SHF.R.S32.HI R0, RZ, 0x1f, R3 ;  /* 0x0000001fff007819 */ /* 0x000fe40000011403 */
[----:B------:R-:W-:-:S02]  /*4a60*/  F2FP.F16.F32.PACK_AB R123, R127, R126 ;  /* 0x0000007e7f7b723e */ /* 0x000fc400000000ff */
[----:B------:R-:W-:Y:S02]  /*4a70*/  LEA.HI R13, R0, R3, RZ, 0x3 ;  /* 0x00000003000d7211 */ /* 0x000fe400078f18ff */
[----:B------:R-:W-:Y:S02]  /*4a80*/  F2FP.F16.F32.PACK_AB R129, R131, R130 ;  /* 0x000000828381723e */ /* 0x000fe400000000ff */
[----:B------:R-:W-:Y:S02]  /*4a90*/  LOP3.LUT R0, R13, 0xfffffff8, RZ, 0xc0, !PT ;  /* 0xfffffff80d007812 */ /* 0x000fe400078ec0ff */
[----:B------:R-:W-:Y:S02]  /*4aa0*/  SHF.R.S32.HI R13, RZ, 0x3, R13 ;  /* 0x00000003ff0d7819 */ /* 0x000fe4000001140d */
[----:B------:R-:W-:Y:S01]  /*4ab0*/  F2FP.F16.F32.PACK_AB R136, R137, R136 ;  /* 0x000000888988723e */ /* 0x000fe200000000ff */
[----:B------:R-:W-:Y:S01]  /*4ac0*/  IMAD.IADD R14, R3, 0x1, -R0 ;  /* 0x00000001030e7824 */ /* 0x000fe200078e0a00 */
[----:B------:R-:W-:Y:S01]  /*4ad0*/  SHF.R.S32.HI R0, RZ, 0x4, R15 ;  /* 0x00000004ff007819 */ /* 0x000fe2000001140f */
[----:B------:R-:W-:Y:S01]  /*4ae0*/  IMAD R18, R13, 0x200, R18 ;  /* 0x000002000d127824 */ /* 0x000fe200078e0212 */
[----:B------:R-:W-:Y:S01]  /*4af0*/  F2FP.F16.F32.PACK_AB R130, R133, R132 ;  /* 0x000000848582723e */ /* 0x000fe200000000ff */
[C---:B------:R-:W-:Y:S01]  /*4b00*/  IMAD.SHL.U32 R15, R14.reuse, 0x40, RZ ;  /* 0x000000400e0f7824 */ /* 0x040fe200078e00ff */
[----:B------:R-:W-:Y:S01]  /*4b10*/  R2P PR, R14, 0x6 ;  /* 0x000000060e007804 */ /* 0x000fe20000000000 */
[----:B------:R-:W-:Y:S01]  /*4b20*/  IMAD.SHL.U32 R16, R0, 0x8, RZ ;  /* 0x0000000800107824 */ /* 0x000fe200078e00ff */
[----:B------:R-:W-:-:S02]  /*4b30*/  F2FP.F16.F32.PACK_AB R131, R135, R134 ;  /* 0x000000868783723e */ /* 0x000fc400000000ff */
[----:B------:R-:W-:Y:S02]  /*4b40*/  LOP3.LUT R15, R15, 0x1c0, RZ, 0xc0, !PT ;  /* 0x000001c00f0f7812 */ /* 0x000fe400078ec0ff */
[----:B------:R-:W-:Y:S02]  /*4b50*/  SEL R17, R17, 0xffffffc0, !P2 ;  /* 0xffffffc011117807 */ /* 0x000fe40005000000 */
[----:B------:R-:W-:Y:S02]  /*4b60*/  LOP3.LUT R16, R15, 0x8, R16, 0xf8, !PT ;  /* 0x000000080f107812 */ /* 0x000fe400078ef810 */
[----:B------:R-:W-:Y:S02]  /*4b70*/  SHF.R.U32.HI R15, RZ, 0x3, R15 ;  /* 0x00000003ff0f7819 */ /* 0x000fe4000001160f */
[----:B------:R-:W-:Y:S02]  /*4b80*/  F2FP.F16.F32.PACK_AB R137, R139, R138 ;  /* 0x0000008a8b89723e */ /* 0x000fe400000000ff */
[----:B------:R-:W-:Y:S01]  /*4b90*/  LOP3.LUT R15, R16, R15, RZ, 0x3c, !PT ;  /* 0x0000000f100f7212 */ /* 0x000fe200078e3cff */
[----:B------:R-:W-:Y:S01]  /*4ba0*/  IMAD.MOV.U32 R16, RZ, RZ, 0x20 ;  /* 0x00000020ff107424 */ /* 0x000fe200078e00ff */
[----:B------:R-:W-:-:S02]  /*4bb0*/  F2FP.F16.F32.PACK_AB R144, R145, R144 ;  /* 0x000000909190723e */ /* 0x000fc400000000ff */
[----:B------:R-:W-:Y:S01]  /*4bc0*/  F2FP.F16.F32.PACK_AB R138, R141, R140 ;  /* 0x0000008c8d8a723e */ /* 0x000fe200000000ff */
[----:B------:R-:W-:Y:S01]  /*4bd0*/  IMAD.IADD R15, R15, 0x1, R18 ;  /* 0x000000010f0f7824 */ /* 0x000fe200078e0212 */
[----:B------:R-:W-:Y:S02]  /*4be0*/  SEL R16, R16, 0xffffffe0, !P1 ;  /* 0xffffffe010107807 */ /* 0x000fe40004800000 */
[----:B------:R-:W-:Y:S02]  /*4bf0*/  F2FP.F16.F32.PACK_AB R139, R143, R142 ;  /* 0x0000008e8f8b723e */ /* 0x000fe400000000ff */
[----:B------:R-:W-:Y:S02]  /*4c00*/  LEA R15, R15, UR6, 0x1 ;  /* 0x000000060f0f7c11 */ /* 0x000fe4000f8e08ff */
[----:B------:R-:W-:Y:S02]  /*4c10*/  F2FP.F16.F32.PACK_AB R145, R147, R146 ;  /* 0x000000929391723e */ /* 0x000fe400000000ff */
[--C-:B------:R-:W-:Y:S01]  /*4c20*/  IADD3 R16, R16, 0x8000, R15.reuse ;  /* 0x0000800010107810 */ /* 0x100fe20007ffe00f */
[----:B------:R-:W-:Y:S01]  /*4c30*/  STSM.16.M88.4 [R15+0x8000], R88 ;  /* 0x008000580f007844 */ /* 0x000fe20000000200 */
[----:B------:R-:W-:-:S02]  /*4c40*/  IADD3 R18, R17, 0x8000, R15 ;  /* 0x0000800011127810 */ /* 0x000fc40007ffe00f */
[----:B------:R-:W-:Y:S01]  /*4c50*/  F2FP.F16.F32.PACK_AB R146, R149, R148 ;  /* 0x000000949592723e */ /* 0x000fe200000000ff */
[----:B------:R-:W-:Y:S01]  /*4c60*/  IMAD.IADD R17, R16, 0x1, R17 ;  /* 0x0000000110117824 */ /* 0x000fe200078e0211 */
        /* <DEDUP_REMOVED lines=30> */
[----:B------:R-:W-:Y:S01]  /*4e50*/  ULDC UR7, c[0x0][0x808] ;  /* 0x0002020000077ab9 */ /* 0x000fe20000000800 */
[----:B------:R-:W-:Y:S01]  /*4e60*/  F2FP.F16.F32.PACK_AB R51, R55, R54 ;  /* 0x000000363733723e */ /* 0x000fe200000000ff */
[----:B------:R-:W4:Y:S01]  /*4e70*/  S2UR UR9, SR_CTAID.Y ;  /* 0x00000000000979c3 */ /* 0x000f220000002600 */
[----:B------:R-:W-:Y:S01]  /*4e80*/  F2FP.F16.F32.PACK_AB R57, R59, R58 ;  /* 0x0000003a3b39723e */ /* 0x000fe200000000ff */
[----:B-1----:R-:W-:Y:S01]  /*4e90*/  IMAD.U32 R4, RZ, RZ, UR4 ;  /* 0x00000004ff047e24 */ /* 0x002fe2000f8e00ff */
[----:B------:R-:W-:Y:S01]  /*4ea0*/  F2FP.F16.F32.PACK_AB R58, R61, R60 ;  /* 0x0000003c3d3a723e */ /* 0x000fe200000000ff */
[----:B------:R3:W-:Y:S01]  /*4eb0*/  STSM.16.M88.4 [R17+-0x8000], R48 ;  /* 0xff80003011007844 */ /* 0x0007e20000000200 */
[----:B------:R-:W-:Y:S01]  /*4ec0*/  F2FP.F16.F32.PACK_AB R59, R63, R62 ;  /* 0x0000003e3f3b723e */ /* 0x000fe200000000ff */
[----:B------:R-:W-:Y:S01]  /*4ed0*/  IMAD.U32 R5, RZ, RZ, UR5 ;  /* 0x00000005ff057e24 */ /* 0x000fe2000f8e00ff */
[----:B------:R-:W-:Y:S01]  /*4ee0*/  F2FP.F16.F32.PACK_AB R65, R67, R66 ;  /* 0x000000424341723e */ /* 0x000fe200000000ff */
[----:B------:R-:W-:Y:S01]  /*4ef0*/  ULDC.64 UR4, c[0x0][0x878] ;  /* 0x00021e0000047ab9 */ /* 0x000fe20000000a00 */
[----:B------:R-:W-:Y:S01]  /*4f00*/  F2FP.F16.F32.PACK_AB R66, R69, R68 ;  /* 0x000000444542723e */ /* 0x000fe200000000ff */
[----:B------:R3:W-:Y:S01]  /*4f10*/  STSM.16.M88.4 [R15+0x4000], R56 ;  /* 0x004000380f007844 */ /* 0x0007e20000000200 */
[----:B------:R-:W-:Y:S01]  /*4f20*/  F2FP.F16.F32.PACK_AB R67, R71, R70 ;  /* 0x000000464743723e */ /* 0x000fe200000000ff */
[----:B------:R-:W1:Y:S01]  /*4f30*/  LDC.64 R36, c[0x0][0x850] ;  /* 0x00021400ff247b82 */ /* 0x000e620000000a00 */
[----:B------:R-:W-:-:S02]  /*4f40*/  F2FP.F16.F32.PACK_AB R73, R75, R74 ;  /* 0x0000004a4b49723e */ /* 0x000fc400000000ff */
[----:B------:R-:W-:Y:S01]  /*4f50*/  F2FP.F16.F32.PACK_AB R74, R77, R76 ;  /* 0x0000004c4d4a723e */ /* 0x000fe200000000ff */
[----:B------:R3:W-:Y:S01]  /*4f60*/  STSM.16.M88.4 [R16+-0x4000], R64 ;  /* 0xffc0004010007844 */ /* 0x0007e20000000200 */
[----:B------:R-:W-:Y:S02]  /*4f70*/  F2FP.F16.F32.PACK_AB R75, R79, R78 ;  /* 0x0000004e4f4b723e */ /* 0x000fe400000000ff */
[----:B------:R-:W-:Y:S02]  /*4f80*/  F2FP.F16.F32.PACK_AB R81, R83, R82 ;  /* 0x000000525351723e */ /* 0x000fe400000000ff */
[----:B------:R-:W-:Y:S01]  /*4f90*/  F2FP.F16.F32.PACK_AB R82, R85, R84 ;  /* 0x000000545552723e */ /* 0x000fe200000000ff */
[----:B------:R3:W-:Y:S01]  /*4fa0*/  STSM.16.M88.4 [R18+-0x4000], R72 ;  /* 0xffc0004812007844 */ /* 0x0007e20000000200 */
[----:B------:R-:W-:Y:S02]  /*4fb0*/  F2FP.F16.F32.PACK_AB R83, R87, R86 ;  /* 0x000000565753723e */ /* 0x000fe400000000ff */
[----:B------:R-:W-:-:S03]  /*4fc0*/  PLOP3.LUT P0, PT, PT, PT, UP0, 0x80, 0x0 ;  /* 0x000000000000781c */ /* 0x000fc60003f0f008 */
[----:B------:R3:W-:Y:S01]  /*4fd0*/  STSM.16.M88.4 [R17+-0x4000], R80 ;  /* 0xffc0005011007844 */ /* 0x0007e20000000200 */
[----:B------:R-:W-:Y:S01]  /*4fe0*/  BAR.SYNC.DEFER_BLOCKING 0x1, 0x100 ;  /* 0x0044000000007b1d */ /* 0x000fe20000010000 */
[----:B------:R-:W-:-:S04]  /*4ff0*/  UISETP.NE.U32.AND UP1, UPT, UR4, URZ, UPT ;  /* 0x0000003f0400728c */ /* 0x000fc8000bf25070 */
[----:B------:R-:W-:-:S04]  /*5000*/  UISETP.NE.AND.EX UP1, UPT, UR5, URZ, UPT, UP1 ;  /* 0x0000003f0500728c */ /* 0x000fc8000bf25310 */
[----:B--2---:R-:W2:Y:S07]  /*5010*/  @P0 LDG.E R8, desc[UR46][R4.64] ;  /* 0x0000002e04080981 */ /* 0x004eae000c1e1900 */
[----:B------:R-:W-:Y:S01]  /*5020*/  @UP1 ULDC.64 UR4, c[0x0][0x878] ;  /* 0x00021e0000041ab9 */ /* 0x000fe20000000a00 */
[----:B------:R-:W-:Y:S01]  /*5030*/  PLOP3.LUT P1, PT, PT, PT, UP1, 0x80, 0x0 ;  /* 0x000000000000781c */ /* 0x000fe20003f2f018 */
[----:B------:R-:W-:Y:S01]  /*5040*/  @UP1 UIMAD.WIDE UR4, UR36, 0x4, UR4 ;  /* 0x00000004240418a5 */ /* 0x000fe2000f8e0204 */
[----:B------:R-:W-:-:S05]  /*5050*/  IMAD.U32 R2, RZ, RZ, UR7 ;  /* 0x00000007ff027e24 */ /* 0x000fca000f8e00ff */
[----:B------:R-:W-:Y:S02]  /*5060*/  IMAD.U32 R6, RZ, RZ, UR4 ;  /* 0x00000004ff067e24 */ /* 0x000fe4000f8e00ff */
[----:B------:R-:W-:-:S05]  /*5070*/  IMAD.U32 R7, RZ, RZ, UR5 ;  /* 0x00000005ff077e24 */ /* 0x000fca000f8e00ff */
[----:B------:R3:W5:Y:S01]  /*5080*/  @P1 LDG.E R2, desc[UR46][R6.64] ;  /* 0x0000002e06021981 */ /* 0x000762000c1e1900 */
[----:B------:R-:W-:Y:S01]  /*5090*/  LEA.HI R10, R19, R20, RZ, 0x7 ;  /* 0x00000014130a7211 */ /* 0x000fe200078f38ff */
[----:B------:R-:W-:Y:S01]  /*50a0*/  IMAD.SHL.U32 R14, R14, 0x8, RZ ;  /* 0x000000080e0e7824 */ /* 0x000fe200078e00ff */
[----:B------:R-:W-:Y:S01]  /*50b0*/  UMOV UR4, URZ ;  /* 0x0000003f00047c82 */ /* 0x000fe20008000000 */
[----:B------:R-:W1:Y:S01]  /*50c0*/  S2R R39, SR_CTAID.X ;  /* 0x0000000000277919 */ /* 0x000e620000002500 */
[----:B------:R-:W-:Y:S01]  /*50d0*/  UMOV UR5, URZ ;  /* 0x0000003f00057c82 */ /* 0x000fe20008000000 */
[----:B------:R-:W-:Y:S01]  /*50e0*/  IMAD.SHL.U32 R10, R10, 0x4, RZ ;  /* 0x000000040a0a7824 */ /* 0x000fe200078e00ff */
[----:B----4-:R-:W-:-:S04]  /*50f0*/  USHF.R.S32.HI UR10, URZ, 0x1f, UR9 ;  /* 0x0000001f3f0a7899 */ /* 0x010fc80008011409 */
[----:B------:R-:W-:-:S05]  /*5100*/  LOP3.LUT R10, R10, 0x7ffffe00, RZ, 0xc0, !PT ;  /* 0x7ffffe000a0a7812 */ /* 0x000fca00078ec0ff */
[----:B------:R-:W-:Y:S01]  /*5110*/  IMAD R10, R13, 0x2000, R10 ;  /* 0x000020000d0a7824 */ /* 0x000fe200078e020a */
[----:B--2---:R-:W-:Y:S01]  /*5120*/  @P0 R2UR UR7, R8 ;  /* 0x00000000080702ca */ /* 0x004fe200000e0000 */
[----:B------:R-:W-:-:S05]  /*5130*/  IMAD.SHL.U32 R8, R0, 0x40, RZ ;  /* 0x0000004000087824 */ /* 0x000fca00078e00ff */
[----:B------:R-:W-:-:S04]  /*5140*/  LOP3.LUT R9, R8, 0x1c0, RZ, 0xc0, !PT ;  /* 0x000001c008097812 */ /* 0x000fc800078ec0ff */
[----:B------:R-:W-:Y:S02]  /*5150*/  LOP3.LUT R14, R9, 0x38, R14, 0xf8, !PT ;  /* 0x00000038090e7812 */ /* 0x000fe400078ef80e */
[----:B------:R-:W-:Y:S01]  /*5160*/  SHF.R.U32.HI R9, RZ, 0x3, R9 ;  /* 0x00000003ff097819 */ /* 0x000fe20000011609 */
[----:B------:R-:W-:Y:S02]  /*5170*/  @UP0 USHF.R.S32.HI UR8, URZ, 0x1f, UR7 ;  /* 0x0000001f3f080899 */ /* 0x000fe40008011407 */
[----:B------:R-:W-:Y:S01]  /*5180*/  @UP0 UMOV UR4, UR7 ;  /* 0x0000000700040c82 */ /* 0x000fe20008000000 */
[----:B------:R-:W-:-:S04]  /*5190*/  LOP3.LUT R9, R14, R9, RZ, 0x3c, !PT ;  /* 0x000000090e097212 */ /* 0x000fc800078e3cff */
[----:B------:R-:W-:Y:S01]  /*51a0*/  @UP0 UMOV UR5, UR8 ;  /* 0x0000000800050c82 */ /* 0x000fe20008000000 */
[----:B------:R-:W-:Y:S01]  /*51b0*/  IMAD.IADD R9, R10, 0x1, R9 ;  /* 0x000000010a097824 */ /* 0x000fe200078e0209 */
[----:B-1-3--:R-:W-:Y:S06]  /*51c0*/  @P1 BRA `(.L_x_1735) ;  /* 0x0000000000101947 */ /* 0x00afec0003800000 */
[----:B------:R-:W-:Y:S05]  /*51d0*/  @!P0 BRA `(.L_x_1735) ;  /* 0x00000000000c8947 */ /* 0x000fea0003800000 */
[----:B------:R-:W2:Y:S04]  /*51e0*/  LDG.E R7, desc[UR46][R4.64] ;  /* 0x0000002e04077981 */ /* 0x000ea8000c1e1900 */
[----:B-----5:R-:W2:Y:S02]  /*51f0*/  LDG.E R2, desc[UR46][R4.64+0x4] ;  /* 0x0000042e04027981 */ /* 0x020ea4000c1e1900 */
[----:B--2---:R-:W-:-:S07]  /*5200*/  IMAD.IADD R2, R2, 0x1, -R7 ;  /* 0x0000000102027824 */ /* 0x004fce00078e0a07 */
.L_x_1735:
[----:B------:R-:W-:Y:S01]  /*5210*/  LEA R46, R9, UR6, 0x1 ;  /* 0x00000006092e7c11 */ /* 0x000fe2000f8e08ff */
[----:B------:R-:W-:Y:S01]  /*5220*/  IMAD R30, R36, UR10, RZ ;  /* 0x0000000a241e7c24 */ /* 0x000fe2000f8e02ff */
[----:B------:R-:W-:Y:S01]  /*5230*/  USHF.R.S32.HI UR6, URZ, 0x1f, UR36 ;  /* 0x0000001f3f067899 */ /* 0x000fe20008011424 */
[----:B-----5:R-:W-:Y:S01]  /*5240*/  IMAD R2, R39, -0x80, R2 ;  /* 0xffffff8027027824 */ /* 0x020fe200078e0202 */
[----:B------:R-:W1:Y:S01]  /*5250*/  LDC.64 R48, c[0x0][0x820] ;  /* 0x00020800ff307b82 */ /* 0x000e620000000a00 */
[----:B------:R2:W3:Y:S01]  /*5260*/  LDS.128 R32, [R46+0x8800] ;  /* 0x008800002e207984 */ /* 0x0004e20000000c00 */
[----:B------:R-:W-:Y:S01]  /*5270*/  IMAD.SHL.U32 R28, R3, 0x8, RZ ;  /* 0x00000008031c7824 */ /* 0x000fe200078e00ff */
[----:B------:R-:W-:Y:S01]  /*5280*/  ULDC UR11, c[0x0][0x83c] ;  /* 0x00020f00000b7ab9 */ /* 0x000fe20000000800 */
[----:B------:R-:W-:Y:S01]  /*5290*/  IMAD R37, R37, UR9, R30 ;  /* 0x0000000925257c24 */ /* 0x000fe2000f8e021e */
[----:B------:R2:W4:Y:S01]  /*52a0*/  LDS.128 R24, [R46+0x1000] ;  /* 0x001000002e187984 */ /* 0x0005220000000c00 */
[----:B------:R-:W-:Y:S01]  /*52b0*/  VIADD R30, R0, 0x10 ;  /* 0x00000010001e7836 */ /* 0x000fe20000000000 */
[----:B------:R-:W-:Y:S01]  /*52c0*/  VIMNMX R47, R2, 0x80, PT ;  /* 0x00000080022f7848 */ /* 0x000fe20003fe0100 */
[----:B------:R-:W-:Y:S01]  /*52d0*/  VIADD R31, R0, 0x20 ;  /* 0x00000020001f7836 */ /* 0x000fe20000000000 */
[----:B------:R2:W1:Y:S01]  /*52e0*/  LDS.128 R20, [R46+0x1800] ;  /* 0x001800002e147984 */ /* 0x0004620000000c00 */
[--C-:B------:R-:W-:Y:S01]  /*52f0*/  SHF.R.S32.HI R29, RZ, 0x1f, R28.reuse ;  /* 0x0000001fff1d7819 */ /* 0x100fe2000001141c */
[----:B------:R-:W-:Y:S01]  /*5300*/  USEL UR8, UR6, URZ, !UP0 ;  /* 0x0000003f06087287 */ /* 0x000fe2000c000000 */
[-C--:B------:R-:W-:Y:S01]  /*5310*/  ISETP.GE.AND P6, PT, R30, R47.reuse, PT ;  /* 0x0000002f1e00720c */ /* 0x080fe20003fc6270 */
[----:B------:R2:W1:Y:S01]  /*5320*/  LDS.128 R16, [R46+0x2000] ;  /* 0x002000002e107984 */ /* 0x0004620000000c00 */
[C---:B------:R-:W-:Y:S01]  /*5330*/  VIADD R30, R0.reuse, 0x40 ;  /* 0x00000040001e7836 */ /* 0x040fe20000000000 */
[-C--:B------:R-:W-:Y:S01]  /*5340*/  ISETP.GE.AND P2, PT, R0, R47.reuse, PT ;  /* 0x0000002f0000720c */ /* 0x080fe20003f46270 */
[----:B------:R-:W-:Y:S01]  /*5350*/  IMAD.WIDE.U32 R2, R36, UR9, R28 ;  /* 0x0000000924027c25 */ /* 0x000fe2000f8e001c */
[----:B------:R2:W1:Y:S01]  /*5360*/  LDS.128 R12, [R46+0x2800] ;  /* 0x002800002e0c7984 */ /* 0x0004620000000c00 */
[----:B------:R-:W-:Y:S01]  /*5370*/  ULDC.64 UR6, c[0x0][0x858] ;  /* 0x0002160000067ab9 */ /* 0x000fe20000000a00 */
[-C--:B------:R-:W-:Y:S01]  /*5380*/  ISETP.GE.AND P1, PT, R30, R47.reuse, PT ;  /* 0x0000002f1e00720c */ /* 0x080fe20003f26270 */
[----:B------:R-:W-:Y:S01]  /*5390*/  IMAD.MOV.U32 R30, RZ, RZ, R2 ;  /* 0x000000ffff1e7224 */ /* 0x000fe200078e0002 */
[----:B------:R2:W1:Y:S01]  /*53a0*/  LDS.128 R8, [R46+0x3000] ;  /* 0x003000002e087984 */ /* 0x0004620000000c00 */
[----:B------:R-:W-:Y:S01]  /*53b0*/  ISETP.GE.OR P4, PT, R28, UR11, P2 ;  /* 0x0000000b1c007c0c */ /* 0x000fe20009786670 */
[----:B------:R-:W-:Y:S01]  /*53c0*/  USEL UR36, UR36, URZ, !UP0 ;  /* 0x0000003f24247287 */ /* 0x000fe2000c000000 */
[C---:B------:R-:W-:Y:S01]  /*53d0*/  IADD3 R2, P3, R0.reuse, UR4, RZ ;  /* 0x0000000400027c10 */ /* 0x040fe2000ff7e0ff */
[----:B------:R2:W1:Y:S01]  /*53e0*/  LDS.128 R4, [R46+0x3800] ;  /* 0x003800002e047984 */ /* 0x0004620000000c00 */
[----:B------:R-:W-:Y:S01]  /*53f0*/  UIMAD UR4, UR8, UR6, URZ ;  /* 0x00000006080472a4 */ /* 0x000fe2000f8e023f */
[----:B------:R-:W-:Y:S01]  /*5400*/  ISETP.GE.AND P0, PT, R31, R47, PT ;  /* 0x0000002f1f00720c */ /* 0x000fe20003f06270 */
[----:B------:R-:W-:Y:S01]  /*5410*/  IMAD.IADD R31, R3, 0x1, R37 ;  /* 0x00000001031f7824 */ /* 0x000fe200078e0225 */
[C---:B------:R-:W-:Y:S01]  /*5420*/  LEA.HI.X.SX32 R3, R0.reuse, UR5, 0x1, P3 ;  /* 0x0000000500037c11 */ /* 0x040fe200098f0eff */
[----:B------:R-:W-:Y:S01]  /*5430*/  IMAD.U32 R45, RZ, RZ, UR6 ;  /* 0x00000006ff2d7e24 */ /* 0x000fe2000f8e00ff */
[----:B------:R-:W-:Y:S01]  /*5440*/  UIMAD UR4, UR36, UR7, UR4 ;  /* 0x00000007240472a4 */ /* 0x000fe2000f8e0204 */
[----:B------:R-:W-:Y:S01]  /*5450*/  VIADD R36, R0, 0x30 ;  /* 0x0000003000247836 */ /* 0x000fe20000000000 */
[----:B------:R-:W-:Y:S01]  /*5460*/  BSSY B0, `(.L_x_1736) ;  /* 0x0000014000007945 */ /* 0x000fe20003800000 */
[----:B------:R-:W-:Y:S01]  /*5470*/  IMAD.WIDE.U32 R44, R45, UR36, R30 ;  /* 0x000000242d2c7c25 */ /* 0x000fe2000f8e001e */
[----:B------:R-:W-:-:S02]  /*5480*/  P2R R50, PR, RZ, 0x40 ;  /* 0x00000040ff327803 */ /* 0x000fc40000000000 */
[----:B------:R-:W-:Y:S01]  /*5490*/  ISETP.GE.AND P5, PT, R36, R47, PT ;  /* 0x0000002f2400720c */ /* 0x000fe20003fa6270 */
[----:B------:R-:W-:Y:S01]  /*54a0*/  VIADD R41, R45, UR4 ;  /* 0x000000042d297c36 */ /* 0x000fe20008000000 */
[----:B------:R-:W-:Y:S01]  /*54b0*/  ISETP.GE.OR P3, PT, R28, UR11, P6 ;  /* 0x0000000b1c007c0c */ /* 0x000fe2000b766670 */
[----:B------:R-:W-:Y:S01]  /*54c0*/  IMAD.WIDE R2, R39, 0x80, R2 ;  /* 0x0000008027027825 */ /* 0x000fe200078e0202 */
[----:B------:R-:W-:Y:S01]  /*54d0*/  P2R R51, PR, RZ, 0x20 ;  /* 0x00000020ff337803 */ /* 0x000fe20000000000 */
[----:B--23--:R-:W-:Y:S10]  /*54e0*/  @P4 BRA `(.L_x_1737) ;  /* 0x00000000002c4947 */ /* 0x00cff40003800000 */
        /* <DEDUP_REMOVED lines=11> */
.L_x_1737:
[----:B------:R-:W-:Y:S05]  /*55a0*/  BSYNC B0 ;  /* 0x0000000000007941 */ /* 0x000fea0003800000 */
.L_x_1736:
        /* <DEDUP_REMOVED lines=15> */
.L_x_1739:
[----:B------:R-:W-:Y:S05]  /*56a0*/  BSYNC B0 ;  /* 0x0000000000007941 */ /* 0x000fea0003800000 */
.L_x_1738:
        /* <DEDUP_REMOVED lines=18> */
.L_x_1741:
[----:B------:R-:W-:Y:S05]  /*57d0*/  BSYNC B0 ;  /* 0x0000000000007941 */ /* 0x000fea0003800000 */
.L_x_1740:
        /* <DEDUP_REMOVED lines=17> */
.L_x_1743:
[----:B------:R-:W-:Y:S05]  /*58f0*/  BSYNC B0 ;  /* 0x0000000000007941 */ /* 0x000fea0003800000 */
.L_x_1742:
        /* <DEDUP_REMOVED lines=18> */
.L_x_1745:
[----:B------:R-:W-:Y:S05]  /*5a20*/  BSYNC B0 ;  /* 0x0000000000007941 */ /* 0x000fea0003800000 */
.L_x_1744:
        /* <DEDUP_REMOVED lines=18> */
.L_x_1747:
[----:B------:R-:W-:Y:S05]  /*5b50*/  BSYNC B0 ;  /* 0x0000000000007941 */ /* 0x000fea0003800000 */
.L_x_1746:
[----:B--23--:R2:W3:Y:S01]  /*5b60*/  LDS.128 R32, [R46+0xb000] ;  /* 0x00b000002e207984 */ /* 0x00c4e20000000c00 */
[----:B------:R-:W-:Y:S01]  /*5b70*/  ISETP.GE.AND P4, PT, R38, R47, PT ;  /* 0x0000002f2600720c */ /* 0x000fe20003f86270 */
[----:B------:R-:W-:Y:S01]  /*5b80*/  BSSY B0, `(.L_x_1748) ;  /* 0x0000011000007945 */ /* 0x000fe20003800000 */
[----:B------:R-:W-:Y:S02]  /*5b90*/  IMAD R38, R48, UR10, RZ ;  /* 0x0000000a30267c24 */ /* 0x000fe4000f8e02ff */
        /* <DEDUP_REMOVED lines=15> */
.L_x_1749:
[----:B------:R-:W-:Y:S05]  /*5c90*/  BSYNC B0 ;  /* 0x0000000000007941 */ /* 0x000fea0003800000 */
.L_x_1748:
        /* <DEDUP_REMOVED lines=21> */
.L_x_1751:
[----:B------:R-:W-:Y:S05]  /*5df0*/  BSYNC B0 ;  /* 0x0000000000007941 */ /* 0x000fea0003800000 */
.L_x_1750:
[----:B------:R-:W-:Y:S01]  /*5e00*/  P2R R0, PR, RZ, 0x20 ;  /* 0x00000020ff007803 */ /* 0x000fe20000000000 */
[----:B------:R-:W-:Y:S01]  /*5e10*/  ULDC UR5, c[0x0][0x80c] ;  /* 0x0002030000057ab9 */ /* 0x000fe20000000800 */
[----:B------:R-:W-:Y:S01]  /*5e20*/  ISETP.NE.AND P5, PT, R50, RZ, PT ;  /* 0x000000ff3200720c */ /* 0x000fe20003fa5270 */
[----:B------:R-:W-:Y:S01]  /*5e30*/  ULDC.64 UR6, c[0x0][0x828] ;  /* 0x00020a0000067ab9 */ /* 0x000fe20000000a00 */
[----:B------:R-:W-:Y:S01]  /*5e40*/  ISETP.NE.AND P6, PT, R51, RZ, PT ;  /* 0x000000ff3300720c */ /* 0x000fe20003fc5270 */
[----:B------:R-:W-:Y:S01]  /*5e50*/  IMAD.U32 R29, RZ, RZ, UR6 ;  /* 0x00000006ff1d7e24 */ /* 0x000fe2000f8e00ff */
[C---:B------:R-:W-:Y:S01]  /*5e60*/  ISETP.GE.OR P5, PT, R28.reuse, UR5, P5 ;  /* 0x000000051c007c0c */ /* 0x040fe2000afa6670 */
[----:B------:R-:W-:Y:S01]  /*5e70*/  IMAD.IADD R39, R39, 0x1, R43 ;  /* 0x0000000127277824 */ /* 0x000fe200078e022b */
[----:B------:R-:W-:Y:S01]  /*5e80*/  ISETP.GE.OR P2, PT, R28, UR5, P2 ;  /* 0x000000051c007c0c */ /* 0x000fe20009746670 */
[----:B------:R-:W-:Y:S01]  /*5e90*/  UIMAD UR4, UR8, UR6, URZ ;  /* 0x00000006080472a4 */ /* 0x000fe2000f8e023f */
[----:B------:R-:W-:Y:S01]  /*5ea0*/  P2R R40, PR, RZ, 0x20 ;  /* 0x00000020ff287803 */ /* 0x000fe20000000000 */
[----:B------:R-:W-:Y:S01]  /*5eb0*/  IMAD.WIDE.U32 R38, R29, UR36, R38 ;  /* 0x000000241d267c25 */ /* 0x000fe2000f8e0026 */
[----:B------:R-:W-:Y:S01]  /*5ec0*/  ISETP.NE.AND P5, PT, R0, RZ, PT ;  /* 0x000000ff0000720c */ /* 0x000fe20003fa5270 */
[----:B------:R-:W-:Y:S01]  /*5ed0*/  UIMAD UR4, UR36, UR7, UR4 ;  /* 0x00000007240472a4 */ /* 0x000fe2000f8e0204 */
[C---:B------:R-:W-:Y:S01]  /*5ee0*/  ISETP.GE.OR P0, PT, R28.reuse, UR5, P0 ;  /* 0x000000051c007c0c */ /* 0x040fe20008706670 */
[----:B------:R-:W-:Y:S01]  /*5ef0*/  BSSY B0, `(.L_x_1752) ;  /* 0x0000013000007945 */ /* 0x000fe20003800000 */
[----:B------:R-:W-:-:S02]  /*5f00*/  ISETP.GE.OR P6, PT, R28, UR5, P6 ;  /* 0x000000051c007c0c */ /* 0x000fc4000b7c6670 */
[C---:B------:R-:W-:Y:S01]  /*5f10*/  ISETP.GE.OR P1, PT, R28.reuse, UR5, P1 ;  /* 0x000000051c007c0c */ /* 0x040fe20008f26670 */
[----:B--23--:R-:W-:Y:S01]  /*5f20*/  VIADD R35, R39, UR4 ;  /* 0x0000000427237c36 */ /* 0x00cfe20008000000 */
[C---:B------:R-:W-:Y:S02]  /*5f30*/  ISETP.GE.OR P3, PT, R28.reuse, UR5, P3 ;  /* 0x000000051c007c0c */ /* 0x040fe40009f66670 */
[C---:B------:R-:W-:Y:S02]  /*5f40*/  ISETP.GE.OR P4, PT, R28.reuse, UR5, P4 ;  /* 0x000000051c007c0c */ /* 0x040fe4000a786670 */
        /* <DEDUP_REMOVED lines=13> */
.L_x_1753:
[----:B------:R-:W-:Y:S05]  /*6020*/  BSYNC B0 ;  /* 0x0000000000007941 */ /* 0x000fea0003800000 */
.L_x_1752:
[----:B---3--:R3:W1:Y:S01]  /*6030*/  LDS.128 R28, [R46+0x800] ;  /* 0x000800002e1c7984 */ /* 0x0086620000000c00 */
        /* <DEDUP_REMOVED lines=15> */
[----:B-1----:R1:W-:Y:S02]  /*6130*/  STG.E.128 desc[UR46][R36.64], R28 ;  /* 0x0000001c24007986 */ /* 0x0023e4000c101d2e */
.L_x_1755:
[----:B------:R-:W-:Y:S05]  /*6140*/  BSYNC B0 ;  /* 0x0000000000007941 */ /* 0x000fea0003800000 */
.L_x_1754:
        /* <DEDUP_REMOVED lines=15> */
.L_x_1757:
[----:B------:R-:W-:Y:S05]  /*6240*/  BSYNC B0 ;  /* 0x0000000000007941 */ /* 0x000fea0003800000 */
.L_x_1756:
[----:B------:R-:W-:Y:S04]  /*6250*/  BSSY B0, `(.L_x_1758) ;  /* 0x000000f000007945 */ /* 0x000fe80003800000 */
[----:B------:R-:W-:Y:S05]  /*6260*/  @P6 BRA `(.L_x_1759) ;  /* 0x0000000000346947 */ /* 0x000fea0003800000 */
        /* <DEDUP_REMOVED lines=13> */
.L_x_1759:
[----:B------:R-:W-:Y:S05]  /*6340*/  BSYNC B0 ;  /* 0x0000000000007941 */ /* 0x000fea0003800000 */
.L_x_1758:
        /* <DEDUP_REMOVED lines=15> */
.L_x_1761:
[----:B------:R-:W-:Y:S05]  /*6440*/  BSYNC B0 ;  /* 0x0000000000007941 */ /* 0x000fea0003800000 */
.L_x_1760:
        /* <DEDUP_REMOVED lines=15> */
.L_x_1763:
[----:B------:R-:W-:Y:S05]  /*6540*/  BSYNC B0 ;  /* 0x0000000000007941 */ /* 0x000fea0003800000 */
.L_x_1762:
        /* <DEDUP_REMOVED lines=15> */
.L_x_1765:
[----:B------:R-:W-:Y:S05]  /*6640*/  BSYNC B0 ;  /* 0x0000000000007941 */ /* 0x000fea0003800000 */
.L_x_1764:
[----:B------:R-:W-:Y:S05]  /*6650*/  @P5 BRA `(.L_x_1709) ;  /* 0x0000005000c05947 */ /* 0x000fea0003800000 */
[----:B-1----:R-:W-:Y:S01]  /*6660*/  IADD3 R9, P0, R2, 0x70, RZ ;  /* 0x0000007002097810 */ /* 0x002fe20007f1e0ff */
        /* <DEDUP_REMOVED lines=13> */
.L_x_1734:
[----:B------:R-:W-:Y:S01]  /*6740*/  ULDC.64 UR4, c[0x0][0x870] ;  /* 0x00021c0000047ab9 */ /* 0x000fe20000000a00 */
[----:B------:R-:W1:Y:S01]  /*6750*/  S2R R6, SR_TID.X ;  /* 0x0000000000067919 */ /* 0x000e620000002100 */
[----:B------:R-:W-:Y:S01]  /*6760*/  UISETP.NE.U32.AND UP0, UPT, UR4, URZ, UPT ;  /* 0x0000003f0400728c */ /* 0x000fe2000bf05070 */
[----:B------:R-:W2:Y:S03]  /*6770*/  S2UR UR10, SR_CTAID.Y ;  /* 0x00000000000a79c3 */ /* 0x000ea60000002600 */
[----:B------:R-:W-:-:S03]  /*6780*/  UISETP.NE.AND.EX UP0, UPT, UR5, URZ, UPT, UP0 ;  /* 0x0000003f0500728c */ /* 0x000fc6000bf05300 */
[----:B------:R-:W-:Y:S02]  /*6790*/  ULDC.64 UR4, c[0x0][0x870] ;  /* 0x00021c0000047ab9 */ /* 0x000fe40000000a00 */
[----:B------:R-:W-:Y:S01]  /*67a0*/  UIMAD.WIDE UR4, UR36, 0x4, UR4 ;  /* 0x00000004240478a5 */ /* 0x000fe2000f8e0204 */
[----:B------:R-:W-:Y:S01]  /*67b0*/  PLOP3.LUT P0, PT, PT, PT, UP0, 0x80, 0x0 ;  /* 0x000000000000781c */ /* 0x000fe20003f0f008 */
[----:B------:R-:W-:Y:S01]  /*67c0*/  ULDC UR6, c[0x0][0x808] ;  /* 0x0002020000067ab9 */ /* 0x000fe20000000800 */
[----:B------:R-:W3:Y:S03]  /*67d0*/  LDC.64 R10, c[0x0][0x820] ;  /* 0x00020800ff0a7b82 */ /* 0x000ee60000000a00 */
[----:B------:R-:W-:Y:S02]  /*67e0*/  IMAD.U32 R2, RZ, RZ, UR4 ;  /* 0x00000004ff027e24 */ /* 0x000fe4000f8e00ff */
[----:B------:R-:W-:Y:S01]  /*67f0*/  IMAD.U32 R3, RZ, RZ, UR5 ;  /* 0x00000005ff037e24 */ /* 0x000fe2000f8e00ff */
[----:B------:R-:W-:-:S05]  /*6800*/  ULDC.64 UR4, c[0x0][0x878] ;  /* 0x00021e0000047ab9 */ /* 0x000fca0000000a00 */
[----:B------:R-:W4:Y:S01]  /*6810*/  @P0 LDG.E R8, desc[UR46][R2.64] ;  /* 0x0000002e02080981 */ /* 0x000f22000c1e1900 */
[----:B------:R-:W-:Y:S01]  /*6820*/  UISETP.NE.U32.AND UP1, UPT, UR4, URZ, UPT ;  /* 0x0000003f0400728c */ /* 0x000fe2000bf25070 */
[----:B------:R-:W-:-:S03]  /*6830*/  IMAD.U32 R0, RZ, RZ, UR6 ;  /* 0x00000006ff007e24 */ /* 0x000fc6000f8e00ff */
[----:B------:R-:W-:Y:S01]  /*6840*/  UISETP.NE.AND.EX UP1, UPT, UR5, URZ, UPT, UP1 ;  /* 0x0000003f0500728c */ /* 0x000fe2000bf25310 */
[----:B-1----:R-:W-:Y:S01]  /*6850*/  VIADD R7, R6, 0xffffff80 ;  /* 0xffffff8006077836 */ /* 0x002fe20000000000 */
[----:B------:R-:W1:Y:S04]  /*6860*/  S2R R9, SR_CTAID.X ;  /* 0x0000000000097919 */ /* 0x000e680000002500 */
[----:B------:R-:W-:Y:S02]  /*6870*/  PLOP3.LUT P1, PT, PT, PT, UP1, 0x80, 0x0 ;  /* 0x000000000000781c */ /* 0x000fe40003f2f018 */
[----:B------:R-:W-:-:S03]  /*6880*/  SHF.R.S32.HI R6, RZ, 0x1f, R7 ;  /* 0x0000001fff067819 */ /* 0x000fc60000011407 */
[----:B------:R-:W-:Y:S02]  /*6890*/  @UP1 ULDC.64 UR4, c[0x0][0x878] ;  /* 0x00021e0000041ab9 */ /* 0x000fe40000000a00 */
[----:B------:R-:W-:-:S06]  /*68a0*/  @UP1 UIMAD.WIDE UR4, UR36, 0x4, UR4 ;  /* 0x00000004240418a5 */ /* 0x000fcc000f8e0204 */
[----:B------:R-:W-:Y:S02]  /*68b0*/  IMAD.U32 R4, RZ, RZ, UR4 ;  /* 0x00000004ff047e24 */ /* 0x000fe4000f8e00ff */
[----:B------:R-:W-:Y:S01]  /*68c0*/  IMAD.U32 R5, RZ, RZ, UR5 ;  /* 0x00000005ff057e24 */ /* 0x000fe2000f8e00ff */
[----:B--2---:R-:W-:Y:S01]  /*68d0*/  USHF.R.S32.HI UR11, URZ, 0x1f, UR10 ;  /* 0x0000001f3f0b7899 */ /* 0x004fe2000801140a */
[----:B------:R-:W-:-:S03]  /*68e0*/  UMOV UR4, URZ ;  /* 0x0000003f00047c82 */ /* 0x000fc60008000000 */
[----:B------:R2:W5:Y:S01]  /*68f0*/  @P1 LDG.E R0, desc[UR46][R4.64] ;  /* 0x0000002e04001981 */ /* 0x000562000c1e1900 */
[----:B------:R-:W-:Y:S01]  /*6900*/  UMOV UR5, URZ ;  /* 0x0000003f00057c82 */ /* 0x000fe20008000000 */
[----:B----4-:R-:W-:Y:S02]  /*6910*/  @P0 R2UR UR6, R8 ;  /* 0x00000000080602ca */ /* 0x010fe400000e0000 */
[----:B------:R-:W-:-:S04]  /*6920*/  LEA.HI R8, R6, R7, RZ, 0x4 ;  /* 0x0000000706087211 */ /* 0x000fc800078f20ff */
[----:B------:R-:W-:Y:S02]  /*6930*/  LOP3.LUT R6, R8, 0x1ffffff0, RZ, 0xc0, !PT ;  /* 0x1ffffff008067812 */ /* 0x000fe400078ec0ff */
[----:B------:R-:W-:-:S03]  /*6940*/  SHF.R.S32.HI R17, RZ, 0x4, R8 ;  /* 0x00000004ff117819 */ /* 0x000fc60000011408 */
[----:B------:R-:W-:Y:S02]  /*6950*/  IMAD.IADD R6, R7, 0x1, -R6 ;  /* 0x0000000107067824 */ /* 0x000fe400078e0a06 */
[----:B------:R-:W-:Y:S02]  /*6960*/  @UP0 USHF.R.S32.HI UR7, URZ, 0x1f, UR6 ;  /* 0x0000001f3f070899 */ /* 0x000fe40008011406 */
[----:B--2---:R-:W-:Y:S01]  /*6970*/  IMAD.SHL.U32 R4, R6, 0x8, RZ ;  /* 0x0000000806047824 */ /* 0x004fe200078e00ff */
[----:B------:R-:W-:Y:S01]  /*6980*/  @UP0 UMOV UR4, UR6 ;  /* 0x0000000600040c82 */ /* 0x000fe20008000000 */
[----:B---3--:R-:W-:-:S03]  /*6990*/  IMAD R6, R10, UR11, RZ ;  /* 0x0000000b0a067c24 */ /* 0x008fc6000f8e02ff */
[----:B------:R-:W-:Y:S01]  /*69a0*/  @UP0 UMOV UR5, UR7 ;  /* 0x0000000700050c82 */ /* 0x000fe20008000000 */
[----:B------:R-:W-:Y:S01]  /*69b0*/  SHF.R.S32.HI R5, RZ, 0x1f, R4 ;  /* 0x0000001fff057819 */ /* 0x000fe20000011404 */
[----:B-1----:R-:W-:Y:S06]  /*69c0*/  @P1 BRA `(.L_x_1766) ;  /* 0x0000000000101947 */ /* 0x002fec0003800000 */
[----:B------:R-:W-:Y:S05]  /*69d0*/  @!P0 BRA `(.L_x_1766) ;  /* 0x00000000000c8947 */ /* 0x000fea0003800000 */
[----:B------:R-:W2:Y:S04]  /*69e0*/  LDG.E R7, desc[UR46][R2.64] ;  /* 0x0000002e02077981 */ /* 0x000ea8000c1e1900 */
[----:B-----5:R-:W2:Y:S02]  /*69f0*/  LDG.E R0, desc[UR46][R2.64+0x4] ;  /* 0x0000042e02007981 */ /* 0x020ea4000c1e1900 */
[----:B--2---:R-:W-:-:S07]  /*6a00*/  IMAD.IADD R0, R0, 0x1, -R7 ;  /* 0x0000000100007824 */ /* 0x004fce00078e0a07 */
.L_x_1766:
[----:B-----5:R-:W-:Y:S01]  /*6a10*/  IMAD R12, R9, -0x80, R0 ;  /* 0xffffff80090c7824 */ /* 0x020fe200078e0200 */
[----:B------:R-:W-:Y:S01]  /*6a20*/  USHF.R.S32.HI UR6, URZ, 0x1f, UR36 ;  /* 0x0000001f3f067899 */ /* 0x000fe20008011424 */
[C---:B------:R-:W-:Y:S01]  /*6a30*/  VIADD R19, R17.reuse, 0x40 ;  /* 0x0000004011137836 */ /* 0x040fe20000000000 */
[----:B------:R-:W-:Y:S01]  /*6a40*/  ULDC UR7, c[0x0][0x80c] ;  /* 0x0002030000077ab9 */ /* 0x000fe20000000800 */
[----:B------:R-:W-:Y:S01]  /*6a50*/  IMAD.WIDE.U32 R2, R10, UR10, R4 ;  /* 0x0000000a0a027c25 */ /* 0x000fe2000f8e0004 */
[-C--:B------:R-:W-:Y:S01]  /*6a60*/  ISETP.GE.AND P5, PT, R17, R12.reuse, PT ;  /* 0x0000000c1100720c */ /* 0x080fe20003fa6270 */
[----:B------:R-:W-:Y:S01]  /*6a70*/  USEL UR6, UR6, URZ, !UP0 ;  /* 0x0000003f06067287 */ /* 0x000fe2000c000000 */
[-C--:B------:R-:W-:Y:S01]  /*6a80*/  ISETP.GE.AND P2, PT, R19, R12.reuse, PT ;  /* 0x0000000c1300720c */ /* 0x080fe20003f46270 */
[C---:B------:R-:W-:Y:S01]  /*6a90*/  VIADD R7, R17.reuse, 0x10 ;  /* 0x0000001011077836 */ /* 0x040fe20000000000 */
[----:B------:R-:W1:Y:S01]  /*6aa0*/  LDC.64 R18, c[0x0][0x850] ;  /* 0x00021400ff127b82 */ /* 0x000e620000000a00 */
[----:B------:R-:W-:Y:S01]  /*6ab0*/  VIADD R15, R17, 0x30 ;  /* 0x00000030110f7836 */ /* 0x000fe20000000000 */
[----:B------:R-:W-:Y:S01]  /*6ac0*/  ULDC.64 UR8, c[0x0][0x828] ;  /* 0x00020a0000087ab9 */ /* 0x000fe20000000a00 */
[----:B------:R-:W-:Y:S01]  /*6ad0*/  IMAD R11, R11, UR10, R6 ;  /* 0x0000000a0b0b7c24 */ /* 0x000fe2000f8e0206 */
[----:B------:R-:W-:Y:S01]  /*6ae0*/  ISETP.GE.OR P4, PT, R4, UR7, P5 ;  /* 0x0000000704007c0c */ /* 0x000fe2000af86670 */
[----:B------:R-:W-:Y:S01]  /*6af0*/  IMAD.MOV.U32 R6, RZ, RZ, R2 ;  /* 0x000000ffff067224 */ /* 0x000fe200078e0002 */
[----:B------:R-:W-:Y:S01]  /*6b00*/  IADD3 R2, P3, R17, UR4, RZ ;  /* 0x0000000411027c10 */ /* 0x000fe2000ff7e0ff */
[----:B------:R-:W-:Y:S01]  /*6b10*/  USEL UR36, UR36, URZ, !UP0 ;  /* 0x0000003f24247287 */ /* 0x000fe2000c000000 */
[-C--:B------:R-:W-:Y:S01]  /*6b20*/  ISETP.GE.AND P6, PT, R7, R12.reuse, PT ;  /* 0x0000000c0700720c */ /* 0x080fe20003fc6270 */
        /* <DEDUP_REMOVED lines=11> */
[----:B------:R-:W-:Y:S01]  /*6be0*/  IMAD.WIDE R2, R9, 0x80, R2 ;  /* 0x0000008009027825 */ /* 0x000fe200078e0202 */
[----:B------:R-:W-:-:S03]  /*6bf0*/  ISETP.GE.OR P3, PT, R4, UR7, P6 ;  /* 0x0000000704007c0c */ /* 0x000fc6000b766670 */
[----:B------:R-:W-:Y:S01]  /*6c00*/  VIADD R9, R15, UR4 ;  /* 0x000000040f097c36 */ /* 0x000fe20008000000 */
[----:B------:R-:W-:Y:S09]  /*6c10*/  @P4 BRA `(.L_x_1768) ;  /* 0x0000000000284947 */ /* 0x000ff20003800000 */
        /* <DEDUP_REMOVED lines=10> */
.L_x_1768:
[----:B------:R-:W-:Y:S05]  /*6cc0*/  BSYNC B0 ;  /* 0x0000000000007941 */ /* 0x000fea0003800000 */
.L_x_1767:
[----:B------:R-:W-:Y:S01]  /*6cd0*/  BSSY B0, `(.L_x_1769) ;  /* 0x0000010000007945 */ /* 0x000fe20003800000 */
[----:B------:R-:W-:-:S03]  /*6ce0*/  ISETP.GE.OR P4, PT, R4, UR7, P0 ;  /* 0x0000000704007c0c */ /* 0x000fc60008786670 */
[----:B------:R-:W-:Y:S10]  /*6cf0*/  @P3 BRA `(.L_x_1770) ;  /* 0x0000000000343947 */ /* 0x000ff40003800000 */
        /* <DEDUP_REMOVED lines=13> */
.L_x_1770:
[----:B------:R-:W-:Y:S05]  /*6dd0*/  BSYNC B0 ;  /* 0x0000000000007941 */ /* 0x000fea0003800000 */
.L_x_1769:
[----:B------:R-:W-:Y:S01]  /*6de0*/  BSSY B0, `(.L_x_1771) ;  /* 0x0000010000007945 */ /* 0x000fe20003800000 */
[----:B------:R-:W-:-:S03]  /*6df0*/  ISETP.GE.OR P3, PT, R4, UR7, P1 ;  /* 0x0000000704007c0c */ /* 0x000fc60008f66670 */
[----:B------:R-:W-:Y:S10]  /*6e00*/  @P4 BRA `(.L_x_1772) ;  /* 0x0000000000344947 */ /* 0x000ff40003800000 */
        /* <DEDUP_REMOVED lines=13> */
.L_x_1772:
[----:B------:R-:W-:Y:S05]  /*6ee0*/  BSYNC B0 ;  /* 0x0000000000007941 */ /* 0x000fea0003800000 */
.L_x_1771:
[----:B------:R-:W-:Y:S01]  /*6ef0*/  BSSY B0, `(.L_x_1773) ;  /* 0x0000011000007945 */ /* 0x000fe20003800000 */
[----:B------:R-:W-:Y:S01]  /*6f00*/  ISETP.GE.OR P4, PT, R4, UR7, P2 ;  /* 0x0000000704007c0c */ /* 0x000fe20009786670 */
[----:B------:R-:W-:Y:S02]  /*6f10*/  VIADD R13, R17, 0x50 ;  /* 0x00000050110d7836 */ /* 0x000fe40000000000 */
[----:B------:R-:W-:Y:S10]  /*6f20*/  @P3 BRA `(.L_x_1774) ;  /* 0x0000000000343947 */ /* 0x000ff40003800000 */
        /* <DEDUP_REMOVED lines=13> */
.L_x_1774:
[----:B------:R-:W-:Y:S05]  /*7000*/  BSYNC B0 ;  /* 0x0000000000007941 */ /* 0x000fea0003800000 */
.L_x_1773:
[----:B------:R-:W-:Y:S01]  /*7010*/  BSSY B0, `(.L_x_1775) ;  /* 0x0000010000007945 */ /* 0x000fe20003800000 */
[----:B------:R-:W-:-:S03]  /*7020*/  ISETP.GE.AND P3, PT, R13, R12, PT ;  /* 0x0000000c0d00720c */ /* 0x000fc60003f66270 */
        /* <DEDUP_REMOVED lines=14> */
.L_x_1776:
[----:B------:R-:W-:Y:S05]  /*7110*/  BSYNC B0 ;  /* 0x0000000000007941 */ /* 0x000fea0003800000 */
.L_x_1775:
[----:B------:R-:W-:Y:S01]  /*7120*/  ISETP.GE.OR P4, PT, R4, UR7, P3 ;  /* 0x0000000704007c0c */ /* 0x000fe20009f86670 */
[C---:B-1----:R-:W-:Y:S01]  /*7130*/  IMAD R0, R18.reuse, UR11, RZ ;  /* 0x0000000b12007c24 */ /* 0x042fe2000f8e02ff */
[----:B------:R-:W-:Y:S01]  /*7140*/  BSSY B0, `(.L_x_1777) ;  /* 0x0000012000007945 */ /* 0x000fe20003800000 */
[----:B--234-:R-:W-:-:S04]  /*7150*/  IMAD.WIDE.U32 R10, R18, UR10, R4 ;  /* 0x0000000a120a7c25 */ /* 0x01cfc8000f8e0004 */
[----:B------:R-:W-:Y:S02]  /*7160*/  IMAD R21, R19, UR10, R0 ;  /* 0x0000000a13157c24 */ /* 0x000fe4000f8e0200 */
[----:B------:R-:W-:-:S04]  /*7170*/  VIADD R19, R17, 0x60 ;  /* 0x0000006011137836 */ /* 0x000fc80000000000 */
        /* <DEDUP_REMOVED lines=14> */
.L_x_1778:
[----:B------:R-:W-:Y:S05]  /*7260*/  BSYNC B0 ;  /* 0x0000000000007941 */ /* 0x000fea0003800000 */
.L_x_1777:
[----:B------:R-:W-:Y:S01]  /*7270*/  ISETP.GE.AND P4, PT, R19, R12, PT ;  /* 0x0000000c1300720c */ /* 0x000fe20003f86270 */
[----:B------:R-:W-:Y:S01]  /*7280*/  ULDC UR12, c[0x0][0x83c] ;  /* 0x00020f00000c7ab9 */ /* 0x000fe20000000800 */
[----:B------:R-:W-:Y:S01]  /*7290*/  BSSY B0, `(.L_x_1779) ;  /* 0x0000014000007945 */ /* 0x000fe20003800000 */
[C---:B------:R-:W-:Y:S01]  /*72a0*/  ISETP.GE.OR P6, PT, R4.reuse, UR12, P5 ;  /* 0x0000000c04007c0c */ /* 0x040fe2000afc6670 */
[----:B------:R-:W-:Y:S01]  /*72b0*/  VIADD R19, R17, 0x70 ;  /* 0x0000007011137836 */ /* 0x000fe20000000000 */
[----:B------:R-:W-:Y:S01]  /*72c0*/  ISETP.GE.OR P5, PT, R4, UR7, P4 ;  /* 0x0000000704007c0c */ /* 0x000fe2000a7a6670 */
[----:B------:R-:W-:Y:S01]  /*72d0*/  IMAD.IADD R13, R21, 0x1, R11 ;  /* 0x00000001150d7824 */ /* 0x000fe200078e020b */
[----:B------:R-:W-:-:S11]  /*72e0*/  P2R R16, PR, RZ, 0x40 ;  /* 0x00000040ff107803 */ /* 0x000fd60000000000 */
        /* <DEDUP_REMOVED lines=10> */
[----:B-1----:R-:W-:Y:S01]  /*7390*/  LEA R22, P5, R6, UR4, 0x1 ;  /* 0x0000000406167c11 */ /* 0x002fe2000f8a08ff */
[----:B------:R-:W-:-:S05]  /*73a0*/  IMAD.IADD R7, R7, 0x1, R17 ;  /* 0x0000000107077824 */ /* 0x000fca00078e0211 */
[----:B------:R-:W-:-:S05]  /*73b0*/  LEA.HI.X R23, R6, UR5, R7, 0x1, P5 ;  /* 0x0000000506177c11 */ /* 0x000fca000a8f0c07 */
[----:B------:R2:W-:Y:S02]  /*73c0*/  STG.E.128 desc[UR46][R22.64], RZ ;  /* 0x000000ff16007986 */ /* 0x0005e4000c101d2e */
.L_x_1780:
[----:B------:R-:W-:Y:S05]  /*73d0*/  BSYNC B0 ;  /* 0x0000000000007941 */ /* 0x000fea0003800000 */
.L_x_1779:
        /* <DEDUP_REMOVED lines=17> */
.L_x_1782:
[----:B------:R-:W-:Y:S05]  /*74f0*/  BSYNC B0 ;  /* 0x0000000000007941 */ /* 0x000fea0003800000 */
.L_x_1781:
[----:B------:R-:W-:Y:S01]  /*7500*/  ISETP.NE.AND P6, PT, R16, RZ, PT ;  /* 0x000000ff1000720c */ /* 0x000fe20003fc5270 */
[----:B------:R-:W-:Y:S01]  /*7510*/  ULDC.64 UR8, c[0x0][0x858] ;  /* 0x0002160000087ab9 */ /* 0x000fe20000000a00 */
[----:B------:R-:W-:Y:S01]  /*7520*/  P2R R0, PR, RZ, 0x20 ;  /* 0x00000020ff007803 */ /* 0x000fe20000000000 */
[----:B------:R-:W-:Y:S01]  /*7530*/  UIMAD UR4, UR6, UR8, URZ ;  /* 0x00000008060472a4 */ /* 0x000fe2000f8e023f */
[----:B------:R-:W-:Y:S01]  /*7540*/  ISETP.NE.AND P5, PT, R20, RZ, PT ;  /* 0x000000ff1400720c */ /* 0x000fe20003fa5270 */
[----:B------:R-:W-:Y:S01]  /*7550*/  IMAD.U32 R5, RZ, RZ, UR8 ;  /* 0x00000008ff057e24 */ /* 0x000fe2000f8e00ff */
[----:B------:R-:W-:Y:S01]  /*7560*/  BSSY B0, `(.L_x_1783) ;  /* 0x0000019000007945 */ /* 0x000fe20003800000 */
[----:B------:R-:W-:Y:S01]  /*7570*/  IMAD.MOV.U32 R12, RZ, RZ, R10 ;  /* 0x000000ffff0c7224 */ /* 0x000fe200078e000a */
[C---:B------:R-:W-:Y:S01]  /*7580*/  ISETP.GE.OR P5, PT, R4.reuse, UR12, P5 ;  /* 0x0000000c04007c0c */ /* 0x040fe2000afa6670 */
[----:B------:R-:W-:Y:S01]  /*7590*/  UIMAD UR4, UR36, UR9, UR4 ;  /* 0x00000009240472a4 */ /* 0x000fe2000f8e0204 */
[----:B------:R-:W-:Y:S01]  /*75a0*/  ISETP.GE.OR P0, PT, R4, UR12, P0 ;  /* 0x0000000c04007c0c */ /* 0x000fe20008706670 */
[----:B------:R-:W-:Y:S01]  /*75b0*/  IMAD.WIDE.U32 R12, R5, UR36, R12 ;  /* 0x00000024050c7c25 */ /* 0x000fe2000f8e000c */
[----:B---3--:R-:W-:-:S02]  /*75c0*/  P2R R8, PR, RZ, 0x20 ;  /* 0x00000020ff087803 */ /* 0x008fc40000000000 */
[----:B------:R-:W-:Y:S01]  /*75d0*/  ISETP.NE.AND P5, PT, R0, RZ, PT ;  /* 0x000000ff0000720c */ /* 0x000fe20003fa5270 */
[----:B------:R-:W-:Y:S01]  /*75e0*/  VIADD R7, R13, UR4 ;  /* 0x000000040d077c36 */ /* 0x000fe20008000000 */
[C---:B------:R-:W-:Y:S02]  /*75f0*/  ISETP.GE.OR P1, PT, R4.reuse, UR12, P1 ;  /* 0x0000000c04007c0c */ /* 0x040fe40008f26670 */
[C---:B------:R-:W-:Y:S02]  /*7600*/  ISETP.GE.OR P2, PT, R4.reuse, UR12, P2 ;  /* 0x0000000c04007c0c */ /* 0x040fe40009746670 */
[C---:B------:R-:W-:Y:S02]  /*7610*/  ISETP.GE.OR P3, PT, R4.reuse, UR12, P3 ;  /* 0x0000000c04007c0c */ /* 0x040fe40009f66670 */
[C---:B------:R-:W-:Y:S02]  /*7620*/  ISETP.GE.OR P4, PT, R4.reuse, UR12, P4 ;  /* 0x0000000c04007c0c */ /* 0x040fe4000a786670 */
        /* <DEDUP_REMOVED lines=12> */
.L_x_1784:
[----:B------:R-:W-:Y:S05]  /*76f0*/  BSYNC B0 ;  /* 0x0000000000007941 */ /* 0x000fea0003800000 */
.L_x_1783:
        /* <DEDUP_REMOVED lines=16> */
.L_x_1786:
[----:B------:R-:W-:Y:S05]  /*7800*/  BSYNC B0 ;  /* 0x0000000000007941 */ /* 0x000fea0003800000 */
.L_x_1785:
        /* <DEDUP_REMOVED lines=15> */
.L_x_1788:
[----:B------:R-:W-:Y:S05]  /*7900*/  BSYNC B0 ;  /* 0x0000000000007941 */ /* 0x000fea0003800000 */
.L_x_1787:
        /* <DEDUP_REMOVED lines=15> */
.L_x_1790:
[----:B------:R-:W-:Y:S05]  /*7a00*/  BSYNC B0 ;  /* 0x0000000000007941 */ /* 0x000fea0003800000 */
.L_x_1789:
        /* <DEDUP_REMOVED lines=15> */
.L_x_1792:
[----:B------:R-:W-:Y:S05]  /*7b00*/  BSYNC B0 ;  /* 0x0000000000007941 */ /* 0x000fea0003800000 */
.L_x_1791:
        /* <DEDUP_REMOVED lines=15> */
.L_x_1794:
[----:B------:R-:W-:Y:S05]  /*7c00*/  BSYNC B0 ;  /* 0x0000000000007941 */ /* 0x000fea0003800000 */
.L_x_1793:
        /* <DEDUP_REMOVED lines=15> */
.L_x_1796:
[----:B------:R-:W-:Y:S05]  /*7d00*/  BSYNC B0 ;  /* 0x0000000000007941 */ /* 0x000fea0003800000 */
.L_x_1795:
        /* <DEDUP_REMOVED lines=15> */
.L_x_1704:
[----:B------:R-:W-:-:S08]  /*7e00*/  NOP ;  /* 0x0000000000007918 */ /* 0x000fd00000000000 */
[----:B------:R-:W1:-:S00]  /*7e10*/  USETMAXREG.DEALLOC.CTAPOOL 0x18 ;  /* 0x00000018000079c8 */ /* 0x000e4000080e0500 */
        /* <DEDUP_REMOVED lines=19> */
.L_x_1798:
        /* <DEDUP_REMOVED lines=13> */
.L_x_1800:
[----:B------:R-:W-:-:S05]  /*8020*/  ULDC UR4, c[0x0][0x8bc] ;  /* 0x00022f0000047ab9 */ /* 0x000fca0000000800 */
.L_x_1799:
[----:B-1----:R-:W-:-:S04]  /*8030*/  USHF.L.U32 UR11, UR14, 0x7, URZ ;  /* 0x000000070e0b7899 */ /* 0x002fc8000800063f */
[----:B------:R-:W-:-:S04]  /*8040*/  UISETP.GE.AND UP0, UPT, UR11, UR4, UPT ;  /* 0x000000040b00728c */ /* 0x000fc8000bf06270 */
[----:B--2---:R-:W-:-:S06]  /*8050*/  USEL UR12, UR12, 0xffffffff, !UP0 ;  /* 0xffffffff0c0c7887 */ /* 0x004fcc000c000000 */
[----:B------:R-:W-:-:S13]  /*8060*/  ISETP.LE.AND P0, PT, RZ, UR12, PT ;  /* 0x0000000cff007c0c */ /* 0x000fda000bf03270 */
[----:B------:R-:W-:Y:S05]  /*8070*/  @!P0 BRA `(.L_x_1709) ;  /* 0x0000003800388947 */ /* 0x000fea0003800000 */
[----:B------:R-:W-:Y:S01]  /*8080*/  ULDC.64 UR4, c[0x0][0x770] ;  /* 0x0001dc0000047ab9 */ /* 0x000fe20000000a00 */
[----:B------:R-:W1:Y:S01]  /*8090*/  S2UR UR13, SR_CTAID.Y ;  /* 0x00000000000d79c3 */ /* 0x000e620000002600 */
[----:B------:R-:W-:Y:S01]  /*80a0*/  UISETP.NE.U32.AND UP0, UPT, UR4, URZ, UPT ;  /* 0x0000003f0400728c */ /* 0x000fe2000bf05070 */
[----:B------:R-:W-:-:S03]  /*80b0*/  ULDC.64 UR8, c[0x0][0x788] ;  /* 0x0001e20000087ab9 */ /* 0x000fc60000000a00 */
        /* <DEDUP_REMOVED lines=8> */
[----:B------:R-:W-:-:S04]  /*8140*/  UISETP.NE.U32.AND UP1, UPT, UR4, URZ, UPT ;  /* 0x0000003f0400728c */ /* 0x000fc8000bf25070 */
[----:B------:R-:W-:-:S06]  /*8150*/  UISETP.NE.AND.EX UP1, UPT, UR5, URZ, UPT, UP1 ;  /* 0x0000003f0500728c */ /* 0x000fcc000bf25310 */
[----:B------:R-:W-:-:S05]  /*8160*/  PLOP3.LUT P2, PT, PT, PT, UP1, 0x80, 0x0 ;  /* 0x000000000000781c */ /* 0x000fca0003f4f018 */
[----:B------:R-:W-:Y:S02]  /*8170*/  @UP1 ULDC.64 UR4, c[0x0][0x780] ;  /* 0x0001e00000041ab9 */ /* 0x000fe40000000a00 */
[----:B------:R-:W-:-:S06]  /*8180*/  @UP1 UIMAD.WIDE UR4, UR12, 0x4, UR4 ;  /* 0x000000040c0418a5 */ /* 0x000fcc000f8e0204 */
[----:B------:R-:W-:Y:S02]  /*8190*/  IMAD.U32 R4, RZ, RZ, UR4 ;  /* 0x00000004ff047e24 */ /* 0x000fe4000f8e00ff */
[----:B------:R-:W-:-:S05]  /*81a0*/  IMAD.U32 R5, RZ, RZ, UR5 ;  /* 0x00000005ff057e24 */ /* 0x000fca000f8e00ff */
[----:B------:R-:W3:Y:S01]  /*81b0*/  @P2 LDG.E R4, desc[UR46][R4.64] ;  /* 0x0000002e04042981 */ /* 0x000ee2000c1e1900 */
[----:B------:R-:W-:Y:S01]  /*81c0*/  PLOP3.LUT P0, PT, PT, PT, UP0, 0x80, 0x0 ;  /* 0x000000000000781c */ /* 0x000fe20003f0f008 */
[----:B-1----:R-:W-:-:S12]  /*81d0*/  USHF.R.S32.HI UR16, URZ, 0x1f, UR13 ;  /* 0x0000001f3f107899 */ /* 0x002fd8000801140d */
[----:B--2---:R-:W-:Y:S02]  /*81e0*/  @P0 R2UR UR4, R0 ;  /* 0x00000000000402ca */ /* 0x004fe400000e0000 */
[----:B------:R-:W-:Y:S01]  /*81f0*/  ISETP.NE.U32.AND P0, PT, RZ, UR8, PT ;  /* 0x00000008ff007c0c */ /* 0x000fe2000bf05070 */
[----:B------:R-:W-:-:S03]  /*8200*/  ULDC UR8, c[0x0][0x280] ;  /* 0x0000a00000087ab9 */ /* 0x000fc60000000800 */
[----:B------:R-:W-:-:S07]  /*8210*/  ISETP.NE.AND.EX P0, PT, RZ, UR9, PT, P0 ;  /* 0x00000009ff007c0c */ /* 0x000fce000bf05300 */
[----:B------:R-:W-:-:S04]  /*8220*/  @UP0 ULEA UR4, UR12, UR4, 0x6 ;  /* 0x000000040c040291 */ /* 0x000fc8000f8e303f */
[----:B------:R-:W-:-:S04]  /*8230*/  @UP0 USHF.R.S32.HI UR5, URZ, 0x1f, UR4 ;  /* 0x0000001f3f050899 */ /* 0x000fc80008011404 */
[----:B------:R-:W-:-:S04]  /*8240*/  @UP0 ULEA.HI UR5, UR5, UR4, URZ, 0x6 ;  /* 0x0000000405050291 */ /* 0x000fc8000f8f303f */
[----:B------:R-:W-:-:S04]  /*8250*/  @UP0 USHF.L.U32 UR5, UR5, 0x7, URZ ;  /* 0x0000000705050899 */ /* 0x000fc8000800063f */
[----:B------:R-:W-:Y:S01]  /*8260*/  @UP0 ULOP3.LUT UR7, UR5, 0xffffe000, URZ, 0xc0, !UPT ;  /* 0xffffe00005070892 */ /* 0x000fe2000f8ec03f */
[----:B---3--:R-:W-:-:S03]  /*8270*/  @P2 R2UR UR8, R4 ;  /* 0x00000000040822ca */ /* 0x008fc600000e0000 */
[----:B------:R-:W-:Y:S01]  /*8280*/  @UP0 USHF.R.S32.HI UR9, URZ, 0x1f, UR7 ;  /* 0x0000001f3f090899 */ /* 0x000fe20008011407 */
[----:B------:R-:W-:Y:S11]  /*8290*/  @P2 BRA `(.L_x_1801) ;  /* 0x0000000000142947 */ /* 0x000ff60003800000 */
[----:B------:R-:W-:Y:S05]  /*82a0*/  @!P1 BRA `(.L_x_1801) ;  /* 0x0000000000109947 */ /* 0x000fea0003800000 */
[----:B------:R-:W2:Y:S04]  /*82b0*/  LDG.E R5, desc[UR46][R2.64] ;  /* 0x0000002e02057981 */ /* 0x000ea8000c1e1900 */
[----:B------:R-:W2:Y:S02]  /*82c0*/  LDG.E R0, desc[UR46][R2.64+0x4] ;  /* 0x0000042e02007981 */ /* 0x000ea4000c1e1900 */
[----:B--2---:R-:W-:-:S05]  /*82d0*/  IMAD.IADD R0, R0, 0x1, -R5 ;  /* 0x0000000100007824 */ /* 0x004fca00078e0a05 */
[----:B------:R-:W-:-:S15]  /*82e0*/  R2UR UR8, R0 ;  /* 0x00000000000872ca */ /* 0x000fde00000e0000 */
.L_x_1801:
[----:B------:R-:W-:Y:S01]  /*82f0*/  UMOV UR4, URZ ;  /* 0x0000003f00047c82 */ /* 0x000fe20008000000 */
[----:B------:R-:W-:Y:S01]  /*8300*/  UMOV UR5, URZ ;  /* 0x0000003f00057c82 */ /* 0x000fe20008000000 */
[----:B------:R-:W-:Y:S01]  /*8310*/  ULDC UR6, c[0x0][0x290] ;  /* 0x0000a40000067ab9 */ /* 0x000fe20000000800 */
[----:B------:R-:W-:Y:S01]  /*8320*/  @UP0 UMOV UR4, UR7 ;  /* 0x0000000700040c82 */ /* 0x000fe20008000000 */
[----:B------:R-:W-:Y:S01]  /*8330*/  @UP0 UMOV UR5, UR9 ;  /* 0x0000000900050c82 */ /* 0x000fe20008000000 */
        /* <DEDUP_REMOVED lines=8> */
.L_x_1802:
        /* <DEDUP_REMOVED lines=9> */
[----:B------:R-:W2:Y:S02]  /*8450*/  LDG.E R5, desc[UR46][R2.64+0x4] ;  /* 0x0000042e02057981 */ /* 0x000ea4000c1e1900 */
[----:B--2---:R-:W-:-:S05]  /*8460*/  IMAD.IADD R0, R5, 0x1, -R0 ;  /* 0x0000000105007824 */ /* 0x004fca00078e0a00 */
[----:B------:R-:W-:-:S15]  /*8470*/  R2UR UR6, R0 ;  /* 0x00000000000672ca */ /* 0x000fde00000e0000 */
.L_x_1803:
[----:B------:R-:W-:Y:S01]  /*8480*/  UIADD3 UR7, -UR6, UR8, UR11 ;  /* 0x0000000806077290 */ /* 0x000fe2000fffe10b */
[----:B------:R-:W-:Y:S01]  /*8490*/  ISETP.LE.AND P0, PT, RZ, UR14, PT ;  /* 0x0000000eff007c0c */ /* 0x000fe2000bf03270 */
[----:B------:R-:W-:Y:S02]  /*84a0*/  ULDC UR9, c[0x0][0x74c] ;  /* 0x0001d30000097ab9 */ /* 0x000fe40000000800 */
[----:B------:R-:W-:Y:S02]  /*84b0*/  UIADD3 UR9, UR7, -UR9, URZ ;  /* 0x8000000907097290 */ /* 0x000fe4000fffe03f */
[----:B------:R-:W-:Y:S02]  /*84c0*/  UIADD3 UR7, UR8, 0x3f, URZ ;  /* 0x0000003f08077890 */ /* 0x000fe4000fffe03f */
[----:B------:R-:W-:-:S04]  /*84d0*/  USHF.R.S32.HI UR10, URZ, 0x1f, UR9 ;  /* 0x0000001f3f0a7899 */ /* 0x000fc80008011409 */
[----:B------:R-:W-:Y:S02]  /*84e0*/  ULEA.HI UR10, UR10, UR9, URZ, 0x6 ;  /* 0x000000090a0a7291 */ /* 0x000fe4000f8f303f */
[----:B------:R-:W-:Y:S02]  /*84f0*/  USHF.R.S32.HI UR9, URZ, 0x1f, UR7 ;  /* 0x0000001f3f097899 */ /* 0x000fe40008011407 */
[----:B------:R-:W-:Y:S02]  /*8500*/  USHF.R.S32.HI UR10, URZ, 0x6, UR10 ;  /* 0x000000063f0a7899 */ /* 0x000fe4000801140a */
[----:B------:R-:W-:Y:S02]  /*8510*/  ULEA.HI UR9, UR9, UR7, URZ, 0x6 ;  /* 0x0000000709097291 */ /* 0x000fe4000f8f303f */
[----:B------:R-:W-:Y:S02]  /*8520*/  UISETP.LT.AND UP1, UPT, URZ, UR10, UPT ;  /* 0x0000000a3f00728c */ /* 0x000fe4000bf21270 */
[----:B------:R-:W-:-:S02]  /*8530*/  USHF.R.S32.HI UR9, URZ, 0x6, UR9 ;  /* 0x000000063f097899 */ /* 0x000fc40008011409 */
[----:B------:R-:W-:-:S04]  /*8540*/  USEL UR7, URZ, UR10, !UP1 ;  /* 0x0000000a3f077287 */ /* 0x000fc8000c800000 */
[----:B------:R-:W-:Y:S01]  /*8550*/  IMAD.U32 R2, RZ, RZ, UR9 ;  /* 0x00000009ff027e24 */ /* 0x000fe2000f8e00ff */
[----:B------:R-:W-:Y:S07]  /*8560*/  @!P0 BRA `(.L_x_1804) ;  /* 0x00000000001c8947 */ /* 0x000fee0003800000 */
[----:B------:R-:W-:Y:S01]  /*8570*/  UIADD3 UR8, UR11, 0xbf, UR8 ;  /* 0x000000bf0b087890 */ /* 0x000fe2000fffe008 */
[----:B------:R-:W-:-:S03]  /*8580*/  ULDC UR9, c[0x0][0x748] ;  /* 0x0001d20000097ab9 */ /* 0x000fc60000000800 */
[----:B------:R-:W-:-:S04]  /*8590*/  UIADD3 UR8, UR8, UR9, -UR6 ;  /* 0x0000000908087290 */ /* 0x000fc8000fffe806 */
[----:B------:R-:W-:-:S04]  /*85a0*/  USHF.R.S32.HI UR6, URZ, 0x1f, UR8 ;  /* 0x0000001f3f067899 */ /* 0x000fc80008011408 */
[----:B------:R-:W-:-:S04]  /*85b0*/  ULEA.HI UR6, UR6, UR8, URZ, 0x6 ;  /* 0x0000000806067291 */ /* 0x000fc8000f8f303f */
[----:B------:R-:W-:-:S06]  /*85c0*/  USHF.R.S32.HI UR6, URZ, 0x6, UR6 ;  /* 0x000000063f067899 */ /* 0x000fcc0008011406 */
[----:B------:R-:W-:-:S07]  /*85d0*/  VIMNMX R2, R2, UR6, PT ;  /* 0x0000000602027c48 */ /* 0x000fce000bfe0100 */
.L_x_1804:
[----:B------:R-:W-:-:S13]  /*85e0*/  ISETP.GT.AND P0, PT, R2, UR7, PT ;  /* 0x0000000702007c0c */ /* 0x000fda000bf04270 */
[----:B------:R-:W-:Y:S05]  /*85f0*/  @!P0 BRA `(.L_x_1709) ;  /* 0x0000003000d88947 */ /* 0x000fea0003800000 */
[----:B------:R-:W-:Y:S01]  /*8600*/  ULDC.64 UR14, c[0x0][0x2d8] ;  /* 0x0000b600000e7ab9 */ /* 0x000fe20000000a00 */
[----:B------:R-:W-:Y:S01]  /*8610*/  VIADD R0, R2, -UR7 ;  /* 0x8000000702007c36 */ /* 0x000fe20008000000 */
[----:B------:R-:W-:Y:S02]  /*8620*/  UIMAD UR10, UR16, UR14, URZ ;  /* 0x0000000e100a72a4 */ /* 0x000fe4000f8e023f */
[----:B------:R-:W-:Y:S02]  /*8630*/  UIMAD.WIDE.U32 UR8, UR13, UR14, URZ ;  /* 0x0000000e0d0872a5 */ /* 0x000fe4000f8e003f */
[----:B------:R-:W-:Y:S01]  /*8640*/  USHF.R.S32.HI UR6, URZ, 0x1f, UR12 ;  /* 0x0000001f3f067899 */ /* 0x000fe2000801140c */
[----:B------:R-:W-:Y:S01]  /*8650*/  LOP3.LUT R0, R0, 0x1, RZ, 0xc0, !PT ;  /* 0x0000000100007812 */ /* 0x000fe200078ec0ff */
[----:B------:R-:W-:Y:S02]  /*8660*/  UIMAD UR13, UR13, UR15, UR10 ;  /* 0x0000000f0d0d72a4 */ /* 0x000fe4000f8e020a */
[----:B------:R-:W-:Y:S01]  /*8670*/  UIADD3 UR10, UP1, UR4, UR8, URZ ;  /* 0x00000008040a7290 */ /* 0x000fe2000ff3e03f */
[----:B------:R-:W-:Y:S01]  /*8680*/  ISETP.NE.U32.AND P1, PT, R0, 0x1, PT ;  /* 0x000000010000780c */ /* 0x000fe20003f25070 */
[----:B------:R-:W-:-:S02]  /*8690*/  UIADD3 UR13, UR9, UR13, URZ ;  /* 0x0000000d090d7290 */ /* 0x000fc4000fffe03f */
[----:B------:R-:W-:Y:S01]  /*86a0*/  USEL UR6, UR6, URZ, !UP0 ;  /* 0x0000003f06067287 */ /* 0x000fe2000c000000 */
[----:B------:R-:W-:Y:S01]  /*86b0*/  ULDC.64 UR26, c[0x0][0x2e0] ;  /* 0x0000b800001a7ab9 */ /* 0x000fe20000000a00 */
[----:B------:R-:W-:Y:S02]  /*86c0*/  USEL UR12, UR12, URZ, !UP0 ;  /* 0x0000003f0c0c7287 */ /* 0x000fe4000c000000 */
[----:B------:R-:W-:Y:S02]  /*86d0*/  UIADD3.X UR11, UR5, UR13, URZ, UP1, !UPT ;  /* 0x0000000d050b7290 */ /* 0x000fe40008ffe43f */
[----:B------:R-:W-:Y:S02]  /*86e0*/  UIMAD UR14, UR6, UR26, URZ ;  /* 0x0000001a060e72a4 */ /* 0x000fe4000f8e023f */
[----:B------:R-:W-:Y:S02]  /*86f0*/  UIMAD.WIDE.U32 UR10, UR12, UR26, UR10 ;  /* 0x0000001a0c0a72a5 */ /* 0x000fe4000f8e000a */
[----:B------:R-:W-:Y:S01]  /*8700*/  UIMAD UR14, UR12, UR27, UR14 ;  /* 0x0000001b0c0e72a4 */ /* 0x000fe2000f8e020e */
[----:B------:R-:W-:-:S03]  /*8710*/  ELECT P0, URZ, PT ;  /* 0x00000000003f782f */ /* 0x000fc60003800000 */
        /* <DEDUP_REMOVED lines=20> */
.L_x_1807:
[----:B------:R-:W-:Y:S05]  /*8860*/  BSYNC B0 ;  /* 0x0000000000007941 */ /* 0x000fea0003800000 */
.L_x_1806:
        /* <DEDUP_REMOVED lines=19> */
.L_x_1809:
[----:B------:R-:W-:Y:S05]  /*89a0*/  BSYNC B0 ;  /* 0x0000000000007941 */ /* 0x000fea0003800000 */
.L_x_1808:
[----:B------:R-:W-:Y:S06]  /*89b0*/  BAR.ARV 0xa, 0xa0 ;  /* 0x0282800000007b1d */ /* 0x000fec0000002000 */
[----:B------:R-:W-:Y:S04]  /*89c0*/  BSSY B0, `(.L_x_1810) ;  /* 0x0000003000007945 */ /* 0x000fe80003800000 */
[----:B------:R-:W-:Y:S05]  /*89d0*/  @!P0 BRA `(.L_x_1811) ;  /* 0x0000000000048947 */ /* 0x000fea0003800000 */
[----:B------:R-:W-:-:S04]  /*89e0*/  DEPBAR.LE SB0, 0x0 ;  /* 0x000080000000791a */ /* 0x000fc80000000000 */
.L_x_1811:
[----:B------:R-:W-:Y:S05]  /*89f0*/  BSYNC B0 ;  /* 0x0000000000007941 */ /* 0x000fea0003800000 */
.L_x_1810:
[----:B------:R-:W-:Y:S06]  /*8a00*/  BAR.ARV 0xb, 0xa0 ;  /* 0x02c2800000007b1d */ /* 0x000fec0000002000 */
[----:B------:R-:W-:Y:S01]  /*8a10*/  UIADD3 UR15, UR7, 0x1, URZ ;  /* 0x00000001070f7890 */ /* 0x000fe2000fffe03f */
[----:B------:R-:W-:Y:S11]  /*8a20*/  BRA `(.L_x_1812) ;  /* 0x0000000000047947 */ /* 0x000ff60003800000 */
.L_x_1805:
[----:B------:R-:W-:-:S05]  /*8a30*/  UMOV UR15, UR7 ;  /* 0x00000007000f7c82 */ /* 0x000fca0008000000 */
.L_x_1812:
[----:B------:R-:W-:-:S06]  /*8a40*/  UIADD3 UR6, UR7, 0x1, URZ ;  /* 0x0000000107067890 */ /* 0x000fcc000fffe03f */
[----:B------:R-:W-:-:S13]  /*8a50*/  ISETP.NE.AND P1, PT, R2, UR6, PT ;  /* 0x0000000602007c0c */ /* 0x000fda000bf25270 */
[----:B------:R-:W-:Y:S05]  /*8a60*/  @!P1 BRA `(.L_x_1709) ;  /* 0x0000002c00bc9947 */ /* 0x000fea0003800000 */
[----:B------:R-:W-:Y:S01]  /*8a70*/  UMOV UR16, UR8 ;  /* 0x0000000800107c82 */ /* 0x000fe20008000000 */
[----:B------:R-:W-:Y:S01]  /*8a80*/  UMOV UR17, UR13 ;  /* 0x0000000d00117c82 */ /* 0x000fe20008000000 */
[----:B------:R-:W-:Y:S01]  /*8a90*/  ULDC.64 UR18, c[0x0][0x2c0] ;  /* 0x0000b00000127ab9 */ /* 0x000fe20000000a00 */
[----:B------:R-:W-:Y:S01]  /*8aa0*/  UIMAD.WIDE.U32 UR16, UR12, UR26, UR16 ;  /* 0x0000001a0c1072a5 */ /* 0x000fe2000f8e0010 */
[----:B------:R-:W-:Y:S01]  /*8ab0*/  UMOV UR6, URZ ;  /* 0x0000003f00067c82 */ /* 0x000fe20008000000 */
[----:B------:R-:W-:Y:S02]  /*8ac0*/  ULDC.64 UR30, c[0x0][0x2c0] ;  /* 0x0000b000001e7ab9 */ /* 0x000fe40000000a00 */
[----:B------:R-:W-:-:S04]  /*8ad0*/  UIADD3 UR25, UP0, UR4, UR16, URZ ;  /* 0x0000001004197290 */ /* 0x000fc8000ff1e03f */
[----:B------:R-:W-:Y:S02]  /*8ae0*/  UIADD3.X UR16, UR5, UR14, UR17, UP0, !UPT ;  /* 0x0000000e05107290 */ /* 0x000fe400087fe411 */
[----:B------:R-:W-:Y:S02]  /*8af0*/  ULEA UR24, UP0, UR25, UR18, 0x2 ;  /* 0x0000001219187291 */ /* 0x000fe4000f80103f */
[----:B------:R-:W-:Y:S02]  /*8b00*/  USHF.L.U32 UR18, UR15, 0xd, URZ ;  /* 0x0000000d0f127899 */ /* 0x000fe4000800063f */
        /* <DEDUP_REMOVED lines=8> */
.L_x_1825:
        /* <DEDUP_REMOVED lines=11> */
[----:B------:R-:W-:Y:S02]  /*8c40*/  ULEA.HI.X.SX32 UR39, UR19, UR27, 0x1, UP0 ;  /* 0x0000001b13277291 */ /* 0x000fe400080f0e3f */
[----:B------:R-:W-:Y:S01]  /*8c50*/  ULEA UR36, UP0, UR37, UR30, 0x2 ;  /* 0x0000001e25247291 */ /* 0x000fe2000f80103f */
[----:B------:R-:W-:-:S03]  /*8c60*/  UMOV UR41, 0x14f00000 ;  /* 0x14f0000000297882 */ /* 0x000fc60000000000 */
[----:B------:R-:W-:Y:S02]  /*8c70*/  ULEA.HI.X UR37, UR37, UR31, UR39, 0x2, UP0 ;  /* 0x0000001f25257291 */ /* 0x000fe400080f1427 */
[----:B-1----:R-:W-:-:S03]  /*8c80*/  ULEA UR28, UR29, UR28, 0x18 ;  /* 0x0000001c1d1c7291 */ /* 0x002fc6000f8ec03f */
[----:B------:R-:W-:Y:S01]  /*8c90*/  UMOV UR29, 0x400 ;  /* 0x00000400001d7882 */ /* 0x000fe20000000000 */
[----:B------:R-:W-:-:S09]  /*8ca0*/  UIADD3 UR28, UR28, 0x10000, URZ ;  /* 0x000100001c1c7890 */ /* 0x000fd2000fffe03f */
[----:B------:R1:W-:Y:S02]  /*8cb0*/  UBLKRED.G.S.ADD.F32.RN [UR36], [UR28], UR29, desc[UR40] ;  /* 0x000028241c0073bb */ /* 0x0003e400080a141d */
[----:B-1----:R0:W-:Y:S02]  /*8cc0*/  UTMACMDFLUSH ;  /* 0x00000000000079b7 */ /* 0x0021e40000000000 */
.L_x_1814:
[----:B------:R-:W-:Y:S05]  /*8cd0*/  BSYNC B0 ;  /* 0x0000000000007941 */ /* 0x000fea0003800000 */
.L_x_1813:
        /* <DEDUP_REMOVED lines=13> */
.L_x_1816:
[----:B------:R-:W-:Y:S05]  /*8db0*/  BSYNC B0 ;  /* 0x0000000000007941 */ /* 0x000fea0003800000 */
.L_x_1815:
[----:B------:R-:W-:Y:S06]  /*8dc0*/  BAR.ARV 0xa, 0xa0 ;  /* 0x0282800000007b1d */ /* 0x000fec0000002000 */
[----:B------:R-:W-:Y:S04]  /*8dd0*/  BSSY B0, `(.L_x_1817) ;  /* 0x0000003000007945 */ /* 0x000fe80003800000 */
[----:B------:R-:W-:Y:S05]  /*8de0*/  @!P0 BRA `(.L_x_1818) ;  /* 0x0000000000048947 */ /* 0x000fea0003800000 */
[----:B------:R-:W-:-:S04]  /*8df0*/  DEPBAR.LE SB0, 0x0 ;  /* 0x000080000000791a */ /* 0x000fc80000000000 */
.L_x_1818:
[----:B------:R-:W-:Y:S05]  /*8e00*/  BSYNC B0 ;  /* 0x0000000000007941 */ /* 0x000fea0003800000 */
.L_x_1817:
        /* <DEDUP_REMOVED lines=13> */
.L_x_1820:
[----:B------:R-:W-:Y:S05]  /*8ee0*/  BSYNC B0 ;  /* 0x0000000000007941 */ /* 0x000fea0003800000 */
.L_x_1819:
        /* <DEDUP_REMOVED lines=13> */
.L_x_1822:
[----:B------:R-:W-:Y:S05]  /*8fc0*/  BSYNC B0 ;  /* 0x0000000000007941 */ /* 0x000fea0003800000 */
.L_x_1821:
[----:B------:R-:W-:Y:S01]  /*8fd0*/  UIADD3 UR15, UR15, 0x2, URZ ;  /* 0x000000020f0f7890 */ /* 0x000fe2000fffe03f */
[----:B------:R-:W-:Y:S06]  /*8fe0*/  BAR.ARV 0xa, 0xa0 ;  /* 0x0282800000007b1d */ /* 0x000fec0000002000 */
[----:B------:R-:W-:Y:S01]  /*8ff0*/  BSSY B0, `(.L_x_1823) ;  /* 0x0000004000007945 */ /* 0x000fe20003800000 */
[----:B------:R-:W-:-:S03]  /*9000*/  ISETP.LE.AND P1, PT, R2, UR15, PT ;  /* 0x0000000f02007c0c */ /* 0x000fc6000bf23270 */
[----:B------:R-:W-:Y:S10]  /*9010*/  @!P0 BRA `(.L_x_1824) ;  /* 0x0000000000048947 */ /* 0x000ff40003800000 */
[----:B------:R-:W-:-:S04]  /*9020*/  DEPBAR.LE SB0, 0x0 ;  /* 0x000080000000791a */ /* 0x000fc80000000000 */
.L_x_1824:
[----:B------:R-:W-:Y:S05]  /*9030*/  BSYNC B0 ;  /* 0x0000000000007941 */ /* 0x000fea0003800000 */
.L_x_1823:
[----:B------:R-:W-:Y:S06]  /*9040*/  BAR.ARV 0xb, 0xa0 ;  /* 0x02c2800000007b1d */ /* 0x000fec0000002000 */
[----:B------:R-:W-:Y:S02]  /*9050*/  UIADD3 UR19, UR19, 0x4000, URZ ;  /* 0x0000400013137890 */ /* 0x000fe4000fffe03f */
[----:B------:R-:W-:Y:S01]  /*9060*/  UIADD3 UR6, UR6, 0x4000, URZ ;  /* 0x0000400006067890 */ /* 0x000fe2000fffe03f */
[----:B------:R-:W-:Y:S11]  /*9070*/  @!P1 BRA `(.L_x_1825) ;  /* 0xfffffff800c49947 */ /* 0x000ff6000383ffff */
[----:B------:R-:W-:Y:S05]  /*9080*/  BRA `(.L_x_1709) ;  /* 0x0000002800347947 */ /* 0x000fea0003800000 */
.L_x_1797:
[----:B------:R-:W-:Y:S01]  /*9090*/  ULDC.64 UR4, c[0x0][0x8d8] ;  /* 0x0002360000047ab9 */ /* 0x000fe20000000a00 */
[----:B------:R-:W1:Y:S01]  /*90a0*/  S2UR UR21, SR_CTAID.X ;  /* 0x00000000001579c3 */ /* 0x000e620000002500 */
[----:B------:R-:W-:-:S04]  /*90b0*/  ISETP.NE.U32.AND P0, PT, RZ, UR4, PT ;  /* 0x00000004ff007c0c */ /* 0x000fc8000bf05070 */
[----:B------:R-:W-:-:S03]  /*90c0*/  ISETP.NE.AND.EX P0, PT, RZ, UR5, PT, P0 ;  /* 0x00000005ff007c0c */ /* 0x000fc6000bf05300 */
[----:B------:R-:W2:Y:S08]  /*90d0*/  S2UR UR13, SR_CTAID.Z ;  /* 0x00000000000d79c3 */ /* 0x000eb00000002700 */
[----:B------:R-:W3:Y:S02]  /*90e0*/  S2UR UR20, SR_CTAID.Y ;  /* 0x00000000001479c3 */ /* 0x000ee40000002600 */
        /* <DEDUP_REMOVED lines=8> */
.L_x_1826:
        /* <DEDUP_REMOVED lines=9> */
[----:B------:R-:W4:Y:S01]  /*9200*/  LDG.E R4, desc[UR46][R2.64+0x4] ;  /* 0x0000042e02047981 */ /* 0x000f22000c1e1900 */
[----:B--2---:R-:W-:Y:S02]  /*9210*/  R2UR UR4, R0 ;  /* 0x00000000000472ca */ /* 0x004fe400000e0000 */
[----:B----4-:R-:W-:-:S13]  /*9220*/  R2UR UR5, R4 ;  /* 0x00000000040572ca */ /* 0x010fda00000e0000 */
[----:B------:R-:W-:Y:S01]  /*9230*/  UIADD3 UR4, -UR4, UR5, URZ ;  /* 0x0000000504047290 */ /* 0x000fe2000fffe13f */
[----:B------:R-:W-:Y:S11]  /*9240*/  BRA `(.L_x_1827) ;  /* 0x0000000000047947 */ /* 0x000ff60003800000 */
.L_x_1828:
[----:B------:R-:W-:-:S05]  /*9250*/  ULDC UR4, c[0x0][0x8bc] ;  /* 0x00022f0000047ab9 */ /* 0x000fca0000000800 */
.L_x_1827:
[----:B-1----:R-:W-:Y:S01]  /*9260*/  USHF.L.U32 UR8, UR21, 0x7, URZ ;  /* 0x0000000715087899 */ /* 0x002fe2000800063f */
[----:B------:R-:W-:Y:S02]  /*9270*/  IMAD.MOV.U32 R10, RZ, RZ, 0x1 ;  /* 0x00000001ff0a7424 */ /* 0x000fe400078e00ff */
[----:B------:R-:W-:Y:S01]  /*9280*/  IMAD.MOV.U32 R0, RZ, RZ, RZ ;  /* 0x000000ffff007224 */ /* 0x000fe200078e00ff */
[----:B------:R-:W-:-:S04]  /*9290*/  UISETP.GE.AND UP0, UPT, UR8, UR4, UPT ;  /* 0x000000040800728c */ /* 0x000fc8000bf06270 */
[----:B--2---:R-:W-:-:S06]  /*92a0*/  USEL UR13, UR13, 0xffffffff, !UP0 ;  /* 0xffffffff0d0d7887 */ /* 0x004fcc000c000000 */
[----:B------:R-:W-:-:S13]  /*92b0*/  ISETP.LE.AND P0, PT, RZ, UR13, PT ;  /* 0x0000000dff007c0c */ /* 0x000fda000bf03270 */
[----:B------:R-:W-:Y:S05]  /*92c0*/  @!P0 BRA `(.L_x_1829) ;  /* 0x0000002400108947 */ /* 0x000fea0003800000 */
[----:B------:R-:W-:Y:S01]  /*92d0*/  ULDC.64 UR18, c[0x0][0x770] ;  /* 0x0001dc0000127ab9 */ /* 0x000fe20000000a00 */
[----:B------:R-:W-:Y:S01]  /*92e0*/  ULDC.64 UR14, c[0x0][0x770] ;  /* 0x0001dc00000e7ab9 */ /* 0x000fe20000000a00 */
[----:B------:R-:W-:Y:S02]  /*92f0*/  UISETP.NE.U32.AND UP1, UPT, UR18, URZ, UPT ;  /* 0x0000003f1200728c */ /* 0x000fe4000bf25070 */
[----:B------:R-:W-:Y:S02]  /*9300*/  UIMAD.WIDE UR14, UR13, 0x4, UR14 ;  /* 0x000000040d0e78a5 */ /* 0x000fe4000f8e020e */
[----:B------:R-:W-:Y:S01]  /*9310*/  UISETP.NE.AND.EX UP1, UPT, UR19, URZ, UPT, UP1 ;  /* 0x0000003f1300728c */ /* 0x000fe2000bf25310 */
[----:B------:R-:W-:Y:S01]  /*9320*/  ULDC.64 UR4, c[0x0][0x778] ;  /* 0x0001de0000047ab9 */ /* 0x000fe20000000a00 */
[----:B------:R-:W-:Y:S02]  /*9330*/  ULDC.64 UR6, c[0x0][0x780] ;  /* 0x0001e00000067ab9 */ /* 0x000fe40000000a00 */
[----:B------:R-:W-:Y:S01]  /*9340*/  IMAD.U32 R2, RZ, RZ, UR14 ;  /* 0x0000000eff027e24 */ /* 0x000fe2000f8e00ff */
[----:B------:R-:W-:Y:S01]  /*9350*/  ULDC.64 UR16, c[0x0][0x778] ;  /* 0x0001de0000107ab9 */ /* 0x000fe20000000a00 */
[----:B------:R-:W-:Y:S01]  /*9360*/  PLOP3.LUT P1, PT, PT, PT, UP1, 0x80, 0x0 ;  /* 0x000000000000781c */ /* 0x000fe20003f2f018 */
[----:B------:R-:W-:Y:S01]  /*9370*/  IMAD.U32 R3, RZ, RZ, UR15 ;  /* 0x0000000fff037e24 */ /* 0x000fe2000f8e00ff */
[----:B------:R-:W-:-:S02]  /*9380*/  UISETP.NE.U32.AND UP0, UPT, UR4, URZ, UPT ;  /* 0x0000003f0400728c */ /* 0x000fc4000bf05070 */
[----:B------:R-:W-:Y:S02]  /*9390*/  UISETP.NE.U32.AND UP2, UPT, UR6, URZ, UPT ;  /* 0x0000003f0600728c */ /* 0x000fe4000bf45070 */
[----:B------:R-:W-:Y:S02]  /*93a0*/  UISETP.NE.AND.EX UP0, UPT, UR5, URZ, UPT, UP0 ;  /* 0x0000003f0500728c */ /* 0x000fe4000bf05300 */
[----:B------:R-:W-:Y:S01]  /*93b0*/  UISETP.NE.AND.EX UP2, UPT, UR7, URZ, UPT, UP2 ;  /* 0x0000003f0700728c */ /* 0x000fe2000bf45320 */
[----:B------:R-:W-:-:S04]  /*93c0*/  ULDC.64 UR22, c[0x0][0x788] ;  /* 0x0001e20000167ab9 */ /* 0x000fc80000000a00 */
[----:B------:R-:W2:Y:S01]  /*93d0*/  @P1 LDG.E R6, desc[UR46][R2.64] ;  /* 0x0000002e02061981 */ /* 0x000ea2000c1e1900 */
[----:B------:R-:W-:Y:S01]  /*93e0*/  PLOP3.LUT P2, PT, PT, PT, UP0, 0x80, 0x0 ;  /* 0x000000000000781c */ /* 0x000fe20003f4f008 */
[----:B------:R-:W-:Y:S01]  /*93f0*/  UIMAD.WIDE UR16, UR13, 0x4, UR16 ;  /* 0x000000040d1078a5 */ /* 0x000fe2000f8e0210 */
[----:B------:R-:W-:Y:S01]  /*9400*/  PLOP3.LUT P3, PT, PT, PT, UP2, 0x80, 0x0 ;  /* 0x000000000000781c */ /* 0x000fe20003f6f028 */
[----:B------:R1:W4:Y:S02]  /*9410*/  @P1 LDG.E R0, desc[UR46][R2.64] ;  /* 0x0000002e02001981 */ /* 0x000324000c1e1900 */
[----:B------:R-:W-:Y:S02]  /*9420*/  @UP2 ULDC.64 UR4, c[0x0][0x780] ;  /* 0x0001e00000042ab9 */ /* 0x000fe40000000a00 */
[----:B------:R-:W-:Y:S01]  /*9430*/  @UP2 UIMAD.WIDE UR4, UR13, 0x4, UR4 ;  /* 0x000000040d0428a5 */ /* 0x000fe2000f8e0204 */
[----:B-1----:R-:W-:Y:S02]  /*9440*/  IMAD.U32 R2, RZ, RZ, UR16 ;  /* 0x00000010ff027e24 */ /* 0x002fe4000f8e00ff */
[----:B------:R-:W-:-:S05]  /*9450*/  IMAD.U32 R3, RZ, RZ, UR17 ;  /* 0x00000011ff037e24 */ /* 0x000fca000f8e00ff */
[----:B------:R1:W5:Y:S02]  /*9460*/  @P2 LDG.E R4, desc[UR46][R2.64] ;  /* 0x0000002e02042981 */ /* 0x000364000c1e1900 */
[----:B-1----:R-:W-:Y:S02]  /*9470*/  IMAD.U32 R2, RZ, RZ, UR4 ;  /* 0x00000004ff027e24 */ /* 0x002fe4000f8e00ff */
[----:B------:R-:W-:-:S05]  /*9480*/  IMAD.U32 R3, RZ, RZ, UR5 ;  /* 0x00000005ff037e24 */ /* 0x000fca000f8e00ff */
[----:B------:R-:W3:Y:S01]  /*9490*/  @P3 LDG.E R5, desc[UR46][R2.64] ;  /* 0x0000002e02053981 */ /* 0x000ee2000c1e1900 */
[----:B------:R-:W-:Y:S01]  /*94a0*/  ISETP.NE.U32.AND P0, PT, RZ, UR22, PT ;  /* 0x00000016ff007c0c */ /* 0x000fe2000bf05070 */
[----:B------:R-:W-:Y:S01]  /*94b0*/  UMOV UR7, URZ ;  /* 0x0000003f00077c82 */ /* 0x000fe20008000000 */
[----:B------:R-:W-:Y:S01]  /*94c0*/  UMOV UR11, URZ ;  /* 0x0000003f000b7c82 */ /* 0x000fe20008000000 */
[----:B------:R-:W-:Y:S01]  /*94d0*/  ULDC UR9, c[0x0][0x280] ;  /* 0x0000a00000097ab9 */ /* 0x000fe20000000800 */
[----:B------:R-:W-:Y:S02]  /*94e0*/  ISETP.NE.AND.EX P0, PT, RZ, UR23, PT, P0 ;  /* 0x00000017ff007c0c */ /* 0x000fe4000bf05300 */
[----:B--2---:R-:W-:Y:S02]  /*94f0*/  @P1 R2UR UR4, R6 ;  /* 0x00000000060412ca */ /* 0x004fe400000e0000 */
[----:B----4-:R-:W-:-:S11]  /*9500*/  @P1 R2UR UR7, R0 ;  /* 0x00000000000712ca */ /* 0x010fd600000e0000 */
[----:B------:R-:W-:-:S04]  /*9510*/  @UP1 ULEA UR4, UR13, UR4, 0x6 ;  /* 0x000000040d041291 */ /* 0x000fc8000f8e303f */
[----:B------:R-:W-:-:S04]  /*9520*/  @UP1 USHF.R.S32.HI UR5, URZ, 0x1f, UR4 ;  /* 0x0000001f3f051899 */ /* 0x000fc80008011404 */
[----:B------:R-:W-:Y:S01]  /*9530*/  @UP1 ULEA.HI UR5, UR5, UR4, URZ, 0x6 ;  /* 0x0000000405051291 */ /* 0x000fe2000f8f303f */
[----:B-----5:R-:W-:-:S03]  /*9540*/  @P2 R2UR UR11, R4 ;  /* 0x00000000040b22ca */ /* 0x020fc600000e0000 */
[----:B------:R-:W-:-:S04]  /*9550*/  @UP1 ULOP3.LUT UR6, UR5, 0xffffffc0, URZ, 0xc0, !UPT ;  /* 0xffffffc005061892 */ /* 0x000fc8000f8ec03f */
[----:B------:R-:W-:Y:S01]  /*9560*/  @UP1 USHF.R.S32.HI UR12, URZ, 0x1f, UR6 ;  /* 0x0000001f3f0c1899 */ /* 0x000fe20008011406 */
[----:B---3--:R-:W-:Y:S01]  /*9570*/  @P3 R2UR UR9, R5 ;  /* 0x00000000050932ca */ /* 0x008fe200000e0000 */
[----:B------:R-:W-:-:S14]  /*9580*/  @P3 BRA `(.L_x_1830) ;  /* 0x0000000000203947 */ /* 0x000fdc0003800000 */
[----:B------:R-:W-:Y:S05]  /*9590*/  @!P1 BRA `(.L_x_1830) ;  /* 0x00000000001c9947 */ /* 0x000fea0003800000 */
[----:B------:R-:W-:Y:S02]  /*95a0*/  IMAD.U32 R2, RZ, RZ, UR14 ;  /* 0x0000000eff027e24 */ /* 0x000fe4000f8e00ff */
[----:B------:R-:W-:-:S05]  /*95b0*/  IMAD.U32 R3, RZ, RZ, UR15 ;  /* 0x0000000fff037e24 */ /* 0x000fca000f8e00ff */
[----:B------:R-:W2:Y:S04]  /*95c0*/  LDG.E R0, desc[UR46][R2.64] ;  /* 0x0000002e02007981 */ /* 0x000ea8000c1e1900 */
[----:B------:R-:W3:Y:S01]  /*95d0*/  LDG.E R4, desc[UR46][R2.64+0x4] ;  /* 0x0000042e02047981 */ /* 0x000ee2000c1e1900 */
[----:B--2---:R-:W-:Y:S02]  /*95e0*/  R2UR UR4, R0 ;  /* 0x00000000000472ca */ /* 0x004fe400000e0000 */
[----:B---3--:R-:W-:-:S13]  /*95f0*/  R2UR UR9, R4 ;  /* 0x00000000040972ca */ /* 0x008fda00000e0000 */
[----:B------:R-:W-:-:S12]  /*9600*/  UIADD3 UR9, -UR4, UR9, URZ ;  /* 0x0000000904097290 */ /* 0x000fd8000fffe13f */
.L_x_1830:
        /* <DEDUP_REMOVED lines=13> */
.L_x_1831:
        /* <DEDUP_REMOVED lines=8> */
.L_x_1832:
        /* <DEDUP_REMOVED lines=9> */
[----:B------:R-:W-:-:S04]  /*97f0*/  ULEA.HI UR6, UR12, UR6, URZ, 0x6 ;  /* 0x000000060c067291 */ /* 0x000fc8000f8f303f */
[----:B------:R-:W-:Y:S01]  /*9800*/  VIMNMX R4, RZ, UR14, !PT ;  /* 0x0000000eff047c48 */ /* 0x000fe2000ffe0100 */
[----:B------:R-:W-:Y:S01]  /*9810*/  USHF.R.S32.HI UR6, URZ, 0x6, UR6 ;  /* 0x000000063f067899 */ /* 0x000fe20008011406 */
[----:B------:R-:W-:Y:S11]  /*9820*/  @!P0 BRA `(.L_x_1833) ;  /* 0x0000000000208947 */ /* 0x000ff60003800000 */
[----:B------:R-:W-:Y:S01]  /*9830*/  UIADD3 UR9, UR8, 0xbf, UR9 ;  /* 0x000000bf08097890 */ /* 0x000fe2000fffe009 */
[----:B------:R-:W-:-:S03]  /*9840*/  ULDC UR12, c[0x0][0x748] ;  /* 0x0001d200000c7ab9 */ /* 0x000fc60000000800 */
[----:B------:R-:W-:-:S04]  /*9850*/  UIADD3 UR9, UR9, UR12, -UR10 ;  /* 0x0000000c09097290 */ /* 0x000fc8000fffe80a */
[----:B------:R-:W-:-:S04]  /*9860*/  USHF.R.S32.HI UR10, URZ, 0x1f, UR9 ;  /* 0x0000001f3f0a7899 */ /* 0x000fc80008011409 */
[----:B------:R-:W-:-:S04]  /*9870*/  ULEA.HI UR10, UR10, UR9, URZ, 0x6 ;  /* 0x000000090a0a7291 */ /* 0x000fc8000f8f303f */
[----:B------:R-:W-:-:S04]  /*9880*/  USHF.R.S32.HI UR10, URZ, 0x6, UR10 ;  /* 0x000000063f0a7899 */ /* 0x000fc8000801140a */
[----:B------:R-:W-:-:S04]  /*9890*/  UISETP.LT.AND UP1, UPT, UR6, UR10, UPT ;  /* 0x0000000a0600728c */ /* 0x000fc8000bf21270 */
[----:B------:R-:W-:-:S12]  /*98a0*/  USEL UR6, UR6, UR10, UP1 ;  /* 0x0000000a06067287 */ /* 0x000fd80008800000 */
.L_x_1833:
[----:B------:R-:W-:Y:S01]  /*98b0*/  ISETP.LT.AND P0, PT, R4, UR6, PT ;  /* 0x0000000604007c0c */ /* 0x000fe2000bf01270 */
[----:B------:R-:W-:-:S12]  /*98c0*/  IMAD.MOV.U32 R0, RZ, RZ, RZ ;  /* 0x000000ffff007224 */ /* 0x000fd800078e00ff */
[----:B------:R-:W-:Y:S05]  /*98d0*/  @!P0 BRA `(.L_x_1829) ;  /* 0x0000001c008c8947 */ /* 0x000fea0003800000 */
[----:B------:R-:W-:Y:S01]  /*98e0*/  USHF.R.S32.HI UR10, URZ, 0x1f, UR20 ;  /* 0x0000001f3f0a7899 */ /* 0x000fe20008011414 */
[----:B------:R-:W-:Y:S01]  /*98f0*/  BSSY B0, `(.L_x_1829) ;  /* 0x00001e1000007945 */ /* 0x000fe20003800000 */
[----:B------:R-:W-:Y:S01]  /*9900*/  ULDC.64 UR16, c[0x0][0x718] ;  /* 0x0001c60000107ab9 */ /* 0x000fe20000000a00 */
[----:B------:R-:W-:Y:S01]  /*9910*/  UISETP.NE.U32.AND UP1, UPT, UR18, URZ, UPT ;  /* 0x0000003f1200728c */ /* 0x000fe2000bf25070 */
[----:B------:R-:W-:Y:S01]  /*9920*/  IMAD.MOV.U32 R0, RZ, RZ, RZ ;  /* 0x000000ffff007224 */ /* 0x000fe200078e00ff */
[----:B------:R-:W-:Y:S01]  /*9930*/  UIMAD UR9, UR10, UR16, URZ ;  /* 0x000000100a0972a4 */ /* 0x000fe2000f8e023f */
[----:B------:R-:W-:Y:S01]  /*9940*/  ULDC UR12, c[0x0][0x2e8] ;  /* 0x0000ba00000c7ab9 */ /* 0x000fe20000000800 */
[----:B------:R-:W-:Y:S01]  /*9950*/  UMOV UR14, UR4 ;  /* 0x00000004000e7c82 */ /* 0x000fe20008000000 */
[----:B------:R-:W-:Y:S01]  /*9960*/  UMOV UR15, UR5 ;  /* 0x00000005000f7c82 */ /* 0x000fe20008000000 */
[----:B------:R-:W-:Y:S02]  /*9970*/  UIMAD UR22, UR20, UR17, UR9 ;  /* 0x00000011141672a4 */ /* 0x000fe4000f8e0209 */
[----:B------:R-:W-:-:S02]  /*9980*/  UISETP.NE.AND.EX UP1, UPT, UR19, URZ, UPT, UP1 ;  /* 0x0000003f1300728c */ /* 0x000fc4000bf25310 */
[----:B------:R-:W-:Y:S02]  /*9990*/  USHF.R.S32.HI UR9, URZ, 0x1f, UR13 ;  /* 0x0000001f3f097899 */ /* 0x000fe4000801140d */
[----:B------:R-:W-:Y:S02]  /*99a0*/  UISETP.NE.AND UP2, UPT, UR12, 0x1, UPT ;  /* 0x000000010c00788c */ /* 0x000fe4000bf45270 */
[----:B------:R-:W-:Y:S01]  /*99b0*/  UIMAD.WIDE.U32 UR4, UR20, UR16, UR14 ;  /* 0x00000010140472a5 */ /* 0x000fe2000f8e000e */
[----:B------:R-:W-:Y:S01]  /*99c0*/  ULDC.64 UR18, c[0x0][0x730] ;  /* 0x0001cc0000127ab9 */ /* 0x000fe20000000a00 */
[----:B------:R-:W-:Y:S02]  /*99d0*/  USEL UR9, UR9, URZ, !UP1 ;  /* 0x0000003f09097287 */ /* 0x000fe4000c800000 */
[----:B------:R-:W-:Y:S01]  /*99e0*/  UIMAD UR10, UR10, UR18, URZ ;  /* 0x000000120a0a72a4 */ /* 0x000fe2000f8e023f */
[----:B------:R-:W-:Y:S01]  /*99f0*/  ELECT P0, URZ, PT ;  /* 0x00000000003f782f */ /* 0x000fe20003800000 */
[----:B------:R-:W-:Y:S01]  /*9a00*/  ULDC.64 UR16, c[0x0][0x720] ;  /* 0x0001c80000107ab9 */ /* 0x000fe20000000a00 */
[----:B------:R-:W-:-:S02]  /*9a10*/  USEL UR21, UR13, URZ, !UP1 ;  /* 0x0000003f0d157287 */ /* 0x000fc4000c800000 */
[----:B------:R-:W-:Y:S02]  /*9a20*/  UIADD3 UR23, UR5, UR22, URZ ;  /* 0x0000001605177290 */ /* 0x000fe4000fffe03f */
[----:B------:R-:W-:Y:S01]  /*9a30*/  UIMAD UR5, UR9, UR16, URZ ;  /* 0x00000010090572a4 */ /* 0x000fe2000f8e023f */
[----:B------:R-:W-:Y:S01]  /*9a40*/  UMOV UR22, UR4 ;  /* 0x0000000400167c82 */ /* 0x000fe20008000000 */
[----:B------:R-:W-:Y:S02]  /*9a50*/  UIMAD.WIDE.U32 UR14, UR20, UR18, UR14 ;  /* 0x00000012140e72a5 */ /* 0x000fe4000f8e000e */
[----:B------:R-:W-:Y:S02]  /*9a60*/  UIMAD UR10, UR20, UR19, UR10 ;  /* 0x00000013140a72a4 */ /* 0x000fe4000f8e020a */
[----:B------:R-:W-:Y:S01]  /*9a70*/  UIMAD.WIDE.U32 UR22, UR16, UR21, UR22 ;  /* 0x00000015101672a5 */ /* 0x000fe2000f8e0016 */
[----:B------:R-:W-:Y:S02]  /*9a80*/  ULDC.64 UR18, c[0x0][0x738] ;  /* 0x0001ce0000127ab9 */ /* 0x000fe40000000a00 */
[----:B------:R-:W-:Y:S01]  /*9a90*/  @UP2 ULDC UR16, c[0x0][0x2ec] ;  /* 0x0000bb0000102ab9 */ /* 0x000fe20000000800 */
[----:B------:R-:W-:-:S02]  /*9aa0*/  UIMAD UR5, UR17, UR21, UR5 ;  /* 0x00000015110572a4 */ /* 0x000fc4000f8e0205 */
[----:B------:R-:W-:Y:S02]  /*9ab0*/  UIADD3 UR15, UR15, UR10, URZ ;  /* 0x0000000a0f0f7290 */ /* 0x000fe4000fffe03f */
[----:B------:R-:W-:Y:S02]  /*9ac0*/  UIMAD UR9, UR9, UR18, URZ ;  /* 0x00000012090972a4 */ /* 0x000fe4000f8e023f */
[----:B------:R-:W-:Y:S02]  /*9ad0*/  UIMAD.WIDE.U32 UR16, UR20, UR16, URZ ;  /* 0x00000010141072a5 */ /* 0x000fe4000f8e003f */
[----:B------:R-:W-:Y:S01]  /*9ae0*/  UIADD3 UR11, UR8, UR11, URZ ;  /* 0x0000000b080b7290 */ /* 0x000fe2000fffe03f */
[----:B------:R-:W-:Y:S02]  /*9af0*/  UMOV UR12, UR20 ;  /* 0x00000014000c7c82 */ /* 0x000fe40008000000 */
[----:B------:R-:W-:Y:S01]  /*9b00*/  @UP2 ULDC UR8, c[0x0][0x2f0] ;  /* 0x0000bc0000082ab9 */ /* 0x000fe20000000800 */
[----:B------:R-:W-:-:S02]  /*9b10*/  UIMAD UR4, UR19, UR21, UR9 ;  /* 0x00000015130472a4 */ /* 0x000fc4000f8e0209 */
[----:B------:R-:W-:Y:S02]  /*9b20*/  UIMAD.WIDE.U32 UR14, UR18, UR21, UR14 ;  /* 0x00000015120e72a5 */ /* 0x000fe4000f8e000e */
[----:B------:R-:W-:Y:S02]  /*9b30*/  USEL UR13, UR13, URZ, !UP0 ;  /* 0x0000003f0d0d7287 */ /* 0x000fe4000c000000 */
        /* <DEDUP_REMOVED lines=9> */
.L_x_1863:
        /* <DEDUP_REMOVED lines=15> */
.L_x_1836:
[----:B------:R-:W-:Y:S01]  /*9cc0*/  R2UR UR19, R4 ;  /* 0x00000000041372ca */ /* 0x000fe200000e0000 */
[----:B------:R-:W2:Y:S01]  /*9cd0*/  LDC.64 R12, c[0x0][0x198] ;  /* 0x00006600ff0c7b82 */ /* 0x000ea20000000a00 */
        /* <DEDUP_REMOVED lines=9> */
[----:B------:R-:W-:Y:S01]  /*9d70*/  UMOV UR10, 0x10 ;  /* 0x00000010000a7882 */ /* 0x000fe20000000000 */
[----:B------:R-:W-:Y:S01]  /*9d80*/  UMOV UR50, 0x0 ;  /* 0x0000000000327882 */ /* 0x000fe20000000000 */
[----:B------:R-:W-:Y:S01]  /*9d90*/  USHF.L.U32 UR19, UR19, 0x6, URZ ;  /* 0x0000000613137899 */ /* 0x000fe2000800063f */
[----:B------:R-:W-:Y:S01]  /*9da0*/  IMAD.MOV.U32 R16, RZ, RZ, RZ ;  /* 0x000000ffff107224 */ /* 0x000fe200078e00ff */
[----:B------:R-:W-:Y:S01]  /*9db0*/  UMOV UR51, 0x10000000 ;  /* 0x1000000000337882 */ /* 0x000fe20000000000 */
[----:B------:R-:W-:Y:S01]  /*9dc0*/  UMOV UR42, 0x40 ;  /* 0x00000040002a7882 */ /* 0x000fe20000000000 */
[----:B------:R-:W-:-:S02]  /*9dd0*/  UIADD3 UR8, UP0, UR19, UR22, URZ ;  /* 0x0000001613087290 */ /* 0x000fc4000ff1e03f */
[----:B------:R-:W-:Y:S01]  /*9de0*/  IMAD.U32 R3, RZ, RZ, UR19 ;  /* 0x00000013ff037e24 */ /* 0x000fe2000f8e00ff */
[----:B------:R-:W-:Y:S01]  /*9df0*/  UIADD3 UR19, UR19, UR7, URZ ;  /* 0x0000000713137290 */ /* 0x000fe2000fffe03f */
[----:B------:R-:W-:Y:S02]  /*9e00*/  UMOV UR43, UR11 ;  /* 0x0000000b002b7c82 */ /* 0x000fe40008000000 */
[----:B------:R-:W-:Y:S01]  /*9e10*/  PLOP3.LUT P1, PT, PT, PT, UP0, 0x80, 0x0 ;  /* 0x000000000000781c */ /* 0x000fe20003f2f008 */
[----:B-1----:R-:W-:Y:S01]  /*9e20*/  IMAD.U32 R0, RZ, RZ, UR8 ;  /* 0x00000008ff007e24 */ /* 0x002fe2000f8e00ff */
[----:B------:R-:W-:Y:S01]  /*9e30*/  R2UR UR8, R15 ;  /* 0x000000000f0872ca */ /* 0x000fe200000e0000 */
[----:B--2---:R-:W-:Y:S01]  /*9e40*/  IMAD.MOV.U32 R7, RZ, RZ, R12 ;  /* 0x000000ffff077224 */ /* 0x004fe200078e000c */
[----:B------:R-:W-:Y:S01]  /*9e50*/  LEA.HI.X.SX32 R3, R3, R14, 0x1, P1 ;  /* 0x0000000e03037211 */ /* 0x000fe200008f0eff */
[----:B------:R-:W-:Y:S01]  /*9e60*/  IMAD.MOV.U32 R6, RZ, RZ, R13 ;  /* 0x000000ffff067224 */ /* 0x000fe200078e000d */
[C---:B------:R-:W-:Y:S01]  /*9e70*/  LEA R2, P1, R0.reuse, R9, 0x2 ;  /* 0x0000000900027211 */ /* 0x040fe200078210ff */
[----:B------:R-:W-:Y:S01]  /*9e80*/  UMOV UR27, UR19 ;  /* 0x00000013001b7c82 */ /* 0x000fe20008000000 */
[----:B------:R-:W-:Y:S01]  /*9e90*/  UMOV UR44, UR12 ;  /* 0x0000000c002c7c82 */ /* 0x000fe20008000000 */
[----:B------:R-:W-:Y:S01]  /*9ea0*/  UMOV UR45, UR13 ;  /* 0x0000000d002d7c82 */ /* 0x000fe20008000000 */
[----:B------:R-:W-:-:S02]  /*9eb0*/  LEA.HI.X R0, R0, R8, R3, 0x2, P1 ;  /* 0x0000000800007211 */ /* 0x000fc400008f1403 */
[----:B------:R-:W-:Y:S02]  /*9ec0*/  R2UR UR32, R2 ;  /* 0x00000000022072ca */ /* 0x000fe400000e0000 */
[----:B------:R-:W-:Y:S01]  /*9ed0*/  R2UR UR33, R0 ;  /* 0x00000000002172ca */ /* 0x000fe200000e0000 */
[----:B------:R-:W-:Y:S01]  /*9ee0*/  UIADD3 UR16, UR8, 0x18000, URZ ;  /* 0x0001800008107890 */ /* 0x000fe2000fffe03f */
[C---:B------:R-:W-:Y:S01]  /*9ef0*/  IADD3 R0, P1, R7.reuse, 0x2f0, RZ ;  /* 0x000002f007007810 */ /* 0x040fe20007f3e0ff */
[----:B------:R-:W-:Y:S02]  /*9f00*/  UIADD3 UR17, UR8, 0x30810, URZ ;  /* 0x0003081008117890 */ /* 0x000fe4000fffe03f */
[----:B------:R-:W-:Y:S01]  /*9f10*/  UIADD3 UR24, UR8, 0x1a000, URZ ;  /* 0x0001a00008187890 */ /* 0x000fe2000fffe03f */
[----:B------:R-:W-:Y:S01]  /*9f20*/  R2UR UR30, R0 ;  /* 0x00000000001e72ca */ /* 0x000fe200000e0000 */
[----:B------:R-:W-:Y:S01]  /*9f30*/  UIADD3 UR52, UR8, 0x28000, URZ ;  /* 0x0002800008347890 */ /* 0x000fe2000fffe03f */
[----:B------:R-:W-:Y:S01]  /*9f40*/  IADD3 R0, P2, R7, 0x3f0, RZ ;  /* 0x000003f007007810 */ /* 0x000fe20007f5e0ff */
[----:B------:R-:W-:Y:S01]  /*9f50*/  UIADD3 UR9, UR8, 0x30800, URZ ;  /* 0x0003080008097890 */ /* 0x000fe2000fffe03f */
[----:B------:R-:W-:-:S02]  /*9f60*/  UMOV UR25, UR17 ;  /* 0x0000001100197c82 */ /* 0x000fc40008000000 */
[----:B------:R-:W-:Y:S01]  /*9f70*/  R2UR UR48, R0 ;  /* 0x00000000003072ca */ /* 0x000fe200000e0000 */
[--C-:B------:R-:W-:Y:S01]  /*9f80*/  IMAD.X R0, RZ, RZ, R6.reuse, P1 ;  /* 0x000000ffff007224 */ /* 0x100fe200008e0606 */
[----:B------:R-:W-:Y:S01]  /*9f90*/  IADD3 R2, P1, R7, 0xf0, RZ ;  /* 0x000000f007027810 */ /* 0x000fe20007f3e0ff */
[----:B------:R-:W-:Y:S01]  /*9fa0*/  UMOV UR53, UR17 ;  /* 0x0000001100357c82 */ /* 0x000fe20008000000 */
[----:B------:R-:W-:Y:S02]  /*9fb0*/  UIADD3 UR40, UR8, 0x4000, URZ ;  /* 0x0000400008287890 */ /* 0x000fe4000fffe03f */
[----:B------:R-:W-:Y:S01]  /*9fc0*/  R2UR UR34, R2 ;  /* 0x00000000022272ca */ /* 0x000fe200000e0000 */
[--C-:B------:R-:W-:Y:S01]  /*9fd0*/  IMAD.X R3, RZ, RZ, R6.reuse, P1 ;  /* 0x000000ffff037224 */ /* 0x100fe200008e0606 */
[----:B------:R-:W-:Y:S01]  /*9fe0*/  R2UR UR31, R0 ;  /* 0x00000000001f72ca */ /* 0x000fe200000e0000 */
[----:B------:R-:W-:Y:S01]  /*9ff0*/  IMAD.X R0, RZ, RZ, R6, P2 ;  /* 0x000000ffff007224 */ /* 0x000fe200010e0606 */
[----:B------:R-:W-:-:S02]  /*a000*/  UMOV UR41, UR9 ;  /* 0x0000000900297c82 */ /* 0x000fc40008000000 */
[----:B------:R-:W-:Y:S02]  /*a010*/  R2UR UR35, R3 ;  /* 0x00000000032372ca */ /* 0x000fe400000e0000 */
[----:B------:R-:W-:Y:S01]  /*a020*/  R2UR UR49, R0 ;  /* 0x00000000003172ca */ /* 0x000fe200000e0000 */
[----:B------:R-:W-:-:S10]  /*a030*/  IMAD.MOV.U32 R0, RZ, RZ, 0x10000 ;  /* 0x00010000ff007424 */ /* 0x000fd400078e00ff */
[----:B------:R-:W-:Y:S01]  /*a040*/  UTMALDG.4D [UR16], [UR34], desc[UR36] ;  /* 0x00002410220075b4 */ /* 0x000fe20008019000 */
[----:B------:R-:W-:Y:S01]  /*a050*/  UTMALDG.4D [UR24], [UR34], desc[UR36] ;  /* 0x00002418220075b4 */ /* 0x000fe20008019000 */
[----:B------:R1:W-:Y:S01]  /*a060*/  UBLKCP.S.G [UR52], [UR32], UR10 ;  /* 0x00000034200073ba */ /* 0x0003e2000800020a */
[----:B------:R2:W-:Y:S02]  /*a070*/  SYNCS.ARRIVE.TRANS64 RZ, [R15+URZ+0x30800], R0 ;  /* 0x030800000fff79a7 */ /* 0x0005e4000800003f */
[----:B--2---:R-:W-:-:S04]  /*a080*/  IMAD.U32 R0, RZ, RZ, UR6 ;  /* 0x00000006ff007e24 */ /* 0x004fc8000f8e00ff */
[----:B------:R-:W-:Y:S01]  /*a090*/  VIADD R5, R0, 0xffffffff ;  /* 0xffffffff00057836 */ /* 0x000fe20000000000 */
[----:B-1----:R-:W-:Y:S02]  /*a0a0*/  UIADD3 UR32, UR8, 0x8000, URZ ;  /* 0x0000800008207890 */ /* 0x002fe4000fffe03f */
[----:B------:R-:W-:Y:S02]  /*a0b0*/  UIADD3 UR24, UR8, 0xc000, URZ ;  /* 0x0000c00008187890 */ /* 0x000fe4000fffe03f */
[----:B------:R1:W-:Y:S01]  /*a0c0*/  STL [R1], R5 ;  /* 0x0000000501007387 */ /* 0x0003e20000100800 */
[----:B------:R-:W-:Y:S01]  /*a0d0*/  ISETP.GE.AND P1, PT, R4, R5, PT ;  /* 0x000000050400720c */ /* 0x000fe20003f26270 */
[----:B------:R-:W-:Y:S01]  /*a0e0*/  UMOV UR10, UR18 ;  /* 0x00000012000a7c82 */ /* 0x000fe20008000000 */
[----:B------:R-:W-:Y:S01]  /*a0f0*/  UMOV UR35, UR11 ;  /* 0x0000000b00237c82 */ /* 0x000fe20008000000 */
[----:B------:R-:W-:Y:S01]  /*a100*/  UMOV UR36, UR12 ;  /* 0x0000000c00247c82 */ /* 0x000fe20008000000 */
[----:B------:R-:W-:Y:S01]  /*a110*/  UMOV UR37, UR13 ;  /* 0x0000000d00257c82 */ /* 0x000fe20008000000 */
[----:B------:R1:W-:Y:S01]  /*a120*/  UTMALDG.4D [UR8], [UR30], desc[UR50] ;  /* 0x000032081e0075b4 */ /* 0x0003e20008019000 */
[----:B------:R-:W-:Y:S01]  /*a130*/  UMOV UR34, UR18 ;  /* 0x0000001200227c82 */ /* 0x000fe20008000000 */
[----:B------:R-:W-:Y:S01]  /*a140*/  UMOV UR33, UR9 ;  /* 0x0000000900217c82 */ /* 0x000fe20008000000 */
[----:B------:R-:W-:Y:S01]  /*a150*/  UMOV UR27, UR11 ;  /* 0x0000000b001b7c82 */ /* 0x000fe20008000000 */
[----:B------:R-:W-:Y:S01]  /*a160*/  UMOV UR28, UR12 ;  /* 0x0000000c001c7c82 */ /* 0x000fe20008000000 */
[----:B------:R-:W-:Y:S01]  /*a170*/  UMOV UR29, UR13 ;  /* 0x0000000d001d7c82 */ /* 0x000fe20008000000 */
[----:B------:R-:W-:Y:S01]  /*a180*/  UMOV UR25, UR9 ;  /* 0x0000000900197c82 */ /* 0x000fe20008000000 */
[----:B------:R1:W-:Y:S01]  /*a190*/  UTMALDG.4D [UR40], [UR30], desc[UR50] ;  /* 0x000032281e0075b4 */ /* 0x0003e20008019000 */
[----:B------:R1:W-:Y:S01]  /*a1a0*/  UTMALDG.4D [UR32], [UR48], desc[UR50] ;  /* 0x00003220300075b4 */ /* 0x0003e20008019000 */
[----:B------:R1:W-:Y:S02]  /*a1b0*/  UTMALDG.4D [UR24], [UR48], desc[UR50] ;  /* 0x00003218300075b4 */ /* 0x0003e40008019000 */
[----:B-1----:R-:W-:Y:S05]  /*a1c0*/  @P1 BRA `(.L_x_1837) ;  /* 0x0000001000701947 */ /* 0x002fea0003800000 */
[----:B------:R-:W-:Y:S01]  /*a1d0*/  R2UR UR8, R4 ;  /* 0x00000000040872ca */ /* 0x000fe200000e0000 */
[----:B------:R-:W-:Y:S01]  /*a1e0*/  UIADD3 UR9, UR6, -0x2, URZ ;  /* 0xfffffffe06097890 */ /* 0x000fe2000fffe03f */
[----:B------:R-:W-:-:S05]  /*a1f0*/  IMAD.MOV.U32 R10, RZ, RZ, 0x1 ;  /* 0x00000001ff0a7424 */ /* 0x000fca00078e00ff */
[----:B------:R-:W-:-:S06]  /*a200*/  ISETP.NE.AND P1, PT, R4, UR9, PT ;  /* 0x0000000904007c0c */ /* 0x000fcc000bf25270 */
[----:B------:R-:W-:-:S04]  /*a210*/  ULOP3.LUT UR8, URZ, UR8, URZ, 0x33, !UPT ;  /* 0x000000083f087292 */ /* 0x000fc8000f8e333f */
[----:B------:R-:W-:-:S06]  /*a220*/  UIADD3 UR8, UR8, UR6, URZ ;  /* 0x0000000608087290 */ /* 0x000fcc000fffe03f */
[----:B------:R-:W-:-:S05]  /*a230*/  IMAD.U32 R0, RZ, RZ, UR8 ;  /* 0x00000008ff007e24 */ /* 0x000fca000f8e00ff */
[----:B------:R-:W-:Y:S01]  /*a240*/  LOP3.LUT R5, R0, 0x1, RZ, 0xc0, !PT ;  /* 0x0000000100057812 */ /* 0x000fe200078ec0ff */
[----:B------:R-:W-:-:S04]  /*a250*/  IMAD.MOV.U32 R0, RZ, RZ, R4 ;  /* 0x000000ffff007224 */ /* 0x000fc800078e0004 */
[----:B------:R1:W-:Y:S01]  /*a260*/  STL [R1+0x4], R5 ;  /* 0x0000040501007387 */ /* 0x0003e20000100800 */
[----:B------:R-:W-:Y:S05]  /*a270*/  @!P1 BRA `(.L_x_1838) ;  /* 0x0000000800d89947 */ /* 0x000fea0003800000 */
[----:B------:R-:W-:Y:S01]  /*a280*/  R2UR UR9, R5 ;  /* 0x00000000050972ca */ /* 0x000fe200000e0000 */
[----:B------:R-:W-:Y:S02]  /*a290*/  IMAD.MOV.U32 R0, RZ, RZ, R4 ;  /* 0x000000ffff007224 */ /* 0x000fe400078e0004 */
[----:B------:R-:W-:-:S10]  /*a2a0*/  IMAD.MOV.U32 R10, RZ, RZ, 0x1 ;  /* 0x00000001ff0a7424 */ /* 0x000fd400078e00ff */
[----:B------:R-:W-:-:S06]  /*a2b0*/  UIADD3 UR8, UR8, -UR9, URZ ;  /* 0x8000000908087290 */ /* 0x000fcc000fffe03f */
[----:B------:R-:W-:-:S07]  /*a2c0*/  IMAD.U32 R17, RZ, RZ, UR8 ;  /* 0x00000008ff117e24 */ /* 0x000fce000f8e00ff */
.L_x_1847:
[----:B-123--:R-:W-:-:S04]  /*a2d0*/  SHF.L.U32 R18, R10, 0x1f, RZ ;  /* 0x0000001f0a127819 */ /* 0x00efc800000006ff */
[----:B------:R-:W2:Y:S02]  /*a2e0*/  SYNCS.PHASECHK.TRANS64.TRYWAIT P1, [R15+URZ+0x30840], R18 ;  /* 0x030840120f0075a7 */ /* 0x000ea4000802017f */
[----:B--2---:R-:W-:Y:S05]  /*a2f0*/  @!P1 BRA `(.L_x_1839) ;  /* 0x00000018000c9947 */ /* 0x004fea0003800000 */
.L_x_1864:
[----:B------:R-:W-:Y:S05]  /*a300*/  @P0 BRA `(.L_x_1840) ;  /* 0x00000000001c0947 */ /* 0x000fea0003800000 */
[----:B------:R-:W3:Y:S02]  /*a310*/  S2R R2, SR_TID.X ;  /* 0x0000000000027919 */ /* 0x000ee40000002100 */
[----:B---3--:R-:W-:Y:S01]  /*a320*/  LOP3.LUT R3, R2, 0x1f, RZ, 0xc0, !PT ;  /* 0x0000001f02037812 */ /* 0x008fe200078ec0ff */
[----:B------:R-:W-:-:S03]  /*a330*/  IMAD.MOV.U32 R2, RZ, RZ, 0x4100 ;  /* 0x00004100ff027424 */ /* 0x000fc600078e00ff */
[----:B------:R-:W-:Y:S01]  /*a340*/  ISETP.NE.AND P1, PT, R3, RZ, PT ;  /* 0x000000ff0300720c */ /* 0x000fe20003f25270 */
[----:B------:R3:W-:-:S12]  /*a350*/  SYNCS.ARRIVE.TRANS64 RZ, [R15+URZ+0x30830], R2 ;  /* 0x030830020fff79a7 */ /* 0x0007d8000800003f */
[----:B---3--:R-:W-:Y:S05]  /*a360*/  @!P1 BRA `(.L_x_1840) ;  /* 0x0000000000049947 */ /* 0x008fea0003800000 */
[----:B------:R-:W-:Y:S01]  /*a370*/  BPT.TRAP 0x1 ;  /* 0x000000040000795c */ /* 0x000fe20000300000 */
.L_x_1840:
        /* <DEDUP_REMOVED lines=8> */
[----:B-1----:R-:W1:Y:S01]  /*a400*/  LDC.64 R4, c[0x0][0x198] ;  /* 0x00006600ff047b82 */ /* 0x002e620000000a00 */
        /* <DEDUP_REMOVED lines=15> */
[----:B-1----:R-:W-:Y:S02]  /*a500*/  IMAD.MOV.U32 R7, RZ, RZ, R4 ;  /* 0x000000ffff077224 */ /* 0x002fe400078e0004 */
        /* <DEDUP_REMOVED lines=11> */
[----:B-1-3--:R-:W-:Y:S05]  /*a5c0*/  @!P1 BRA `(.L_x_1841) ;  /* 0x00000014006c9947 */ /* 0x00afea0003800000 */
.L_x_1865:
        /* <DEDUP_REMOVED lines=8> */
.L_x_1842:
[----:B------:R-:W-:Y:S01]  /*a650*/  VIADD R19, R19, 0x40 ;  /* 0x0000004013137836 */ /* 0x000fe20000000000 */
[----:B------:R-:W-:Y:S01]  /*a660*/  ULDC.64 UR8, c[0x0][0x700] ;  /* 0x0001c00000087ab9 */ /* 0x000fe20000000a00 */
[----:B------:R-:W-:Y:S01]  /*a670*/  R2UR UR32, R15 ;  /* 0x000000000f2072ca */ /* 0x000fe200000e0000 */
[----:B------:R-:W-:Y:S01]  /*a680*/  IMAD.U32 R9, RZ, RZ, UR8 ;  /* 0x00000008ff097e24 */ /* 0x000fe2000f8e00ff */
[----:B------:R-:W-:Y:S01]  /*a690*/  UMOV UR30, 0x0 ;  /* 0x00000000001e7882 */ /* 0x000fe20000000000 */
[C---:B------:R-:W-:Y:S01]  /*a6a0*/  IADD3 R2, P1, R19.reuse, UR22, RZ ;  /* 0x0000001613027c10 */ /* 0x040fe2000ff3e0ff */
[----:B------:R-:W-:Y:S01]  /*a6b0*/  IMAD.U32 R8, RZ, RZ, UR9 ;  /* 0x00000009ff087e24 */ /* 0x000fe2000f8e00ff */
[----:B------:R-:W-:Y:S01]  /*a6c0*/  SHF.R.S32.HI R20, RZ, 0x1f, R19 ;  /* 0x0000001fff147819 */ /* 0x000fe20000011413 */
[----:B------:R-:W-:Y:S01]  /*a6d0*/  VIADD R21, R19, UR7 ;  /* 0x0000000713157c36 */ /* 0x000fe20008000000 */
[----:B------:R-:W-:Y:S01]  /*a6e0*/  LEA R3, P2, R2, R9, 0x2 ;  /* 0x0000000902037211 */ /* 0x000fe200078410ff */
[----:B------:R-:W-:Y:S01]  /*a6f0*/  UMOV UR31, 0x14f00000 ;  /* 0x14f00000001f7882 */ /* 0x000fe20000000000 */
[----:B------:R-:W-:Y:S01]  /*a700*/  UMOV UR26, URZ ;  /* 0x0000003f001a7c82 */ /* 0x000fe20008000000 */
[----:B------:R-:W-:Y:S01]  /*a710*/  UMOV UR28, UR20 ;  /* 0x00000014001c7c82 */ /* 0x000fe20008000000 */
[----:B------:R-:W-:Y:S01]  /*a720*/  R2UR UR34, R3 ;  /* 0x00000000032272ca */ /* 0x000fe200000e0000 */
[----:B------:R-:W-:Y:S01]  /*a730*/  IMAD.X R3, R20, 0x1, R14, P1 ;  /* 0x0000000114037824 */ /* 0x000fe200008e060e */
[----:B------:R-:W-:Y:S01]  /*a740*/  R2UR UR27, R21 ;  /* 0x00000000151b72ca */ /* 0x000fe200000e0000 */
[----:B------:R-:W-:-:S02]  /*a750*/  UIADD3 UR24, UR32, 0x1c000, URZ ;  /* 0x0001c00020187890 */ /* 0x000fc4000fffe03f */
[----:B------:R-:W-:Y:S01]  /*a760*/  UIADD3 UR25, UR32, 0x30818, URZ ;  /* 0x0003081820197890 */ /* 0x000fe2000fffe03f */
        /* <DEDUP_REMOVED lines=19> */
.L_x_1866:
[----:B------:R-:W-:Y:S05]  /*a8a0*/  @P0 BRA `(.L_x_1844) ;  /* 0x00000000001c0947 */ /* 0x000fea0003800000 */
[----:B-123--:R-:W-:-:S04]  /*a8b0*/  IMAD.MOV.U32 R18, RZ, RZ, 0x4100 ;  /* 0x00004100ff127424 */ /* 0x00efc800078e00ff */
[----:B------:R1:W-:Y:S02]  /*a8c0*/  SYNCS.ARRIVE.TRANS64 RZ, [R15+URZ+0x30838], R18 ;  /* 0x030838120fff79a7 */ /* 0x0003e4000800003f */
[----:B-1----:R-:W1:Y:S02]  /*a8d0*/  S2R R18, SR_TID.X ;  /* 0x0000000000127919 */ /* 0x002e640000002100 */
[----:B-1----:R-:W-:-:S04]  /*a8e0*/  LOP3.LUT R18, R18, 0x1f, RZ, 0xc0, !PT ;  /* 0x0000001f12127812 */ /* 0x002fc800078ec0ff */
[----:B------:R-:W-:-:S13]  /*a8f0*/  ISETP.NE.AND P1, PT, R18, RZ, PT ;  /* 0x000000ff1200720c */ /* 0x000fda0003f25270 */
[----:B------:R-:W-:Y:S05]  /*a900*/  @!P1 BRA `(.L_x_1844) ;  /* 0x0000000000049947 */ /* 0x000fea0003800000 */
[----:B------:R-:W-:Y:S01]  /*a910*/  BPT.TRAP 0x1 ;  /* 0x000000040000795c */ /* 0x000fe20000300000 */
.L_x_1844:
[----:B------:R-:W-:Y:S01]  /*a920*/  IADD3 R19, P1, R19, UR14, RZ ;  /* 0x0000000e13137c10 */ /* 0x000fe2000ff3e0ff */
[----:B------:R-:W-:Y:S01]  /*a930*/  UMOV UR30, 0x0 ;  /* 0x00000000001e7882 */ /* 0x000fe20000000000 */
[----:B------:R-:W-:Y:S01]  /*a940*/  R2UR UR32, R15 ;  /* 0x000000000f2072ca */ /* 0x000fe200000e0000 */
[----:B------:R-:W-:Y:S01]  /*a950*/  UMOV UR31, 0x14f00000 ;  /* 0x14f00000001f7882 */ /* 0x000fe20000000000 */
[----:B------:R-:W-:Y:S01]  /*a960*/  R2UR UR27, R21 ;  /* 0x00000000151b72ca */ /* 0x000fe200000e0000 */
[----:B------:R-:W-:Y:S01]  /*a970*/  IMAD.X R20, R20, 0x1, R11, P1 ;  /* 0x0000000114147824 */ /* 0x000fe200008e060b */
[C---:B------:R-:W-:Y:S01]  /*a980*/  LEA R12, P1, R19.reuse, R12, 0x2 ;  /* 0x0000000c130c7211 */ /* 0x040fe200078210ff */
        /* <DEDUP_REMOVED lines=22> */
[----:B------:R-:W5:Y:S02]  /*aaf0*/  SYNCS.PHASECHK.TRANS64.TRYWAIT P1, [R15+URZ+0x30820], R4 ;  /* 0x030820040f0075a7 */ /* 0x000f64000802017f */
[----:B----45:R-:W-:Y:S05]  /*ab00*/  @!P1 BRA `(.L_x_1845) ;  /* 0x0000001000449947 */ /* 0x030fea0003800000 */
.L_x_1868:
[----:B------:R-:W-:Y:S05]  /*ab10*/  @P0 BRA `(.L_x_1846) ;  /* 0x00000000001c0947 */ /* 0x000fea0003800000 */
[----:B------:R-:W5:Y:S01]  /*ab20*/  S2R R5, SR_TID.X ;  /* 0x0000000000057919 */ /* 0x000f620000002100 */
[----:B----4-:R-:W-:-:S04]  /*ab30*/  IMAD.MOV.U32 R4, RZ, RZ, 0x4100 ;  /* 0x00004100ff047424 */ /* 0x010fc800078e00ff */
[----:B------:R4:W-:Y:S01]  /*ab40*/  SYNCS.ARRIVE.TRANS64 RZ, [R15+URZ+0x30810], R4 ;  /* 0x030810040fff79a7 */ /* 0x0009e2000800003f */
[----:B-----5:R-:W-:-:S04]  /*ab50*/  LOP3.LUT R5, R5, 0x1f, RZ, 0xc0, !PT ;  /* 0x0000001f05057812 */ /* 0x020fc800078ec0ff */
[----:B------:R-:W-:-:S13]  /*ab60*/  ISETP.NE.AND P1, PT, R5, RZ, PT ;  /* 0x000000ff0500720c */ /* 0x000fda0003f25270 */
[----:B----4-:R-:W-:Y:S05]  /*ab70*/  @!P1 BRA `(.L_x_1846) ;  /* 0x0000000000049947 */ /* 0x010fea0003800000 */
[----:B------:R-:W-:Y:S01]  /*ab80*/  BPT.TRAP 0x1 ;  /* 0x000000040000795c */ /* 0x000fe20000300000 */
.L_x_1846:
        /* <DEDUP_REMOVED lines=11> */
[----:B------:R-:W-:Y:S02]  /*ac40*/  UIADD3 UR10, UR10, 0x2, URZ ;  /* 0x000000020a0a7890 */ /* 0x000fe4000fffe03f */
[----:B------:R-:W-:Y:S02]  /*ac50*/  UIADD3 UR24, UR32, 0x18000, URZ ;  /* 0x0001800020187890 */ /* 0x000fe4000fffe03f */
[----:B------:R-:W-:Y:S02]  /*ac60*/  USHF.L.U32 UR27, UR10, 0x6, URZ ;  /* 0x000000060a1b7899 */ /* 0x000fe4000800063f */
[----:B------:R-:W-:Y:S02]  /*ac70*/  UIADD3 UR25, UR32, 0x30810, URZ ;  /* 0x0003081020197890 */ /* 0x000fe4000fffe03f */
[----:B------:R-:W-:Y:S02]  /*ac80*/  UIADD3 UR8, UP0, UR27, UR22, URZ ;  /* 0x000000161b087290 */ /* 0x000fe4000ff1e03f */
[----:B------:R-:W-:Y:S01]  /*ac90*/  IMAD.U32 R5, RZ, RZ, UR27 ;  /* 0x0000001bff057e24 */ /* 0x000fe2000f8e00ff */
[----:B------:R-:W-:-:S02]  /*aca0*/  UIADD3 UR27, UR27, UR7, URZ ;  /* 0x000000071b1b7290 */ /* 0x000fc4000fffe03f */
[----:B------:R-:W-:Y:S01]  /*acb0*/  UIADD3 UR16, UR32, 0x1a000, URZ ;  /* 0x0001a00020107890 */ /* 0x000fe2000fffe03f */
[----:B------:R-:W-:Y:S01]  /*acc0*/  IMAD.U32 R0, RZ, RZ, UR8 ;  /* 0x00000008ff007e24 */ /* 0x000fe2000f8e00ff */
[----:B------:R-:W-:Y:S01]  /*acd0*/  PLOP3.LUT P2, PT, PT, PT, UP0, 0x80, 0x0 ;  /* 0x000000000000781c */ /* 0x000fe20003f4f008 */
[----:B------:R-:W-:Y:S01]  /*ace0*/  UIADD3 UR32, UR32, 0x28000, URZ ;  /* 0x0002800020207890 */ /* 0x000fe2000fffe03f */
[----:B------:R-:W-:Y:S01]  /*acf0*/  R2UR UR8, R2 ;  /* 0x00000000020872ca */ /* 0x000fe200000e0000 */
[----:B------:R-:W-:Y:S01]  /*ad00*/  UMOV UR17, UR25 ;  /* 0x0000001900117c82 */ /* 0x000fe20008000000 */
[----:B----4-:R-:W-:Y:S01]  /*ad10*/  LEA R4, P1, R0, R9, 0x2 ;  /* 0x0000000900047211 */ /* 0x010fe200078210ff */
[----:B------:R-:W-:Y:S01]  /*ad20*/  UMOV UR19, UR27 ;  /* 0x0000001b00137c82 */ /* 0x000fe20008000000 */
[----:B------:R-:W-:Y:S01]  /*ad30*/  LEA.HI.X.SX32 R5, R5, R14, 0x1, P2 ;  /* 0x0000000e05057211 */ /* 0x000fe200010f0eff */
[----:B------:R-:W-:Y:S01]  /*ad40*/  UMOV UR33, UR25 ;  /* 0x0000001900217c82 */ /* 0x000fe20008000000 */
[----:B------:R-:W-:-:S02]  /*ad50*/  R2UR UR36, R4 ;  /* 0x00000000042472ca */ /* 0x000fc400000e0000 */
[----:B------:R-:W-:Y:S02]  /*ad60*/  LEA.HI.X R0, R0, R8, R5, 0x2, P1 ;  /* 0x0000000800007211 */ /* 0x000fe400008f1405 */
[----:B------:R-:W-:Y:S02]  /*ad70*/  ISETP.NE.AND P1, PT, R17, RZ, PT ;  /* 0x000000ff1100720c */ /* 0x000fe40003f25270 */
[----:B------:R-:W-:Y:S01]  /*ad80*/  R2UR UR37, R0 ;  /* 0x00000000002572ca */ /* 0x000fe200000e0000 */
[----:B------:R4:W-:Y:S01]  /*ad90*/  UTMALDG.4D [UR24], [UR8], desc[UR30] ;  /* 0x00001e18080075b4 */ /* 0x0009e20008019000 */
[----:B------:R-:W-:Y:S01]  /*ada0*/  IMAD.U32 R0, RZ, RZ, UR10 ;  /* 0x0000000aff007e24 */ /* 0x000fe2000f8e00ff */
[----:B------:R4:W-:Y:S10]  /*adb0*/  UTMALDG.4D [UR16], [UR8], desc[UR30] ;  /* 0x00001e10080075b4 */ /* 0x0009f40008019000 */
[----:B------:R4:W-:Y:S02]  /*adc0*/  UBLKCP.S.G [UR32], [UR36], UR34 ;  /* 0x00000020240073ba */ /* 0x0009e40008000222 */
[----:B----4-:R-:W-:Y:S05]  /*add0*/  @P1 BRA `(.L_x_1847) ;  /* 0xfffffff4003c1947 */ /* 0x010fea000383ffff */
.L_x_1838:
[----:B------:R-:W4:Y:S02]  /*ade0*/  LDL.LU R4, [R1+0x4] ;  /* 0x0000040001047983 */ /* 0x000f240000300800 */
[----:B----4-:R-:W-:Y:S02]  /*adf0*/  ISETP.NE.AND P1, PT, R4, RZ, PT ;  /* 0x000000ff0400720c */ /* 0x010fe40003f25270 */
[----:B------:R4:W5:Y:S11]  /*ae00*/  LDL R4, [R1] ;  /* 0x0000000001047983 */ /* 0x0009760000100800 */
[----:B----4-:R-:W-:Y:S05]  /*ae10*/  @!P1 BRA `(.L_x_1837) ;  /* 0x00000004005c9947 */ /* 0x010fea0003800000 */
[----:B------:R-:W-:-:S04]  /*ae20*/  SHF.L.U32 R12, R10, 0x1f, RZ ;  /* 0x0000001f0a0c7819 */ /* 0x000fc800000006ff */
[----:B------:R-:W4:Y:S02]  /*ae30*/  SYNCS.PHASECHK.TRANS64.TRYWAIT P1, [R15+URZ+0x30840], R12 ;  /* 0x0308400c0f0075a7 */ /* 0x000f24000802017f */
[----:B----4-:R-:W-:Y:S05]  /*ae40*/  @!P1 BRA `(.L_x_1848) ;  /* 0x0000000c008c9947 */ /* 0x010fea0003800000 */
.L_x_1869:
[----:B------:R-:W-:Y:S05]  /*ae50*/  @P0 BRA `(.L_x_1849) ;  /* 0x00000000001c0947 */ /* 0x000fea0003800000 */
[----:B-----5:R-:W1:Y:S02]  /*ae60*/  S2R R4, SR_TID.X ;  /* 0x0000000000047919 */ /* 0x020e640000002100 */
[----:B-1----:R-:W-:Y:S01]  /*ae70*/  LOP3.LUT R5, R4, 0x1f, RZ, 0xc0, !PT ;  /* 0x0000001f04057812 */ /* 0x002fe200078ec0ff */
[----:B------:R-:W-:-:S03]  /*ae80*/  IMAD.MOV.U32 R4, RZ, RZ, 0x4100 ;  /* 0x00004100ff047424 */ /* 0x000fc600078e00ff */
[----:B------:R-:W-:Y:S01]  /*ae90*/  ISETP.NE.AND P1, PT, R5, RZ, PT ;  /* 0x000000ff0500720c */ /* 0x000fe20003f25270 */
[----:B------:R1:W-:-:S12]  /*aea0*/  SYNCS.ARRIVE.TRANS64 RZ, [R15+URZ+0x30830], R4 ;  /* 0x030830040fff79a7 */ /* 0x0003d8000800003f */
[----:B-1----:R-:W-:Y:S05]  /*aeb0*/  @!P1 BRA `(.L_x_1849) ;  /* 0x0000000000049947 */ /* 0x002fea0003800000 */
[----:B------:R-:W-:Y:S01]  /*aec0*/  BPT.TRAP 0x1 ;  /* 0x000000040000795c */ /* 0x000fe20000300000 */
.L_x_1849:
[----:B-1---5:R-:W1:Y:S01]  /*aed0*/  LDC.64 R4, c[0x0][0x728] ;  /* 0x0001ca00ff047b82 */ /* 0x022e620000000a00 */
        /* <DEDUP_REMOVED lines=16> */
[----:B-1----:R-:W-:Y:S01]  /*afe0*/  LEA R4, P2, R13, R4, 0x2 ;  /* 0x000000040d047211 */ /* 0x002fe200078410ff */
        /* <DEDUP_REMOVED lines=16> */
.L_x_1870:
[----:B------:R-:W-:Y:S05]  /*b0f0*/  @P0 BRA `(.L_x_1851) ;  /* 0x00000000001c0947 */ /* 0x000fea0003800000 */
[----:B------:R-:W2:Y:S02]  /*b100*/  S2R R4, SR_TID.X ;  /* 0x0000000000047919 */ /* 0x000ea40000002100 */
[----:B--2---:R-:W-:Y:S01]  /*b110*/  LOP3.LUT R5, R4, 0x1f, RZ, 0xc0, !PT ;  /* 0x0000001f04057812 */ /* 0x004fe200078ec0ff */
[----:B------:R-:W-:-:S03]  /*b120*/  IMAD.MOV.U32 R4, RZ, RZ, 0x4100 ;  /* 0x00004100ff047424 */ /* 0x000fc600078e00ff */
[----:B------:R-:W-:Y:S01]  /*b130*/  ISETP.NE.AND P0, PT, R5, RZ, PT ;  /* 0x000000ff0500720c */ /* 0x000fe20003f05270 */
[----:B------:R2:W-:-:S12]  /*b140*/  SYNCS.ARRIVE.TRANS64 RZ, [R15+URZ+0x30818], R4 ;  /* 0x030818040fff79a7 */ /* 0x0005d8000800003f */
[----:B--2---:R-:W-:Y:S05]  /*b150*/  @!P0 BRA `(.L_x_1851) ;  /* 0x0000000000048947 */ /* 0x004fea0003800000 */
[----:B------:R-:W-:Y:S01]  /*b160*/  BPT.TRAP 0x1 ;  /* 0x000000040000795c */ /* 0x000fe20000300000 */
.L_x_1851:
[----:B------:R2:W5:Y:S01]  /*b170*/  LDL.LU R4, [R1] ;  /* 0x0000000001047983 */ /* 0x0005620000300800 */
[----:B------:R-:W-:Y:S01]  /*b180*/  R2UR UR27, R0 ;  /* 0x00000000001b72ca */ /* 0x000fe200000e0000 */
[----:B------:R-:W-:Y:S01]  /*b190*/  UMOV UR30, 0x0 ;  /* 0x00000000001e7882 */ /* 0x000fe20000000000 */
[----:B------:R-:W-:Y:S01]  /*b1a0*/  R2UR UR32, R15 ;  /* 0x000000000f2072ca */ /* 0x000fe200000e0000 */
[----:B------:R-:W-:Y:S01]  /*b1b0*/  UMOV UR31, 0x14f00000 ;  /* 0x14f00000001f7882 */ /* 0x000fe20000000000 */
[----:B------:R-:W-:Y:S01]  /*b1c0*/  R2UR UR9, R3 ;  /* 0x00000000030972ca */ /* 0x000fe200000e0000 */
[----:B------:R-:W-:Y:S01]  /*b1d0*/  UMOV UR26, URZ ;  /* 0x0000003f001a7c82 */ /* 0x000fe20008000000 */
[----:B------:R-:W-:Y:S01]  /*b1e0*/  UMOV UR28, UR20 ;  /* 0x00000014001c7c82 */ /* 0x000fe20008000000 */
[----:B------:R-:W-:Y:S01]  /*b1f0*/  UMOV UR29, UR21 ;  /* 0x00000015001d7c82 */ /* 0x000fe20008000000 */
[----:B------:R-:W-:Y:S01]  /*b200*/  UMOV UR18, 0x40 ;  /* 0x0000004000127882 */ /* 0x000fe20000000000 */
[----:B------:R-:W-:-:S04]  /*b210*/  UMOV UR10, 0x10 ;  /* 0x00000010000a7882 */ /* 0x000fc80000000000 */
[----:B------:R-:W-:Y:S02]  /*b220*/  UIADD3 UR27, UR27, 0x40, URZ ;  /* 0x000000401b1b7890 */ /* 0x000fe4000fffe03f */
[----:B------:R-:W-:Y:S02]  /*b230*/  UIADD3 UR24, UR32, 0x1c000, URZ ;  /* 0x0001c00020187890 */ /* 0x000fe4000fffe03f */
[----:B------:R-:W-:Y:S02]  /*b240*/  UIADD3 UR8, UP0, UR27, UR22, URZ ;  /* 0x000000161b087290 */ /* 0x000fe4000ff1e03f */
[----:B------:R-:W-:Y:S01]  /*b250*/  IMAD.U32 R5, RZ, RZ, UR27 ;  /* 0x0000001bff057e24 */ /* 0x000fe2000f8e00ff */
[----:B------:R-:W-:Y:S02]  /*b260*/  UIADD3 UR25, UR32, 0x30818, URZ ;  /* 0x0003081820197890 */ /* 0x000fe4000fffe03f */
[----:B------:R-:W-:Y:S01]  /*b270*/  UIADD3 UR27, UR27, UR7, URZ ;  /* 0x000000071b1b7290 */ /* 0x000fe2000fffe03f */
[----:B------:R-:W-:Y:S01]  /*b280*/  PLOP3.LUT P0, PT, PT, PT, UP0, 0x80, 0x0 ;  /* 0x000000000000781c */ /* 0x000fe20003f0f008 */
[----:B------:R-:W-:Y:S01]  /*b290*/  IMAD.U32 R0, RZ, RZ, UR8 ;  /* 0x00000008ff007e24 */ /* 0x000fe2000f8e00ff */
[----:B------:R-:W-:Y:S01]  /*b2a0*/  R2UR UR8, R2 ;  /* 0x00000000020872ca */ /* 0x000fe200000e0000 */
[----:B------:R-:W-:Y:S01]  /*b2b0*/  UIADD3 UR16, UR32, 0x1e000, URZ ;  /* 0x0001e00020107890 */ /* 0x000fe2000fffe03f */
[----:B------:R-:W-:Y:S01]  /*b2c0*/  LEA.HI.X.SX32 R5, R5, R14, 0x1, P0 ;  /* 0x0000000e05057211 */ /* 0x000fe200000f0eff */
[----:B------:R-:W-:Y:S01]  /*b2d0*/  UIADD3 UR32, UR32, 0x28100, URZ ;  /* 0x0002810020207890 */ /* 0x000fe2000fffe03f */
[C---:B------:R-:W-:Y:S01]  /*b2e0*/  LEA R9, P0, R0.reuse, R9, 0x2 ;  /* 0x0000000900097211 */ /* 0x040fe200078010ff */
[----:B------:R-:W-:Y:S01]  /*b2f0*/  UMOV UR17, UR25 ;  /* 0x0000001900117c82 */ /* 0x000fe20008000000 */
[----:B------:R-:W-:Y:S01]  /*b300*/  UMOV UR19, UR27 ;  /* 0x0000001b00137c82 */ /* 0x000fe20008000000 */
[----:B------:R-:W-:Y:S01]  /*b310*/  UMOV UR33, UR25 ;  /* 0x0000001900217c82 */ /* 0x000fe20008000000 */
[----:B------:R-:W-:-:S02]  /*b320*/  LEA.HI.X R8, R0, R8, R5, 0x2, P0 ;  /* 0x0000000800087211 */ /* 0x000fc400000f1405 */
[----:B------:R-:W-:Y:S02]  /*b330*/  R2UR UR34, R9 ;  /* 0x00000000092272ca */ /* 0x000fe400000e0000 */
[----:B------:R-:W-:Y:S01]  /*b340*/  R2UR UR35, R8 ;  /* 0x00000000082372ca */ /* 0x000fe200000e0000 */
[----:B------:R2:W-:Y:S01]  /*b350*/  UTMALDG.4D [UR24], [UR8], desc[UR30] ;  /* 0x00001e18080075b4 */ /* 0x0005e20008019000 */
[----:B------:R2:W-:Y:S11]  /*b360*/  UTMALDG.4D [UR16], [UR8], desc[UR30] ;  /* 0x00001e10080075b4 */ /* 0x0005f60008019000 */
[----:B------:R2:W-:Y:S02]  /*b370*/  UBLKCP.S.G [UR32], [UR34], UR10 ;  /* 0x00000020220073ba */ /* 0x0005e4000800020a */
[----:B--2---:R-:W-:-:S07]  /*b380*/  IMAD.MOV.U32 R16, RZ, RZ, 0x1 ;  /* 0x00000001ff107424 */ /* 0x004fce00078e00ff */
.L_x_1837:
[----:B------:R-:W1:Y:S01]  /*b390*/  S2R R0, SR_TID.X ;  /* 0x0000000000007919 */ /* 0x000e620000002100 */
[----:B------:R-:W-:Y:S01]  /*b3a0*/  IMAD R3, R16, 0x8, R15 ;  /* 0x0000000810037824 */ /* 0x000fe200078e020f */
[----:B-1----:R-:W-:Y:S02]  /*b3b0*/  LOP3.LUT R2, R0, 0x7f, RZ, 0xc0, !PT ;  /* 0x0000007f00027812 */ /* 0x002fe400078ec0ff */
[----:B------:R-:W-:Y:S02]  /*b3c0*/  SHF.L.U32 R0, R10, 0x1f, RZ ;  /* 0x0000001f0a007819 */ /* 0x000fe400000006ff */
[----:B------:R-:W-:Y:S02]  /*b3d0*/  ISETP.NE.AND P1, PT, R2, RZ, PT ;  /* 0x000000ff0200720c */ /* 0x000fe40003f25270 */
[----:B------:R-:W1:Y:S02]  /*b3e0*/  SYNCS.PHASECHK.TRANS64.TRYWAIT P0, [R3+URZ+0x30840], R0 ;  /* 0x03084000030075a7 */ /* 0x000e64000800017f */
[----:B-1----:R-:W-:Y:S09]  /*b3f0*/  @!P0 BRA `(.L_x_1852) ;  /* 0x0000000800488947 */ /* 0x002ff20003800000 */
.L_x_1871:
[----:B------:R-:W-:Y:S05]  /*b400*/  @P1 BRA `(.L_x_1853) ;  /* 0x0000000000181947 */ /* 0x000fea0003800000 */
[----:B------:R-:W1:Y:S01]  /*b410*/  S2R R2, SR_TID.X ;  /* 0x0000000000027919 */ /* 0x000e620000002100 */
[----:B------:R-:W-:-:S04]  /*b420*/  IMAD.MOV.U32 R0, RZ, RZ, 0x4100 ;  /* 0x00004100ff007424 */ /* 0x000fc800078e00ff */
[----:B------:R1:W-:Y:S02]  /*b430*/  SYNCS.ARRIVE.TRANS64 RZ, [R3+URZ+0x30830], R0 ;  /* 0x0308300003ff79a7 */ /* 0x0003e4000800003f */
[----:B-1----:R-:W-:-:S13]  /*b440*/  LOP3.LUT P0, RZ, R2, 0x1f, RZ, 0xc0, !PT ;  /* 0x0000001f02ff7812 */ /* 0x002fda000780c0ff */
[----:B------:R-:W-:Y:S05]  /*b450*/  @!P0 BRA `(.L_x_1853) ;  /* 0x0000000000048947 */ /* 0x000fea0003800000 */
[----:B------:R-:W-:Y:S01]  /*b460*/  BPT.TRAP 0x1 ;  /* 0x000000040000795c */ /* 0x000fe20000300000 */
.L_x_1853:
[----:B-----5:R-:W-:Y:S01]  /*b470*/  R2UR UR27, R4 ;  /* 0x00000000041b72ca */ /* 0x020fe200000e0000 */
[C-C-:B------:R-:W-:Y:S01]  /*b480*/  IMAD R0, R16.reuse, 0x4000, R15.reuse ;  /* 0x0000400010007824 */ /* 0x140fe200078e020f */
[----:B------:R-:W-:Y:S01]  /*b490*/  R2UR UR17, R11 ;  /* 0x000000000b1172ca */ /* 0x000fe200000e0000 */
[----:B--234-:R-:W-:Y:S01]  /*b4a0*/  IMAD R15, R16, 0x100, R15 ;  /* 0x00000100100f7824 */ /* 0x01cfe200078e020f */
        /* <DEDUP_REMOVED lines=16> */
[----:B------:R-:W-:Y:S02]  /*b5b0*/  ULEA.HI.X.SX32 UR17, UR27, UR17, 0x1, UP0 ;  /* 0x000000111b117291 */ /* 0x000fe400080f0e3f */
[----:B------:R-:W-:Y:S01]  /*b5c0*/  ULEA UR30, UP0, UR18, UR30, 0x2 ;  /* 0x0000001e121e7291 */ /* 0x000fe2000f80103f */
[C---:B------:R-:W-:Y:S01]  /*b5d0*/  ISETP.NE.AND P0, PT, R0.reuse, 0x2, PT ;  /* 0x000000020000780c */ /* 0x040fe20003f05270 */
[----:B------:R-:W-:Y:S02]  /*b5e0*/  UIADD3 UR27, UR27, UR7, URZ ;  /* 0x000000071b1b7290 */ /* 0x000fe4000fffe03f */
[----:B------:R-:W-:Y:S01]  /*b5f0*/  UIADD3 UR24, UR16, 0x20000, URZ ;  /* 0x0002000010187890 */ /* 0x000fe2000fffe03f */
[----:B------:R-:W-:Y:S01]  /*b600*/  SEL R3, RZ, 0x1, P0 ;  /* 0x00000001ff037807 */ /* 0x000fe20000000000 */
[----:B------:R-:W-:Y:S01]  /*b610*/  UIADD3 UR16, UR16, 0x22000, URZ ;  /* 0x0002200010107890 */ /* 0x000fe2000fffe03f */
[----:B------:R-:W-:Y:S01]  /*b620*/  SEL R0, R0, RZ, P0 ;  /* 0x000000ff00007207 */ /* 0x000fe20000000000 */
[----:B------:R-:W-:Y:S01]  /*b630*/  ULEA.HI.X UR31, UR18, UR31, UR17, 0x2, UP0 ;  /* 0x0000001f121f7291 */ /* 0x000fe200080f1411 */
[----:B------:R-:W-:Y:S01]  /*b640*/  LOP3.LUT R10, R10, R3, RZ, 0x3c, !PT ;  /* 0x000000030a0a7212 */ /* 0x000fe200078e3cff */
[----:B------:R-:W-:Y:S01]  /*b650*/  UIADD3 UR34, UR10, 0x28200, URZ ;  /* 0x000282000a227890 */ /* 0x000fe2000fffe03f */
        /* <DEDUP_REMOVED lines=10> */
.L_x_1834:
[----:B------:R-:W-:Y:S05]  /*b700*/  BSYNC B0 ;  /* 0x0000000000007941 */ /* 0x000fea0003800000 */
.L_x_1829:
[----:B------:R-:W-:-:S03]  /*b710*/  UMOV UR8, 0xffffffff ;  /* 0xffffffff00087882 */ /* 0x000fc60000000000 */
[----:B------:R-:W-:Y:S05]  /*b720*/  BRA.DIV UR8, `(.L_x_1854) ;  /* 0x0000000608907947 */ /* 0x000fea000b800000 */
[----:B------:R-:W-:-:S13]  /*b730*/  ELECT P6, URZ, PT ;  /* 0x00000000003f782f */ /* 0x000fda00038c0000 */
.L_x_1874:
[----:B------:R-:W-:Y:S05]  /*b740*/  @!P6 BRA `(.L_x_1709) ;  /* 0x000000000084e947 */ /* 0x000fea0003800000 */
[----:B------:R-:W-:-:S06]  /*b750*/  ULOP3.LUT UR8, UR38, 0x2, URZ, 0xfc, !UPT ;  /* 0x0000000226087892 */ /* 0x000fcc000f8efc3f */
[----:B------:R-:W-:-:S05]  /*b760*/  IMAD.U32 R2, RZ, RZ, UR8 ;  /* 0x00000008ff027e24 */ /* 0x000fca000f8e00ff */
[----:B------:R-:W-:-:S13]  /*b770*/  ISETP.NE.AND P2, PT, R2, 0x3, PT ;  /* 0x000000030200780c */ /* 0x000fda0003f45270 */
[----:B------:R-:W-:Y:S05]  /*b780*/  @!P2 BRA `(.L_x_1855) ;  /* 0x000000000004a947 */ /* 0x000fea0003800000 */
[----:B---3--:R-:W-:Y:S01]  /*b790*/  BPT.TRAP 0x1 ;  /* 0x000000040000795c */ /* 0x008fe20000300000 */
.L_x_1855:
        /* <DEDUP_REMOVED lines=15> */
.L_x_1875:
[----:B------:R-:W2:Y:S02]  /*b890*/  SYNCS.PHASECHK.TRANS64.TRYWAIT P0, [R3+URZ], R2 ;  /* 0x00000002030075a7 */ /* 0x000ea4000800017f */
[----:B--2---:R-:W-:Y:S05]  /*b8a0*/  @!P0 BRA `(.L_x_1857) ;  /* 0x0000000400648947 */ /* 0x004fea0003800000 */
.L_x_1876:
[----:B------:R-:W-:Y:S05]  /*b8b0*/  @!P2 BRA `(.L_x_1858) ;  /* 0x000000000004a947 */ /* 0x000fea0003800000 */
[----:B---3--:R-:W-:Y:S01]  /*b8c0*/  BPT.TRAP 0x1 ;  /* 0x000000040000795c */ /* 0x008fe20000300000 */
.L_x_1858:
[----:B--2---:R-:W-:-:S04]  /*b8d0*/  VIADD R3, R8, 0x30840 ;  /* 0x0003084008037836 */ /* 0x004fc80000000000 */
[----:B------:R-:W-:-:S04]  /*b8e0*/  IMAD R5, R0, 0x8, R3 ;  /* 0x0000000800057824 */ /* 0x000fc800078e0203 */
[----:B------:R-:W2:Y:S02]  /*b8f0*/  SYNCS.PHASECHK.TRANS64.TRYWAIT P0, [R5+URZ], R4 ;  /* 0x00000004050075a7 */ /* 0x000ea4000800017f */
[----:B--2---:R-:W-:Y:S05]  /*b900*/  @!P0 BRA `(.L_x_1859) ;  /* 0x0000000400608947 */ /* 0x004fea0003800000 */
.L_x_1877:
[----:B------:R-:W-:-:S07]  /*b910*/  IMAD R3, R6, 0x8, R3 ;  /* 0x0000000806037824 */ /* 0x000fce00078e0203 */
.L_x_1860:
[----:B----4-:R4:W1:Y:S02]  /*b920*/  SYNCS.PHASECHK.TRANS64.TRYWAIT P0, [R3+URZ], R2 ;  /* 0x00000002030075a7 */ /* 0x010864000800017f */
[----:B-1----:R-:W-:Y:S05]  /*b930*/  @!P0 NANOSLEEP.SYNCS 0x989680 ;  /* 0x009896800000895d */ /* 0x002fea0003900000 */
[----:B------:R-:W1:Y:S02]  /*b940*/  @!P0 SYNCS.PHASECHK.TRANS64 P0, [R3+URZ], R2 ;  /* 0x00000002030085a7 */ /* 0x000e64000800007f */
[----:B-1----:R-:W-:Y:S05]  /*b950*/  @!P0 BRA `(.L_x_1860) ;  /* 0xfffffffc00f08947 */ /* 0x002fea000383ffff */
.L_x_1709:
[----:B---3--:R-:W-:Y:S05]  /*b960*/  BSYNC B6 ;  /* 0x0000000000067941 */ /* 0x008fea0003800000 */
.L_x_1703:
[----:B------:R-:W-:Y:S05]  /*b970*/  EXIT ;  /* 0x000000000000794d */ /* 0x000fea0003800000 */
.L_x_1720:
[----:B------:R-:W-:Y:S02]  /*b980*/  IMAD.MOV.U32 R12, RZ, RZ, RZ ;  /* 0x000000ffff0c7224 */ /* 0x000fe400078e00ff */
[----:B------:R-:W-:Y:S02]  /*b990*/  IMAD.MOV.U32 R11, RZ, RZ, 0x1f ;  /* 0x0000001fff0b7424 */ /* 0x000fe400078e00ff */
[----:B------:R-:W-:-:S07]  /*b9a0*/  IMAD.MOV.U32 R15, RZ, RZ, -0x1 ;  /* 0xffffffffff0f7424 */ /* 0x000fce00078e00ff */
[----:B------:R-:W-:Y:S05]  /*b9b0*/  WARPSYNC.COLLECTIVE R15, `(.L_x_1861) ;  /* 0x000000000f087348 */ /* 0x000fea0003c00000 */
[----:B------:R1:W2:Y:S02]  /*b9c0*/  SHFL.IDX P6, R14, R13, R12, R11 ;  /* 0x0000000c0d0e7389 */ /* 0x0002a400000c000b */
[----:B-12---:R-:W-:Y:S01]  /*b9d0*/  ENDCOLLECTIVE ;  /* 0x000000000000791b */ /* 0x006fe20003800000 */
.L_x_1861:
[----:B------:R-:W-:Y:S05]  /*b9e0*/  BRA `(.L_x_1862) ;  /* 0xffffff5c00187947 */ /* 0x000fea000383ffff */
.L_x_1722:
[----:B--2---:R2:W3:Y:S02]  /*b9f0*/  SYNCS.PHASECHK.TRANS64.TRYWAIT P0, [R231+URZ+0x30800], R8 ;  /* 0x03080008e70075a7 */ /* 0x0044e4000800017f */
[----:B---3--:R-:W-:Y:S05]  /*ba00*/  @!P0 NANOSLEEP.SYNCS 0x989680 ;  /* 0x009896800000895d */ /* 0x008fea0003900000 */
[----:B------:R-:W3:Y:S02]  /*ba10*/  @!P0 SYNCS.PHASECHK.TRANS64 P0, [R231+URZ+0x30800], R8 ;  /* 0x03080008e70085a7 */ /* 0x000ee4000800007f */
[----:B---3--:R-:W-:Y:S05]  /*ba20*/  @!P0 BRA `(.L_x_1722) ;  /* 0xfffffffc00f08947 */ /* 0x008fea000383ffff */
[----:B------:R-:W-:Y:S05]  /*ba30*/  BRA `(.L_x_1721) ;  /* 0xffffff5c00607947 */ /* 0x000fea000383ffff */
.L_x_1726:
[----:B---3--:R3:W4:Y:S02]  /*ba40*/  SYNCS.PHASECHK.TRANS64.TRYWAIT P0, [R0+URZ+0x30810], R7 ;  /* 0x03081007000075a7 */ /* 0x008724000800017f */
[----:B----4-:R-:W-:Y:S05]  /*ba50*/  @!P0 NANOSLEEP.SYNCS 0x989680 ;  /* 0x009896800000895d */ /* 0x010fea0003900000 */
[----:B------:R-:W4:Y:S02]  /*ba60*/  @!P0 SYNCS.PHASECHK.TRANS64 P0, [R0+URZ+0x30810], R7 ;  /* 0x03081007000085a7 */ /* 0x000f24000800007f */
[----:B----4-:R-:W-:Y:S05]  /*ba70*/  @!P0 BRA `(.L_x_1726) ;  /* 0xfffffffc00f08947 */ /* 0x010fea000383ffff */
[----:B------:R-:W-:Y:S05]  /*ba80*/  BRA `(.L_x_1725) ;  /* 0xffffff6000f47947 */ /* 0x000fea000383ffff */
.L_x_1730:
[----:B------:R1:W1:Y:S02]  /*ba90*/  SYNCS.PHASECHK.TRANS64.TRYWAIT P0, [R0+URZ+0x30830], R7 ;  /* 0x03083007000075a7 */ /* 0x000264000800017f */
[----:B-1----:R-:W-:Y:S05]  /*baa0*/  @!P0 NANOSLEEP.SYNCS 0x989680 ;  /* 0x009896800000895d */ /* 0x002fea0003900000 */
[----:B------:R-:W1:Y:S02]  /*bab0*/  @!P0 SYNCS.PHASECHK.TRANS64 P0, [R0+URZ+0x30830], R7 ;  /* 0x03083007000085a7 */ /* 0x000e64000800007f */
[----:B-1----:R-:W-:Y:S05]  /*bac0*/  @!P0 BRA `(.L_x_1730) ;  /* 0xfffffffc00f08947 */ /* 0x002fea000383ffff */
[----:B------:R-:W-:Y:S05]  /*bad0*/  BRA `(.L_x_1729) ;  /* 0xffffff68004c7947 */ /* 0x000fea000383ffff */
.L_x_1835:
[----:B-1----:R1:W2:Y:S02]  /*bae0*/  SYNCS.PHASECHK.TRANS64.TRYWAIT P0, [R15+URZ+0x30820], R0 ;  /* 0x030820000f0075a7 */ /* 0x0022a4000800017f */
[----:B--2---:R-:W-:Y:S05]  /*baf0*/  @!P0 NANOSLEEP.SYNCS 0x989680 ;  /* 0x009896800000895d */ /* 0x004fea0003900000 */
[----:B------:R-:W2:Y:S02]  /*bb00*/  @!P0 SYNCS.PHASECHK.TRANS64 P0, [R15+URZ+0x30820], R0 ;  /* 0x030820000f0085a7 */ /* 0x000ea4000800007f */
[----:B--2---:R-:W-:Y:S05]  /*bb10*/  @!P0 BRA `(.L_x_1835) ;  /* 0xfffffffc00f08947 */ /* 0x004fea000383ffff */
[----:B------:R-:W-:Y:S05]  /*bb20*/  BRA `(.L_x_1863) ;  /* 0xffffffe000287947 */ /* 0x000fea000383ffff */
.L_x_1839:
[----:B--2---:R2:W3:Y:S02]  /*bb30*/  SYNCS.PHASECHK.TRANS64.TRYWAIT P1, [R15+URZ+0x30840], R18 ;  /* 0x030840120f0075a7 */ /* 0x0044e4000802017f */
[----:B---3--:R-:W-:Y:S05]  /*bb40*/  @!P1 NANOSLEEP.SYNCS 0x989680 ;  /* 0x009896800000995d */ /* 0x008fea0003900000 */
[----:B------:R-:W3:Y:S02]  /*bb50*/  @!P1 SYNCS.PHASECHK.TRANS64 P1, [R15+URZ+0x30840], R18 ;  /* 0x030840120f0095a7 */ /* 0x000ee4000802007f */
[----:B---3--:R-:W-:Y:S05]  /*bb60*/  @!P1 BRA `(.L_x_1839) ;  /* 0xfffffffc00f09947 */ /* 0x008fea000383ffff */
[----:B------:R-:W-:Y:S05]  /*bb70*/  BRA `(.L_x_1864) ;  /* 0xffffffe400e07947 */ /* 0x000fea000383ffff */
.L_x_1841:
[----:B-1----:R1:W3:Y:S02]  /*bb80*/  SYNCS.PHASECHK.TRANS64.TRYWAIT P1, [R15+URZ+0x30828], R18 ;  /* 0x030828120f0075a7 */ /* 0x0022e4000802017f */
[----:B---3--:R-:W-:Y:S05]  /*bb90*/  @!P1 NANOSLEEP.SYNCS 0x989680 ;  /* 0x009896800000995d */ /* 0x008fea0003900000 */
[----:B------:R-:W3:Y:S02]  /*bba0*/  @!P1 SYNCS.PHASECHK.TRANS64 P1, [R15+URZ+0x30828], R18 ;  /* 0x030828120f0095a7 */ /* 0x000ee4000802007f */
[----:B---3--:R-:W-:Y:S05]  /*bbb0*/  @!P1 BRA `(.L_x_1841) ;  /* 0xfffffffc00f09947 */ /* 0x008fea000383ffff */
[----:B------:R-:W-:Y:S05]  /*bbc0*/  BRA `(.L_x_1865) ;  /* 0xffffffe800807947 */ /* 0x000fea000383ffff */
.L_x_1843:
[----:B---3--:R3:W4:Y:S02]  /*bbd0*/  SYNCS.PHASECHK.TRANS64.TRYWAIT P1, [R15+URZ+0x30848], R18 ;  /* 0x030848120f0075a7 */ /* 0x008724000802017f */
[----:B----4-:R-:W-:Y:S05]  /*bbe0*/  @!P1 NANOSLEEP.SYNCS 0x989680 ;  /* 0x009896800000995d */ /* 0x010fea0003900000 */
[----:B------:R-:W4:Y:S02]  /*bbf0*/  @!P1 SYNCS.PHASECHK.TRANS64 P1, [R15+URZ+0x30848], R18 ;  /* 0x030848120f0095a7 */ /* 0x000f24000802007f */
[----:B----4-:R-:W-:Y:S05]  /*bc00*/  @!P1 BRA `(.L_x_1843) ;  /* 0xfffffffc00f09947 */ /* 0x010fea000383ffff */
[----:B------:R-:W-:Y:S05]  /*bc10*/  BRA `(.L_x_1866) ;  /* 0xffffffec00207947 */ /* 0x000fea000383ffff */
.L_x_1845:
[----:B------:R-:W-:-:S07]  /*bc20*/  SHF.L.U32 R4, R10, 0x1f, RZ ;  /* 0x0000001f0a047819 */ /* 0x000fce00000006ff */
.L_x_1867:
[----:B----4-:R4:W1:Y:S02]  /*bc30*/  SYNCS.PHASECHK.TRANS64.TRYWAIT P1, [R15+URZ+0x30820], R4 ;  /* 0x030820040f0075a7 */ /* 0x010864000802017f */
[----:B-1----:R-:W-:Y:S05]  /*bc40*/  @!P1 NANOSLEEP.SYNCS 0x989680 ;  /* 0x009896800000995d */ /* 0x002fea0003900000 */
[----:B------:R-:W1:Y:S02]  /*bc50*/  @!P1 SYNCS.PHASECHK.TRANS64 P1, [R15+URZ+0x30820], R4 ;  /* 0x030820040f0095a7 */ /* 0x000e64000802007f */
[----:B-1----:R-:W-:Y:S05]  /*bc60*/  @!P1 BRA `(.L_x_1867) ;  /* 0xfffffffc00f09947 */ /* 0x002fea000383ffff */
[----:B------:R-:W-:Y:S05]  /*bc70*/  BRA `(.L_x_1868) ;  /* 0xffffffec00a47947 */ /* 0x000fea000383ffff */
.L_x_1848:
[----:B----4-:R4:W1:Y:S02]  /*bc80*/  SYNCS.PHASECHK.TRANS64.TRYWAIT P1, [R15+URZ+0x30840], R12 ;  /* 0x0308400c0f0075a7 */ /* 0x010864000802017f */
[----:B-1----:R-:W-:Y:S05]  /*bc90*/  @!P1 NANOSLEEP.SYNCS 0x989680 ;  /* 0x009896800000995d */ /* 0x002fea0003900000 */
[----:B------:R-:W1:Y:S02]  /*bca0*/  @!P1 SYNCS.PHASECHK.TRANS64 P1, [R15+URZ+0x30840], R12 ;  /* 0x0308400c0f0095a7 */ /* 0x000e64000802007f */
[----:B-1----:R-:W-:Y:S05]  /*bcb0*/  @!P1 BRA `(.L_x_1848) ;  /* 0xfffffffc00f09947 */ /* 0x002fea000383ffff */
[----:B------:R-:W-:Y:S05]  /*bcc0*/  BRA `(.L_x_1869) ;  /* 0xfffffff000607947 */ /* 0x000fea000383ffff */
.L_x_1850:
[----:B-1----:R1:W2:Y:S02]  /*bcd0*/  SYNCS.PHASECHK.TRANS64.TRYWAIT P1, [R15+URZ+0x30828], R12 ;  /* 0x0308280c0f0075a7 */ /* 0x0022a4000802017f */
[----:B--2---:R-:W-:Y:S05]  /*bce0*/  @!P1 NANOSLEEP.SYNCS 0x989680 ;  /* 0x009896800000995d */ /* 0x004fea0003900000 */
[----:B------:R-:W2:Y:S02]  /*bcf0*/  @!P1 SYNCS.PHASECHK.TRANS64 P1, [R15+URZ+0x30828], R12 ;  /* 0x0308280c0f0095a7 */ /* 0x000ea4000802007f */
[----:B--2---:R-:W-:Y:S05]  /*bd00*/  @!P1 BRA `(.L_x_1850) ;  /* 0xfffffffc00f09947 */ /* 0x004fea000383ffff */
[----:B------:R-:W-:Y:S05]  /*bd10*/  BRA `(.L_x_1870) ;  /* 0xfffffff000f47947 */ /* 0x000fea000383ffff */
.L_x_1852:
[----:B------:R1:W1:Y:S02]  /*bd20*/  SYNCS.PHASECHK.TRANS64.TRYWAIT P0, [R3+URZ+0x30840], R0 ;  /* 0x03084000030075a7 */ /* 0x000264000800017f */
[----:B-1----:R-:W-:Y:S05]  /*bd30*/  @!P0 NANOSLEEP.SYNCS 0x989680 ;  /* 0x009896800000895d */ /* 0x002fea0003900000 */
[----:B------:R-:W1:Y:S02]  /*bd40*/  @!P0 SYNCS.PHASECHK.TRANS64 P0, [R3+URZ+0x30840], R0 ;  /* 0x03084000030085a7 */ /* 0x000e64000800007f */
[----:B-1----:R-:W-:Y:S05]  /*bd50*/  @!P0 BRA `(.L_x_1852) ;  /* 0xfffffffc00f08947 */ /* 0x002fea000383ffff */
[----:B------:R-:W-:Y:S05]  /*bd60*/  BRA `(.L_x_1871) ;  /* 0xfffffff400a47947 */ /* 0x000fea000383ffff */
.L_x_1854:
[----:B------:R-:W-:Y:S01]  /*bd70*/  BSSY B0, `(.L_x_1872) ;  /* 0x0000006000007945 */ /* 0x000fe20003800000 */
[----:B------:R-:W-:-:S07]  /*bd80*/  IMAD.MOV.U32 R15, RZ, RZ, -0x1 ;  /* 0xffffffffff0f7424 */ /* 0x000fce00078e00ff */
[----:B---3--:R-:W-:Y:S05]  /*bd90*/  WARPSYNC.COLLECTIVE R15, `(.L_x_1873) ;  /* 0x000000000f0c7348 */ /* 0x008fea0003c00000 */
[----:B------:R-:W-:Y:S02]  /*bda0*/  ELECT P6, UR62, PT ;  /* 0x00000000003e782f */ /* 0x000fe400038c0000 */
[----:B------:R-:W-:Y:S01]  /*bdb0*/  MOV R14, UR62 ;  /* 0x0000003e000e7c02 */ /* 0x000fe20008000f00 */
[----:B---3--:R-:W-:Y:S10]  /*bdc0*/  ENDCOLLECTIVE ;  /* 0x000000000000791b */ /* 0x008ff40003800000 */
.L_x_1873:
[----:B------:R-:W-:Y:S05]  /*bdd0*/  BSYNC B0 ;  /* 0x0000000000007941 */ /* 0x000fea0003800000 */
.L_x_1872:
[----:B------:R-:W-:Y:S05]  /*bde0*/  BRA `(.L_x_1874) ;  /* 0xfffffff800547947 */ /* 0x000fea000383ffff */
.L_x_1856:
[----:B-1----:R1:W2:Y:S02]  /*bdf0*/  SYNCS.PHASECHK.TRANS64.TRYWAIT P0, [R7+URZ], R4 ;  /* 0x00000004070075a7 */ /* 0x0022a4000800017f */
[----:B--2---:R-:W-:Y:S05]  /*be00*/  @!P0 NANOSLEEP.SYNCS 0x989680 ;  /* 0x009896800000895d */ /* 0x004fea0003900000 */
[----:B------:R-:W2:Y:S02]  /*be10*/  @!P0 SYNCS.PHASECHK.TRANS64 P0, [R7+URZ], R4 ;  /* 0x00000004070085a7 */ /* 0x000ea4000800007f */
[----:B--2---:R-:W-:Y:S05]  /*be20*/  @!P0 BRA `(.L_x_1856) ;  /* 0xfffffffc00f08947 */ /* 0x004fea000383ffff */
[----:B------:R-:W-:Y:S05]  /*be30*/  BRA `(.L_x_1875) ;  /* 0xfffffff800947947 */ /* 0x000fea000383ffff */
.L_x_1857:
[----:B--2---:R2:W4:Y:S02]  /*be40*/  SYNCS.PHASECHK.TRANS64.TRYWAIT P0, [R3+URZ], R2 ;  /* 0x00000002030075a7 */ /* 0x004524000800017f */
[----:B----4-:R-:W-:Y:S05]  /*be50*/  @!P0 NANOSLEEP.SYNCS 0x989680 ;  /* 0x009896800000895d */ /* 0x010fea0003900000 */
[----:B------:R-:W4:Y:S02]  /*be60*/  @!P0 SYNCS.PHASECHK.TRANS64 P0, [R3+URZ], R2 ;  /* 0x00000002030085a7 */ /* 0x000f24000800007f */
[----:B----4-:R-:W-:Y:S05]  /*be70*/  @!P0 BRA `(.L_x_1857) ;  /* 0xfffffffc00f08947 */ /* 0x010fea000383ffff */
[----:B------:R-:W-:Y:S05]  /*be80*/  BRA `(.L_x_1876) ;  /* 0xfffffff800887947 */ /* 0x000fea000383ffff */
.L_x_1859:
[----:B--2---:R2:W4:Y:S02]  /*be90*/  SYNCS.PHASECHK.TRANS64.TRYWAIT P0, [R5+URZ], R4 ;  /* 0x00000004050075a7 */ /* 0x004524000800017f */
[----:B----4-:R-:W-:Y:S05]  /*bea0*/  @!P0 NANOSLEEP.SYNCS 0x989680 ;  /* 0x009896800000895d */ /* 0x010fea0003900000 */
[----:B------:R-:W4:Y:S02]  /*beb0*/  @!P0 SYNCS.PHASECHK.TRANS64 P0, [R5+URZ], R4 ;  /* 0x00000004050085a7 */ /* 0x000f24000800007f */
[----:B----4-:R-:W-:Y:S05]  /*bec0*/  @!P0 BRA `(.L_x_1859) ;  /* 0xfffffffc00f08947 */ /* 0x010fea000383ffff */
[----:B------:R-:W-:Y:S05]  /*bed0*/  BRA `(.L_x_1877) ;  /* 0xfffffff8008c7947 */ /* 0x000fea000383ffff */
.L_x_1878:
        /* <DEDUP_REMOVED lines=10> */
.L_x_3697:


//--------------------- .text._ZN7cutlass13device_kernelIN5flash11enable_sm90INS1_16FlashAttnBwdSm90INS1_25CollectiveMainloopBwdSm90ILi2ELi2ELi2EN4cute5tupleIJNS5_1CILi1EEES8_S8_EEENS6_IJNS7_ILi64EEENS7_ILi128EEESB_EEENS_6half_tEfNS_4arch4Sm90ELb0ELb1ELb0ELb1ELb1ELb1ELb0ELb0ELi2ELi1ELi2ELi1ELb0EEENS1_21CollectiveEpilogueBwdISC_SD_SF_Li256ELb1ELb0ELi1EEENS1_19SingleTileSchedulerILb1ELb0ELb0ELi128EEEEEEEEEvNT_6ParamsE --------------------------
	.section	.text._ZN7cutlass13device_kernelIN5flash11enable_sm90INS1_16FlashAttnBwdSm90INS1_25CollectiveMainloopBwdSm90ILi2ELi2ELi2EN4cute5tupleIJNS5_1CILi1EEES8_S8_EEENS6_IJNS7_ILi64EEENS7_ILi128EEESB_EEENS_6half_tEfNS_4arch4Sm90ELb0ELb1ELb0ELb1ELb1ELb1ELb0ELb0ELi2ELi1ELi2ELi1ELb0EEENS1_21CollectiveEpilogueBwdISC_SD_SF_Li256ELb1ELb0ELi1EEENS1_19SingleTileSchedulerILb1ELb0ELb0ELi128EEEEEEEEEvNT_6ParamsE,"ax",@progbits
	.align	128
.text._ZN7cutlass13device_kernelIN5flash11enable_sm90INS1_16FlashAttnBwdSm90INS1_25CollectiveMainloopBwdSm90ILi2ELi2ELi2EN4cute5tupleIJNS5_1CILi1EEES8_S8_EEENS6_IJNS7_ILi64EEENS7_ILi128EEESB_EEENS_6half_tEfNS_4arch4Sm90ELb0ELb1ELb0ELb1ELb1ELb1ELb0ELb0ELi2ELi1ELi2ELi1ELb0EEENS1_21CollectiveEpilogueBwdISC_SD_SF_Li256ELb1ELb0ELi1EEENS1_19SingleTileSchedulerILb1ELb0ELb0ELi128EEEEEEEEEvNT_6ParamsE:
        .type           _ZN7cutlass13device_kernelIN5flash11enable_sm90INS1_16FlashAttnBwdSm90INS1_25CollectiveMainloopBwdSm90ILi2ELi2ELi2EN4cute5tupleIJNS5_1CILi1EEES8_S8_EEENS6_IJNS7_ILi64EEENS7_ILi128EEESB_EEENS_6half_tEfNS_4arch4Sm90ELb0ELb1ELb0ELb1ELb1ELb1ELb0ELb0ELi2ELi1ELi2ELi1ELb0EEENS1_21CollectiveEpilogueBwdISC_SD_SF_Li256ELb1ELb0ELi1EEENS1_19SingleTileSchedulerILb1ELb0ELb0ELi128EEEEEEEEEvNT_6ParamsE,@function
        .size           _ZN7cutlass13device_kernelIN5flash11enable_sm90INS1_16FlashAttnBwdSm90INS1_25CollectiveMainloopBwdSm90ILi2ELi2ELi2EN4cute5tupleIJNS5_1CILi1EEES8_S8_EEENS6_IJNS7_ILi64EEENS7_ILi128EEESB_EEENS_6half_tEfNS_4arch4Sm90ELb0ELb1ELb0ELb1ELb1ELb1ELb0ELb0ELi2ELi1ELi2ELi1ELb0EEENS1_21CollectiveEpilogueBwdISC_SD_SF_Li256ELb1ELb0ELi1EEENS1_19SingleTileSchedulerILb1ELb0ELb0ELi128EEEEEEEEEvNT_6ParamsE,(.L_x_3698 - _ZN7cutlass13device_kernelIN5flash11enable_sm90INS1_16FlashAttnBwdSm90INS1_25CollectiveMainloopBwdSm90ILi2ELi2ELi2EN4cute5tupleIJNS5_1CILi1EEES8_S8_EEENS6_IJNS7_ILi64EEENS7_ILi128EEESB_EEENS_6half_tEfNS_4arch4Sm90ELb0ELb1ELb0ELb1ELb1ELb1ELb0ELb0ELi2ELi1ELi2ELi1ELb0EEENS1_21CollectiveEpilogueBwdISC_SD_SF_Li256ELb1ELb0ELi1EEENS1_19SingleTileSchedulerILb1ELb0ELb0ELi128EEEEEEEEEvNT_6ParamsE)
        .other          _ZN7cutlass13device_kernelIN5flash11enable_sm90INS1_16FlashAttnBwdSm90INS1_25CollectiveMainloopBwdSm90ILi2ELi2ELi2EN4cute5tupleIJNS5_1CILi1EEES8_S8_EEENS6_IJNS7_ILi64EEENS7_ILi128EEESB_EEENS_6half_tEfNS_4arch4Sm90ELb0ELb1ELb0ELb1ELb1ELb1ELb0ELb0ELi2ELi1ELi2ELi1ELb0EEENS1_21CollectiveEpilogueBwdISC_SD_SF_Li256ELb1ELb0ELi1EEENS1_19SingleTileSchedulerILb1ELb0ELb0ELi128EEEEEEEEEvNT_6ParamsE,@"STO_CUDA_ENTRY STV_DEFAULT"
_ZN7cutlass13device_kernelIN5flash11enable_sm90INS1_16FlashAttnBwdSm90INS1_25CollectiveMainloopBwdSm90ILi2ELi2ELi2EN4cute5tupleIJNS5_1CILi1EEES8_S8_EEENS6_IJNS7_ILi64EEENS7_ILi128EEESB_EEENS_6half_tEfNS_4arch4Sm90ELb0ELb1ELb0ELb1ELb1ELb1ELb0ELb0ELi2ELi1ELi2ELi1ELb0EEENS1_21CollectiveEpilogueBwdISC_SD_SF_Li256ELb1ELb0ELi1EEENS1_19SingleTileSchedulerILb1ELb0ELb0ELi128EEEEEEEEEvNT_6ParamsE:
        /* <DEDUP_REMOVED lines=24> */
.L_x_1880:
[----:B------:R-:W-:Y:S05]  /*0180*/  BSYNC B0 ;  /* 0x0000000000007941 */ /* 0x000fea0003800000 */
.L_x_1879:
        /* <DEDUP_REMOVED lines=37> */
.L_x_1881:
        /* <DEDUP_REMOVED lines=22> */
.L_x_1882:
[----:B------:R-:W-:Y:S01]  /*0540*/  PLOP3.LUT P0, PT, PT, PT, UP0, 0x80, 0x0 ;  /* 0x000000000000781c */ /* 0x000fe20003f0f008 */
[----:B------:R-:W-:Y:S01]  /*0550*/  NOP ;  /* 0x0000000000007918 */ /* 0x000fe20000000000 */
[----:B------:R-:W-:Y:S01]  /*0560*/  ULDC.64 UR46, c[0x0][0x208] ;  /* 0x00008200002e7ab9 */ /* 0x000fe20000000a00 */
[----:B------:R-:W-:Y:S01]  /*0570*/  BSSY B6, `(.L_x_1883) ;  /* 0x0000c30000067945 */ /* 0x000fe20003800000 */
[----:B-12-4-:R-:W-:Y:S09]  /*0580*/  BAR.SYNC.DEFER_BLOCKING 0x0 ;  /* 0x0000000000007b1d */ /* 0x016ff20000010000 */
[----:B------:R-:W-:Y:S05]  /*0590*/  @!P0 BRA `(.L_x_1884) ;  /* 0x0000007800188947 */ /* 0x000fea0003800000 */
.L_x_1885:
        /* <DEDUP_REMOVED lines=24> */
.L_x_1886:
        /* <DEDUP_REMOVED lines=14> */
.L_x_1888:
[----:B------:R-:W-:-:S05]  /*0800*/  ULDC UR4, c[0x0][0x8bc] ;  /* 0x00022f0000047ab9 */ /* 0x000fca0000000800 */
.L_x_1887:
        /* <DEDUP_REMOVED lines=17> */
.L_x_1890:
        /* <DEDUP_REMOVED lines=14> */
.L_x_1891:
        /* <DEDUP_REMOVED lines=11> */
.L_x_1892:
        /* <DEDUP_REMOVED lines=13> */
.L_x_1893:
        /* <DEDUP_REMOVED lines=84> */
.L_x_1894:
        /* <DEDUP_REMOVED lines=29> */
.L_x_1897:
        /* <DEDUP_REMOVED lines=15> */
.L_x_1896:
        /* <DEDUP_REMOVED lines=22> */
.L_x_1899:
        /* <DEDUP_REMOVED lines=15> */
.L_x_1898:
        /* <DEDUP_REMOVED lines=8> */
.L_x_2070:
        /* <DEDUP_REMOVED lines=23> */
.L_x_1901:
        /* <DEDUP_REMOVED lines=95> */
.L_x_1913:
[----:B------:R-:W-:-:S13]  /*1db0*/  ISETP.NE.AND P6, PT, R235, 0x3, PT ;  /* 0x00000003eb00780c */ /* 0x000fda0003fc5270 */
[----:B------:R-:W-:Y:S05]  /*1dc0*/  @!P6 BRA `(.L_x_1903) ;  /* 0x000000000004e947 */ /* 0x000fea0003800000 */
[----:B------:R-:W-:Y:S01]  /*1dd0*/  BPT.TRAP 0x1 ;  /* 0x000000040000795c */ /* 0x000fe20000300000 */
.L_x_1903:
[----:B------:R-:W-:Y:S01]  /*1de0*/  IMAD R0, R4, 0x8, R231 ;  /* 0x0000000804007824 */ /* 0x000fe200078e02e7 */
[----:B------:R-:W-:-:S04]  /*1df0*/  SHF.L.U32 R7, R226, 0x1f, RZ ;  /* 0x0000001fe2077819 */ /* 0x000fc800000006ff */
[----:B------:R2:W3:Y:S01]  /*1e00*/  SYNCS.PHASECHK.TRANS64.TRYWAIT P0, [R0+URZ+0x30810], R7 ;  /* 0x03081007000075a7 */ /* 0x0004e2000800017f */
[----:B------:R-:W-:Y:S05]  /*1e10*/  @!P6 BRA `(.L_x_1904) ;  /* 0x000000000004e947 */ /* 0x000fea0003800000 */
[----:B------:R-:W-:Y:S01]  /*1e20*/  BPT.TRAP 0x1 ;  /* 0x000000040000795c */ /* 0x000fe20000300000 */
.L_x_1904:
[----:B---3--:R-:W-:Y:S05]  /*1e30*/  @P0 BRA `(.L_x_1905) ;  /* 0x0000000000080947 */ /* 0x008fea0003800000 */
[----:B------:R-:W3:Y:S02]  /*1e40*/  SYNCS.PHASECHK.TRANS64.TRYWAIT P0, [R0+URZ+0x30810], R7 ;  /* 0x03081007000075a7 */ /* 0x000ee4000800017f */
[----:B---3--:R-:W-:Y:S05]  /*1e50*/  @!P0 BRA `(.L_x_1906) ;  /* 0x000000a800bc8947 */ /* 0x008fea0003800000 */
.L_x_1905:
        /* <DEDUP_REMOVED lines=81> */
.L_x_1907:
[----:B------:R1:W1:Y:S01]  /*2370*/  SYNCS.PHASECHK.TRANS64.TRYWAIT P0, [R0+URZ+0x30830], R7 ;  /* 0x03083007000075a7 */ /* 0x000262000800017f */
[----:B------:R-:W-:Y:S05]  /*2380*/  @!P6 BRA `(.L_x_1908) ;  /* 0x000000000004e947 */ /* 0x000fea0003800000 */
[----:B------:R-:W-:Y:S01]  /*2390*/  BPT.TRAP 0x1 ;  /* 0x000000040000795c */ /* 0x000fe20000300000 */
.L_x_1908:
[----:B------:R-:W-:-:S05]  /*23a0*/  VIADD R5, R231, 0x20000 ;  /* 0x00020000e7057836 */ /* 0x000fca0000000000 */
[----:B------:R-:W-:-:S04]  /*23b0*/  SHF.R.U32.HI R5, RZ, 0x4, R5 ;  /* 0x00000004ff057819 */ /* 0x000fc80000011605 */
[----:B------:R-:W-:-:S04]  /*23c0*/  LOP3.LUT R234, R5, 0x3fff, RZ, 0xc0, !PT ;  /* 0x00003fff05ea7812 */ /* 0x000fc800078ec0ff */
[----:B------:R-:W-:Y:S01]  /*23d0*/  LOP3.LUT R5, R234, 0x10000, RZ, 0xfc, !PT ;  /* 0x00010000ea057812 */ /* 0x000fe200078efcff */
[----:B-1----:R-:W-:Y:S06]  /*23e0*/  @P0 BRA `(.L_x_1909) ;  /* 0x0000000000080947 */ /* 0x002fec0003800000 */
[----:B------:R-:W1:Y:S02]  /*23f0*/  SYNCS.PHASECHK.TRANS64.TRYWAIT P0, [R0+URZ+0x30830], R7 ;  /* 0x03083007000075a7 */ /* 0x000e64000800017f */
[----:B-1----:R-:W-:Y:S05]  /*2400*/  @!P0 BRA `(.L_x_1910) ;  /* 0x000000a400648947 */ /* 0x002fea0003800000 */
.L_x_1909:
        /* <DEDUP_REMOVED lines=445> */
.L_x_1911:
        /* <DEDUP_REMOVED lines=49> */
.L_x_1912:
        /* <DEDUP_REMOVED lines=78> */
.L_x_1895:
        /* <DEDUP_REMOVED lines=164> */
.L_x_1915:
        /* <DEDUP_REMOVED lines=57> */
.L_x_1917:
[----:B------:R-:W-:Y:S05]  /*55a0*/  BSYNC B0 ;  /* 0x0000000000007941 */ /* 0x000fea0003800000 */
.L_x_1916:
        /* <DEDUP_REMOVED lines=15> */
.L_x_1919:
[----:B------:R-:W-:Y:S05]  /*56a0*/  BSYNC B0 ;  /* 0x0000000000007941 */ /* 0x000fea0003800000 */
.L_x_1918:
        /* <DEDUP_REMOVED lines=18> */
.L_x_1921:
[----:B------:R-:W-:Y:S05]  /*57d0*/  BSYNC B0 ;  /* 0x0000000000007941 */ /* 0x000fea0003800000 */
.L_x_1920:
        /* <DEDUP_REMOVED lines=17> */
.L_x_1923:
[----:B------:R-:W-:Y:S05]  /*58f0*/  BSYNC B0 ;  /* 0x0000000000007941 */ /* 0x000fea0003800000 */
.L_x_1922:
        /* <DEDUP_REMOVED lines=18> */
.L_x_1925:
[----:B------:R-:W-:Y:S05]  /*5a20*/  BSYNC B0 ;  /* 0x0000000000007941 */ /* 0x000fea0003800000 */
.L_x_1924:
        /* <DEDUP_REMOVED lines=18> */
.L_x_1927:
[----:B------:R-:W-:Y:S05]  /*5b50*/  BSYNC B0 ;  /* 0x0000000000007941 */ /* 0x000fea0003800000 */
.L_x_1926:
        /* <DEDUP_REMOVED lines=19> */
.L_x_1929:
[----:B------:R-:W-:Y:S05]  /*5c90*/  BSYNC B0 ;  /* 0x0000000000007941 */ /* 0x000fea0003800000 */
.L_x_1928:
        /* <DEDUP_REMOVED lines=21> */
.L_x_1931:
[----:B------:R-:W-:Y:S05]  /*5df0*/  BSYNC B0 ;  /* 0x0000000000007941 */ /* 0x000fea0003800000 */
.L_x_1930:
        /* <DEDUP_REMOVED lines=34> */
.L_x_1933:
[----:B------:R-:W-:Y:S05]  /*6020*/  BSYNC B0 ;  /* 0x0000000000007941 */ /* 0x000fea0003800000 */
.L_x_1932:
        /* <DEDUP_REMOVED lines=17> */
.L_x_1935:
[----:B------:R-:W-:Y:S05]  /*6140*/  BSYNC B0 ;  /* 0x0000000000007941 */ /* 0x000fea0003800000 */
.L_x_1934:
        /* <DEDUP_REMOVED lines=15> */
.L_x_1937:
[----:B------:R-:W-:Y:S05]  /*6240*/  BSYNC B0 ;  /* 0x0000000000007941 */ /* 0x000fea0003800000 */
.L_x_1936:
        /* <DEDUP_REMOVED lines=15> */
.L_x_1939:
[----:B------:R-:W-:Y:S05]  /*6340*/  BSYNC B0 ;  /* 0x0000000000007941 */ /* 0x000fea0003800000 */
.L_x_1938:
        /* <DEDUP_REMOVED lines=15> */
.L_x_1941:
[----:B------:R-:W-:Y:S05]  /*6440*/  BSYNC B0 ;  /* 0x0000000000007941 */ /* 0x000fea0003800000 */
.L_x_1940:
        /* <DEDUP_REMOVED lines=15> */
.L_x_1943:
[----:B------:R-:W-:Y:S05]  /*6540*/  BSYNC B0 ;  /* 0x0000000000007941 */ /* 0x000fea0003800000 */
.L_x_1942:
        /* <DEDUP_REMOVED lines=15> */
.L_x_1945:
[----:B------:R-:W-:Y:S05]  /*6640*/  BSYNC B0 ;  /* 0x0000000000007941 */ /* 0x000fea0003800000 */
.L_x_1944:
        /* <DEDUP_REMOVED lines=15> */
.L_x_1914:
        /* <DEDUP_REMOVED lines=45> */
.L_x_1946:
        /* <DEDUP_REMOVED lines=43> */
.L_x_1948:
[----:B------:R-:W-:Y:S05]  /*6cc0*/  BSYNC B0 ;  /* 0x0000000000007941 */ /* 0x000fea0003800000 */
.L_x_1947:
        /* <DEDUP_REMOVED lines=16> */
.L_x_1950:
[----:B------:R-:W-:Y:S05]  /*6dd0*/  BSYNC B0 ;  /* 0x0000000000007941 */ /* 0x000fea0003800000 */
.L_x_1949:
        /* <DEDUP_REMOVED lines=16> */
.L_x_1952:
[----:B------:R-:W-:Y:S05]  /*6ee0*/  BSYNC B0 ;  /* 0x0000000000007941 */ /* 0x000fea0003800000 */
.L_x_1951:
        /* <DEDUP_REMOVED lines=17> */
.L_x_1954:
[----:B------:R-:W-:Y:S05]  /*7000*/  BSYNC B0 ;  /* 0x0000000000007941 */ /* 0x000fea0003800000 */
.L_x_1953:
        /* <DEDUP_REMOVED lines=16> */
.L_x_1956:
[----:B------:R-:W-:Y:S05]  /*7110*/  BSYNC B0 ;  /* 0x0000000000007941 */ /* 0x000fea0003800000 */
.L_x_1955:
        /* <DEDUP_REMOVED lines=20> */
.L_x_1958:
[----:B------:R-:W-:Y:S05]  /*7260*/  BSYNC B0 ;  /* 0x0000000000007941 */ /* 0x000fea0003800000 */
.L_x_1957:
        /* <DEDUP_REMOVED lines=22> */
.L_x_1960:
[----:B------:R-:W-:Y:S05]  /*73d0*/  BSYNC B0 ;  /* 0x0000000000007941 */ /* 0x000fea0003800000 */
.L_x_1959:
        /* <DEDUP_REMOVED lines=17> */
.L_x_1962:
[----:B------:R-:W-:Y:S05]  /*74f0*/  BSYNC B0 ;  /* 0x0000000000007941 */ /* 0x000fea0003800000 */
.L_x_1961:
        /* <DEDUP_REMOVED lines=31> */
.L_x_1964:
[----:B------:R-:W-:Y:S05]  /*76f0*/  BSYNC B0 ;  /* 0x0000000000007941 */ /* 0x000fea0003800000 */
.L_x_1963:
        /* <DEDUP_REMOVED lines=16> */
.L_x_1966:
[----:B------:R-:W-:Y:S05]  /*7800*/  BSYNC B0 ;  /* 0x0000000000007941 */ /* 0x000fea0003800000 */
.L_x_1965:
        /* <DEDUP_REMOVED lines=15> */
.L_x_1968:
[----:B------:R-:W-:Y:S05]  /*7900*/  BSYNC B0 ;  /* 0x0000000000007941 */ /* 0x000fea0003800000 */
.L_x_1967:
        /* <DEDUP_REMOVED lines=15> */
.L_x_1970:
[----:B------:R-:W-:Y:S05]  /*7a00*/  BSYNC B0 ;  /* 0x0000000000007941 */ /* 0x000fea0003800000 */
.L_x_1969:
        /* <DEDUP_REMOVED lines=15> */
.L_x_1972:
[----:B------:R-:W-:Y:S05]  /*7b00*/  BSYNC B0 ;  /* 0x0000000000007941 */ /* 0x000fea0003800000 */
.L_x_1971:
        /* <DEDUP_REMOVED lines=15> */
.L_x_1974:
[----:B------:R-:W-:Y:S05]  /*7c00*/  BSYNC B0 ;  /* 0x0000000000007941 */ /* 0x000fea0003800000 */
.L_x_1973:
        /* <DEDUP_REMOVED lines=15> */
.L_x_1976:
[----:B------:R-:W-:Y:S05]  /*7d00*/  BSYNC B0 ;  /* 0x0000000000007941 */ /* 0x000fea0003800000 */
.L_x_1975:
        /* <DEDUP_REMOVED lines=15> */
.L_x_1884:
        /* <DEDUP_REMOVED lines=21> */
.L_x_1978:
        /* <DEDUP_REMOVED lines=13> */
.L_x_1980:
[----:B------:R-:W-:-:S05]  /*8020*/  ULDC UR4, c[0x0][0x8bc] ;  /* 0x00022f0000047ab9 */ /* 0x000fca0000000800 */
.L_x_1979:
        /* <DEDUP_REMOVED lines=26> */
[----:B------:R-:W-:Y:S01]  /*81d0*/  ULDC UR10, c[0x0][0x280] ;  /* 0x0000a000000a7ab9 */ /* 0x000fe20000000800 */
[----:B-1----:R-:W-:-:S11]  /*81e0*/  USHF.R.S32.HI UR17, URZ, 0x1f, UR7 ;  /* 0x0000001f3f117899 */ /* 0x002fd60008011407 */
[----:B--2---:R-:W-:Y:S02]  /*81f0*/  @P0 R2UR UR4, R0 ;  /* 0x00000000000402ca */ /* 0x004fe400000e0000 */
[----:B------:R-:W-:-:S04]  /*8200*/  ISETP.NE.U32.AND P0, PT, RZ, UR8, PT ;  /* 0x00000008ff007c0c */ /* 0x000fc8000bf05070 */
        /* <DEDUP_REMOVED lines=14> */
.L_x_1981:
        /* <DEDUP_REMOVED lines=13> */
.L_x_1982:
        /* <DEDUP_REMOVED lines=12> */
.L_x_1983:
[----:B------:R-:W-:Y:S01]  /*8480*/  UIADD3 UR8, -UR11, UR10, UR6 ;  /* 0x0000000a0b087290 */ /* 0x000fe2000fffe106 */
[----:B------:R-:W-:Y:S01]  /*8490*/  ISETP.LE.AND P0, PT, RZ, UR22, PT ;  /* 0x00000016ff007c0c */ /* 0x000fe2000bf03270 */
[----:B------:R-:W-:Y:S01]  /*84a0*/  ULDC UR9, c[0x0][0x74c] ;  /* 0x0001d30000097ab9 */ /* 0x000fe20000000800 */
[----:B------:R-:W-:Y:S02]  /*84b0*/  USHF.R.S32.HI UR13, URZ, 0x1f, UR16 ;  /* 0x0000001f3f0d7899 */ /* 0x000fe40008011410 */
[----:B------:R-:W-:Y:S02]  /*84c0*/  UIADD3 UR9, UR8, -UR9, URZ ;  /* 0x8000000908097290 */ /* 0x000fe4000fffe03f */
[----:B------:R-:W-:Y:S02]  /*84d0*/  UIADD3 UR8, UR10, 0x3f, URZ ;  /* 0x0000003f0a087890 */ /* 0x000fe4000fffe03f */
[----:B------:R-:W-:Y:S01]  /*84e0*/  USHF.R.S32.HI UR12, URZ, 0x1f, UR9 ;  /* 0x0000001f3f0c7899 */ /* 0x000fe20008011409 */
[----:B------:R-:W-:Y:S01]  /*84f0*/  ULDC UR15, c[0x0][0x288] ;  /* 0x0000a200000f7ab9 */ /* 0x000fe20000000800 */
[----:B------:R-:W-:-:S02]  /*8500*/  USEL UR20, UR13, URZ, !UP0 ;  /* 0x0000003f0d147287 */ /* 0x000fc4000c000000 */
[----:B------:R-:W-:Y:S02]  /*8510*/  ULEA.HI UR12, UR12, UR9, URZ, 0x6 ;  /* 0x000000090c0c7291 */ /* 0x000fe4000f8f303f */
[----:B------:R-:W-:Y:S02]  /*8520*/  USHF.R.S32.HI UR9, URZ, 0x1f, UR8 ;  /* 0x0000001f3f097899 */ /* 0x000fe40008011408 */
[----:B------:R-:W-:Y:S02]  /*8530*/  USHF.R.S32.HI UR12, URZ, 0x6, UR12 ;  /* 0x000000063f0c7899 */ /* 0x000fe4000801140c */
[----:B------:R-:W-:Y:S02]  /*8540*/  ULEA.HI UR8, UR9, UR8, URZ, 0x6 ;  /* 0x0000000809087291 */ /* 0x000fe4000f8f303f */
[----:B------:R-:W-:Y:S02]  /*8550*/  UIMAD UR13, UR16, UR15, URZ ;  /* 0x0000000f100d72a4 */ /* 0x000fe4000f8e023f */
[----:B------:R-:W-:-:S02]  /*8560*/  UISETP.LT.AND UP1, UPT, URZ, UR12, UPT ;  /* 0x0000000c3f00728c */ /* 0x000fc4000bf21270 */
[----:B------:R-:W-:Y:S02]  /*8570*/  USHF.R.S32.HI UR8, URZ, 0x6, UR8 ;  /* 0x000000063f087899 */ /* 0x000fe40008011408 */
[----:B------:R-:W-:Y:S02]  /*8580*/  USEL UR14, UR16, URZ, !UP0 ;  /* 0x0000003f100e7287 */ /* 0x000fe4000c000000 */
[----:B------:R-:W-:Y:S02]  /*8590*/  UIADD3 UR23, UP0, UR13, UR7, URZ ;  /* 0x000000070d177290 */ /* 0x000fe4000ff1e03f */
[----:B------:R-:W-:Y:S01]  /*85a0*/  USEL UR9, URZ, UR12, !UP1 ;  /* 0x0000000c3f097287 */ /* 0x000fe2000c800000 */
[----:B------:R-:W-:Y:S01]  /*85b0*/  IMAD.U32 R9, RZ, RZ, UR8 ;  /* 0x00000008ff097e24 */ /* 0x000fe2000f8e00ff */
[----:B------:R-:W-:Y:S10]  /*85c0*/  @!P0 BRA `(.L_x_1984) ;  /* 0x0000000000248947 */ /* 0x000ff40003800000 */
[----:B------:R-:W-:-:S03]  /*85d0*/  UIADD3 UR6, UR6, 0xbf, UR10 ;  /* 0x000000bf06067890 */ /* 0x000fc6000fffe00a */
[----:B------:R-:W-:Y:S02]  /*85e0*/  ULDC UR10, c[0x0][0x748] ;  /* 0x0001d200000a7ab9 */ /* 0x000fe40000000800 */
[----:B------:R-:W-:-:S04]  /*85f0*/  UIADD3 UR6, UR6, UR10, -UR11 ;  /* 0x0000000a06067290 */ /* 0x000fc8000fffe80b */
[----:B------:R-:W-:-:S04]  /*8600*/  USHF.R.S32.HI UR10, URZ, 0x1f, UR6 ;  /* 0x0000001f3f0a7899 */ /* 0x000fc80008011406 */
[----:B------:R-:W-:-:S04]  /*8610*/  ULEA.HI UR10, UR10, UR6, URZ, 0x6 ;  /* 0x000000060a0a7291 */ /* 0x000fc8000f8f303f */
[----:B------:R-:W-:-:S04]  /*8620*/  USHF.R.S32.HI UR10, URZ, 0x6, UR10 ;  /* 0x000000063f0a7899 */ /* 0x000fc8000801140a */
[----:B------:R-:W-:-:S04]  /*8630*/  UISETP.LT.AND UP1, UPT, UR8, UR10, UPT ;  /* 0x0000000a0800728c */ /* 0x000fc8000bf21270 */
[----:B------:R-:W-:-:S06]  /*8640*/  USEL UR10, UR8, UR10, UP1 ;  /* 0x0000000a080a7287 */ /* 0x000fcc0008800000 */
[----:B------:R-:W-:-:S07]  /*8650*/  IMAD.U32 R9, RZ, RZ, UR10 ;  /* 0x0000000aff097e24 */ /* 0x000fce000f8e00ff */
.L_x_1984:
[----:B------:R-:W-:Y:S02]  /*8660*/  ISETP.GT.AND P1, PT, R9, UR9, PT ;  /* 0x0000000909007c0c */ /* 0x000fe4000bf24270 */
[----:B------:R-:W-:Y:S01]  /*8670*/  ELECT P0, URZ, PT ;  /* 0x00000000003f782f */ /* 0x000fe20003800000 */
[----:B------:R-:W-:-:S10]  /*8680*/  ULEA.HI.X.SX32 UR10, UR13, UR17, 0x1, UP0 ;  /* 0x000000110d0a7291 */ /* 0x000fd400080f0e3f */
[----:B------:R-:W-:Y:S05]  /*8690*/  @!P1 BRA `(.L_x_1985) ;  /* 0x0000001000849947 */ /* 0x000fea0003800000 */
[----:B------:R-:W1:Y:S01]  /*86a0*/  S2R R2, SR_TID.X ;  /* 0x0000000000027919 */ /* 0x000e620000002100 */
[----:B------:R-:W-:Y:S01]  /*86b0*/  ULDC.64 UR18, c[0x0][0x2d8] ;  /* 0x0000b60000127ab9 */ /* 0x000fe20000000a00 */
[----:B------:R-:W-:Y:S01]  /*86c0*/  VIADD R0, R9, -UR9 ;  /* 0x8000000909007c36 */ /* 0x000fe20008000000 */
[----:B------:R-:W-:Y:S02]  /*86d0*/  UIMAD UR6, UR17, UR18, URZ ;  /* 0x00000012110672a4 */ /* 0x000fe4000f8e023f */
[----:B------:R-:W-:Y:S02]  /*86e0*/  UIMAD.WIDE.U32 UR12, UR7, UR18, URZ ;  /* 0x00000012070c72a5 */ /* 0x000fe4000f8e003f */
[----:B------:R-:W-:Y:S01]  /*86f0*/  UIMAD UR19, UR7, UR19, UR6 ;  /* 0x00000013071372a4 */ /* 0x000fe2000f8e0206 */
[----:B------:R-:W-:Y:S01]  /*8700*/  LOP3.LUT R0, R0, 0x1, RZ, 0xc0, !PT ;  /* 0x0000000100007812 */ /* 0x000fe200078ec0ff */
[----:B------:R-:W-:Y:S02]  /*8710*/  UIADD3 UR6, UP0, UR4, UR12, URZ ;  /* 0x0000000c04067290 */ /* 0x000fe4000ff1e03f */
[----:B------:R-:W-:Y:S01]  /*8720*/  UIADD3 UR19, UR13, UR19, URZ ;  /* 0x000000130d137290 */ /* 0x000fe2000fffe03f */
[----:B------:R-:W-:Y:S01]  /*8730*/  ISETP.NE.U32.AND P1, PT, R0, 0x1, PT ;  /* 0x000000010000780c */ /* 0x000fe20003f25070 */
[----:B------:R-:W-:Y:S01]  /*8740*/  ULDC.64 UR16, c[0x0][0x2e0] ;  /* 0x0000b80000107ab9 */ /* 0x000fe20000000a00 */
[----:B------:R-:W-:Y:S01]  /*8750*/  ULDC UR18, c[0x0][0x760] ;  /* 0x0001d80000127ab9 */ /* 0x000fe20000000800 */
[----:B------:R-:W-:-:S02]  /*8760*/  UIADD3.X UR7, UR5, UR19, URZ, UP0, !UPT ;  /* 0x0000001305077290 */ /* 0x000fc400087fe43f */
[----:B------:R-:W-:Y:S02]  /*8770*/  UIMAD UR11, UR20, UR16, URZ ;  /* 0x00000010140b72a4 */ /* 0x000fe4000f8e023f */
[----:B------:R-:W-:Y:S02]  /*8780*/  UIMAD.WIDE.U32 UR6, UR14, UR16, UR6 ;  /* 0x000000100e0672a5 */ /* 0x000fe4000f8e0006 */
[----:B------:R-:W-:Y:S02]  /*8790*/  UIMAD UR17, UR14, UR17, UR11 ;  /* 0x000000110e1172a4 */ /* 0x000fe4000f8e020b */
[----:B------:R-:W-:Y:S02]  /*87a0*/  UIMAD UR11, UR15, UR18, URZ ;  /* 0x000000120f0b72a4 */ /* 0x000fe4000f8e023f */
[----:B------:R-:W-:Y:S01]  /*87b0*/  UIADD3 UR24, UR7, UR17, URZ ;  /* 0x0000001107187290 */ /* 0x000fe2000fffe03f */
[----:B-1----:R-:W-:Y:S01]  /*87c0*/  LOP3.LUT R10, R2, 0x1f, RZ, 0xc0, !PT ;  /* 0x0000001f020a7812 */ /* 0x002fe200078ec0ff */
[----:B------:R-:W-:Y:S10]  /*87d0*/  @P1 BRA `(.L_x_1986) ;  /* 0x00000004006c1947 */ /* 0x000ff40003800000 */
        /* <DEDUP_REMOVED lines=11> */
.L_x_1989:
[----:B------:R-:W2:Y:S04]  /*8890*/  LDG.E.STRONG.GPU R0, desc[UR46][R2.64] ;  /* 0x0000002e02007981 */ /* 0x000ea8000c1ef900 */
[----:B--2---:R-:W-:Y:S01]  /*88a0*/  CCTL.IVALL ;  /* 0x00000000ff00798f */ /* 0x004fe20002000000 */
[----:B------:R-:W-:Y:S05]  /*88b0*/  YIELD ;  /* 0x0000000000007946 */ /* 0x000fea0003800000 */
[----:B------:R-:W-:-:S13]  /*88c0*/  ISETP.NE.AND P1, PT, R0, UR22, PT ;  /* 0x0000001600007c0c */ /* 0x000fda000bf25270 */
[----:B------:R-:W-:Y:S05]  /*88d0*/  @P1 BRA `(.L_x_1989) ;  /* 0xfffffffc00ec1947 */ /* 0x000fea000383ffff */
.L_x_1988:
[----:B------:R-:W-:Y:S05]  /*88e0*/  BSYNC B0 ;  /* 0x0000000000007941 */ /* 0x000fea0003800000 */
.L_x_1987:
[----:B------:R-:W-:-:S03]  /*88f0*/  UMOV UR15, 0xffffffff ;  /* 0xffffffff000f7882 */ /* 0x000fc60000000000 */
[----:B------:R-:W-:Y:S05]  /*8900*/  BRA.DIV UR15, `(.L_x_1990) ;  /* 0x000000420f387947 */ /* 0x000fea000b800000 */
[----:B------:R-:W-:Y:S01]  /*8910*/  NOP ;  /* 0x0000000000007918 */ /* 0x000fe20000000000 */
.L_x_2073:
        /* <DEDUP_REMOVED lines=22> */
.L_x_1992:
[----:B------:R-:W-:Y:S05]  /*8a80*/  BSYNC B0 ;  /* 0x0000000000007941 */ /* 0x000fea0003800000 */
.L_x_1991:
        /* <DEDUP_REMOVED lines=20> */
.L_x_1994:
[----:B------:R-:W-:Y:S05]  /*8bd0*/  BSYNC B0 ;  /* 0x0000000000007941 */ /* 0x000fea0003800000 */
.L_x_1993:
[----:B------:R-:W-:Y:S06]  /*8be0*/  BAR.ARV 0xa, 0xa0 ;  /* 0x0282800000007b1d */ /* 0x000fec0000002000 */
[----:B------:R-:W-:Y:S04]  /*8bf0*/  BSSY B0, `(.L_x_1995) ;  /* 0x0000003000007945 */ /* 0x000fe80003800000 */
[----:B------:R-:W-:Y:S05]  /*8c00*/  @!P0 BRA `(.L_x_1996) ;  /* 0x0000000000048947 */ /* 0x000fea0003800000 */
[----:B------:R-:W-:-:S04]  /*8c10*/  DEPBAR.LE SB0, 0x0 ;  /* 0x000080000000791a */ /* 0x000fc80000000000 */
.L_x_1996:
[----:B------:R-:W-:Y:S05]  /*8c20*/  BSYNC B0 ;  /* 0x0000000000007941 */ /* 0x000fea0003800000 */
.L_x_1995:
        /* <DEDUP_REMOVED lines=19> */
.L_x_1998:
[----:B------:R-:W-:Y:S05]  /*8d60*/  BSYNC B0 ;  /* 0x0000000000007941 */ /* 0x000fea0003800000 */
.L_x_1997:
[----:B------:R-:W-:Y:S01]  /*8d70*/  UIADD3 UR15, UR9, 0x1, URZ ;  /* 0x00000001090f7890 */ /* 0x000fe2000fffe03f */
[----:B------:R-:W-:Y:S11]  /*8d80*/  BRA `(.L_x_1999) ;  /* 0x0000000000047947 */ /* 0x000ff60003800000 */
.L_x_1986:
[----:B------:R-:W-:-:S05]  /*8d90*/  UMOV UR15, UR9 ;  /* 0x00000009000f7c82 */ /* 0x000fca0008000000 */
.L_x_1999:
[----:B------:R-:W-:-:S06]  /*8da0*/  UIADD3 UR9, UR9, 0x1, URZ ;  /* 0x0000000109097890 */ /* 0x000fcc000fffe03f */
[----:B------:R-:W-:Y:S01]  /*8db0*/  ISETP.NE.AND P1, PT, R9, UR9, PT ;  /* 0x0000000909007c0c */ /* 0x000fe2000bf25270 */
[----:B------:R-:W-:-:S12]  /*8dc0*/  UMOV UR9, UR15 ;  /* 0x0000000f00097c82 */ /* 0x000fd80008000000 */
[----:B------:R-:W-:Y:S05]  /*8dd0*/  @!P1 BRA `(.L_x_1985) ;  /* 0x0000000800b49947 */ /* 0x000fea0003800000 */
[----:B------:R-:W-:Y:S01]  /*8de0*/  UMOV UR18, UR12 ;  /* 0x0000000c00127c82 */ /* 0x000fe20008000000 */
[----:B------:R-:W-:Y:S01]  /*8df0*/  UMOV UR9, UR15 ;  /* 0x0000000f00097c82 */ /* 0x000fe20008000000 */
[----:B------:R-:W-:-:S03]  /*8e00*/  UIMAD.WIDE.U32 UR12, UR14, UR16, UR18 ;  /* 0x000000100e0c72a5 */ /* 0x000fc6000f8e0012 */
[----:B------:R-:W-:Y:S01]  /*8e10*/  ULDC.64 UR18, c[0x0][0x2c0] ;  /* 0x0000b00000127ab9 */ /* 0x000fe20000000a00 */
[----:B------:R-:W-:-:S04]  /*8e20*/  UIADD3 UR4, UP0, UR4, UR12, URZ ;  /* 0x0000000c04047290 */ /* 0x000fc8000ff1e03f */
[----:B------:R-:W-:Y:S02]  /*8e30*/  UIADD3.X UR5, UR5, UR17, UR13, UP0, !UPT ;  /* 0x0000001105057290 */ /* 0x000fe400087fe40d */
[----:B------:R-:W-:-:S04]  /*8e40*/  ULEA UR14, UP0, UR4, UR18, 0x2 ;  /* 0x00000012040e7291 */ /* 0x000fc8000f80103f */
[----:B------:R-:W-:Y:S02]  /*8e50*/  ULEA.HI.X UR5, UR4, UR19, UR5, 0x2, UP0 ;  /* 0x0000001304057291 */ /* 0x000fe400080f1405 */
[----:B------:R-:W-:Y:S01]  /*8e60*/  UIADD3 UR14, UP0, UR14, 0x4000, URZ ;  /* 0x000040000e0e7890 */ /* 0x000fe2000ff1e03f */
[----:B------:R-:W-:-:S03]  /*8e70*/  UMOV UR4, URZ ;  /* 0x0000003f00047c82 */ /* 0x000fc60008000000 */
[----:B------:R-:W-:-:S12]  /*8e80*/  UIADD3.X UR5, URZ, UR5, URZ, UP0, !UPT ;  /* 0x000000053f057290 */ /* 0x000fd800087fe43f */
.L_x_2024:
        /* <DEDUP_REMOVED lines=11> */
.L_x_2002:
[----:B------:R-:W2:Y:S04]  /*8f40*/  LDG.E.STRONG.GPU R0, desc[UR46][R2.64] ;  /* 0x0000002e02007981 */ /* 0x000ea8000c1ef900 */
[----:B--2---:R-:W-:Y:S01]  /*8f50*/  CCTL.IVALL ;  /* 0x00000000ff00798f */ /* 0x004fe20002000000 */
[----:B------:R-:W-:Y:S05]  /*8f60*/  YIELD ;  /* 0x0000000000007946 */ /* 0x000fea0003800000 */
[----:B------:R-:W-:-:S13]  /*8f70*/  ISETP.NE.AND P1, PT, R0, UR22, PT ;  /* 0x0000001600007c0c */ /* 0x000fda000bf25270 */
[----:B------:R-:W-:Y:S05]  /*8f80*/  @P1 BRA `(.L_x_2002) ;  /* 0xfffffffc00ec1947 */ /* 0x000fea000383ffff */
.L_x_2001:
[----:B------:R-:W-:Y:S05]  /*8f90*/  BSYNC B0 ;  /* 0x0000000000007941 */ /* 0x000fea0003800000 */
.L_x_2000:
[----:B------:R-:W-:-:S03]  /*8fa0*/  UMOV UR16, 0xffffffff ;  /* 0xffffffff00107882 */ /* 0x000fc60000000000 */
[----:B------:R-:W-:Y:S05]  /*8fb0*/  BRA.DIV UR16, `(.L_x_2003) ;  /* 0x0000003a10a87947 */ /* 0x000fea000b800000 */
[----:B------:R-:W-:Y:S01]  /*8fc0*/  NOP ;  /* 0x0000000000007918 */ /* 0x000fe20000000000 */
.L_x_2076:
        /* <DEDUP_REMOVED lines=10> */
[----:B------:R-:W-:Y:S01]  /*9070*/  UMOV UR27, 0x14f00000 ;  /* 0x14f00000001b7882 */ /* 0x000fe20000000000 */
[----:B-1----:R-:W-:Y:S02]  /*9080*/  ULEA UR18, UR18, UR17, 0x18 ;  /* 0x0000001112127291 */ /* 0x002fe4000f8ec03f */
[----:B------:R-:W-:-:S02]  /*9090*/  ULEA.HI.X.SX32 UR17, UR16, UR24, 0x1, UP0 ;  /* 0x0000001810117291 */ /* 0x000fc400080f0e3f */
[----:B------:R-:W-:Y:S02]  /*90a0*/  ULEA UR16, UP0, UR25, UR20, 0x2 ;  /* 0x0000001419107291 */ /* 0x000fe4000f80103f */
[----:B------:R-:W-:Y:S02]  /*90b0*/  UIADD3 UR18, UR18, 0x10000, URZ ;  /* 0x0001000012127890 */ /* 0x000fe4000fffe03f */
[----:B------:R-:W-:Y:S01]  /*90c0*/  ULEA.HI.X UR17, UR25, UR21, UR17, 0x2, UP0 ;  /* 0x0000001519117291 */ /* 0x000fe200080f1411 */
[----:B------:R-:W-:-:S08]  /*90d0*/  UMOV UR20, 0x400 ;  /* 0x0000040000147882 */ /* 0x000fd00000000000 */
[----:B------:R1:W-:Y:S02]  /*90e0*/  UBLKRED.G.S.ADD.F32.RN [UR16], [UR18], UR20, desc[UR26] ;  /* 0x00001a10120073bb */ /* 0x0003e400080a1414 */
[----:B-1----:R0:W-:Y:S02]  /*90f0*/  UTMACMDFLUSH ;  /* 0x00000000000079b7 */ /* 0x0021e40000000000 */
.L_x_2005:
[----:B------:R-:W-:Y:S05]  /*9100*/  BSYNC B0 ;  /* 0x0000000000007941 */ /* 0x000fea0003800000 */
.L_x_2004:
[----:B------:R-:W-:Y:S01]  /*9110*/  ULEA UR18, UR15, UR4, 0xd ;  /* 0x000000040f127291 */ /* 0x000fe2000f8e683f */
[----:B------:R-:W-:Y:S06]  /*9120*/  BAR.SYNC.DEFER_BLOCKING 0xe, 0xa0 ;  /* 0x0382800000007b1d */ /* 0x000fec0000010000 */
[----:B------:R-:W-:Y:S01]  /*9130*/  UMOV UR16, UR14 ;  /* 0x0000000e00107c82 */ /* 0x000fe20008000000 */
[----:B------:R-:W-:Y:S01]  /*9140*/  UMOV UR17, UR5 ;  /* 0x0000000500117c82 */ /* 0x000fe20008000000 */
[----:B------:R-:W-:Y:S01]  /*9150*/  BSSY B0, `(.L_x_2006) ;  /* 0x000000d000007945 */ /* 0x000fe20003800000 */
[----:B------:R-:W-:-:S03]  /*9160*/  UIMAD.WIDE UR16, UR18, 0x4, UR16 ;  /* 0x00000004121078a5 */ /* 0x000fc6000f8e0210 */
[----:B------:R-:W-:Y:S09]  /*9170*/  @!P0 BRA `(.L_x_2007) ;  /* 0x0000000000288947 */ /* 0x000ff20003800000 */
        /* <DEDUP_REMOVED lines=10> */
.L_x_2007:
[----:B------:R-:W-:Y:S05]  /*9220*/  BSYNC B0 ;  /* 0x0000000000007941 */ /* 0x000fea0003800000 */
.L_x_2006:
[----:B------:R-:W-:Y:S06]  /*9230*/  BAR.ARV 0xa, 0xa0 ;  /* 0x0282800000007b1d */ /* 0x000fec0000002000 */
[----:B------:R-:W-:Y:S04]  /*9240*/  BSSY B0, `(.L_x_2008) ;  /* 0x0000003000007945 */ /* 0x000fe80003800000 */
[----:B------:R-:W-:Y:S05]  /*9250*/  @!P0 BRA `(.L_x_2009) ;  /* 0x0000000000048947 */ /* 0x000fea0003800000 */
[----:B------:R-:W-:-:S04]  /*9260*/  DEPBAR.LE SB0, 0x0 ;  /* 0x000080000000791a */ /* 0x000fc80000000000 */
.L_x_2009:
[----:B------:R-:W-:Y:S05]  /*9270*/  BSYNC B0 ;  /* 0x0000000000007941 */ /* 0x000fea0003800000 */
.L_x_2008:
        /* <DEDUP_REMOVED lines=19> */
.L_x_2011:
[----:B------:R-:W-:Y:S05]  /*93b0*/  BSYNC B0 ;  /* 0x0000000000007941 */ /* 0x000fea0003800000 */
.L_x_2010:
        /* <DEDUP_REMOVED lines=9> */
.L_x_2014:
[----:B------:R-:W2:Y:S04]  /*9450*/  LDG.E.STRONG.GPU R0, desc[UR46][R2.64] ;  /* 0x0000002e02007981 */ /* 0x000ea8000c1ef900 */
[----:B--2---:R-:W-:Y:S01]  /*9460*/  CCTL.IVALL ;  /* 0x00000000ff00798f */ /* 0x004fe20002000000 */
[----:B------:R-:W-:Y:S05]  /*9470*/  YIELD ;  /* 0x0000000000007946 */ /* 0x000fea0003800000 */
[----:B------:R-:W-:-:S13]  /*9480*/  ISETP.NE.AND P1, PT, R0, UR22, PT ;  /* 0x0000001600007c0c */ /* 0x000fda000bf25270 */
[----:B------:R-:W-:Y:S05]  /*9490*/  @P1 BRA `(.L_x_2014) ;  /* 0xfffffffc00ec1947 */ /* 0x000fea000383ffff */
.L_x_2013:
[----:B------:R-:W-:Y:S05]  /*94a0*/  BSYNC B0 ;  /* 0x0000000000007941 */ /* 0x000fea0003800000 */
.L_x_2012:
[----:B------:R-:W-:-:S03]  /*94b0*/  UMOV UR12, 0xffffffff ;  /* 0xffffffff000c7882 */ /* 0x000fc60000000000 */
[----:B------:R-:W-:Y:S05]  /*94c0*/  BRA.DIV UR12, `(.L_x_2015) ;  /* 0x000000360c807947 */ /* 0x000fea000b800000 */
[----:B------:R-:W-:Y:S01]  /*94d0*/  NOP ;  /* 0x0000000000007918 */ /* 0x000fe20000000000 */
.L_x_2079:
        /* <DEDUP_REMOVED lines=15> */
.L_x_2017:
[----:B------:R-:W-:Y:S05]  /*95d0*/  BSYNC B0 ;  /* 0x0000000000007941 */ /* 0x000fea0003800000 */
.L_x_2016:
        /* <DEDUP_REMOVED lines=15> */
.L_x_2019:
[----:B------:R-:W-:Y:S05]  /*96d0*/  BSYNC B0 ;  /* 0x0000000000007941 */ /* 0x000fea0003800000 */
.L_x_2018:
[----:B------:R-:W-:Y:S06]  /*96e0*/  BAR.ARV 0xa, 0xa0 ;  /* 0x0282800000007b1d */ /* 0x000fec0000002000 */
[----:B------:R-:W-:Y:S04]  /*96f0*/  BSSY B0, `(.L_x_2020) ;  /* 0x0000003000007945 */ /* 0x000fe80003800000 */
[----:B------:R-:W-:Y:S05]  /*9700*/  @!P0 BRA `(.L_x_2021) ;  /* 0x0000000000048947 */ /* 0x000fea0003800000 */
[----:B------:R-:W-:-:S04]  /*9710*/  DEPBAR.LE SB0, 0x0 ;  /* 0x000080000000791a */ /* 0x000fc80000000000 */
.L_x_2021:
[----:B------:R-:W-:Y:S05]  /*9720*/  BSYNC B0 ;  /* 0x0000000000007941 */ /* 0x000fea0003800000 */
.L_x_2020:
        /* <DEDUP_REMOVED lines=19> */
.L_x_2023:
[----:B------:R-:W-:Y:S05]  /*9860*/  BSYNC B0 ;  /* 0x0000000000007941 */ /* 0x000fea0003800000 */
.L_x_2022:
[----:B------:R-:W-:Y:S02]  /*9870*/  UIADD3 UR9, UR9, 0x2, URZ ;  /* 0x0000000209097890 */ /* 0x000fe4000fffe03f */
[----:B------:R-:W-:-:S04]  /*9880*/  UIADD3 UR4, UR4, 0x4000, URZ ;  /* 0x0000400004047890 */ /* 0x000fc8000fffe03f */
[----:B------:R-:W-:-:S13]  /*9890*/  ISETP.LE.AND P1, PT, R9, UR9, PT ;  /* 0x0000000909007c0c */ /* 0x000fda000bf23270 */
[----:B------:R-:W-:Y:S05]  /*98a0*/  @!P1 BRA `(.L_x_2024) ;  /* 0xfffffff400789947 */ /* 0x000fea000383ffff */
.L_x_1985:
        /* <DEDUP_REMOVED lines=41> */
.L_x_2027:
[----:B------:R-:W-:Y:S05]  /*9b40*/  BSYNC B0 ;  /* 0x0000000000007941 */ /* 0x000fea0003800000 */
.L_x_2026:
[----:B------:R-:W-:Y:S05]  /*9b50*/  BRA `(.L_x_2028) ;  /* 0x0000000000047947 */ /* 0x000fea0003800000 */
.L_x_2025:
[----:B------:R-:W-:-:S05]  /*9b60*/  UMOV UR4, UR9 ;  /* 0x0000000900047c82 */ /* 0x000fca0008000000 */
.L_x_2028:
        /* <DEDUP_REMOVED lines=11> */
.L_x_2033:
        /* <DEDUP_REMOVED lines=24> */
.L_x_2030:
[----:B------:R-:W-:Y:S05]  /*9da0*/  BSYNC B0 ;  /* 0x0000000000007941 */ /* 0x000fea0003800000 */
.L_x_2029:
        /* <DEDUP_REMOVED lines=24> */
.L_x_2032:
[----:B------:R-:W-:Y:S05]  /*9f30*/  BSYNC B0 ;  /* 0x0000000000007941 */ /* 0x000fea0003800000 */
.L_x_2031:
[----:B------:R-:W-:Y:S02]  /*9f40*/  UIADD3 UR7, UR7, 0x2, URZ ;  /* 0x0000000207077890 */ /* 0x000fe4000fffe03f */
[----:B------:R-:W-:Y:S02]  /*9f50*/  ULEA UR5, UR19, UR5, 0x1 ;  /* 0x0000000513057291 */ /* 0x000fe4000f8e083f */
[----:B------:R-:W-:Y:S02]  /*9f60*/  ULEA UR6, UR19, UR6, 0x1 ;  /* 0x0000000613067291 */ /* 0x000fe4000f8e083f */
[----:B------:R-:W-:-:S13]  /*9f70*/  ISETP.NE.AND P0, PT, RZ, UR7, PT ;  /* 0x00000007ff007c0c */ /* 0x000fda000bf05270 */
[----:B------:R-:W-:Y:S05]  /*9f80*/  @!P0 BRA `(.L_x_1889) ;  /* 0x0000002800388947 */ /* 0x000fea0003800000 */
[----:B------:R-:W-:Y:S05]  /*9f90*/  BRA `(.L_x_2033) ;  /* 0xfffffffc00207947 */ /* 0x000fea000383ffff */
.L_x_1977:
        /* <DEDUP_REMOVED lines=14> */
.L_x_2034:
        /* <DEDUP_REMOVED lines=14> */
.L_x_2036:
[----:B------:R-:W-:-:S05]  /*a160*/  ULDC UR4, c[0x0][0x8bc] ;  /* 0x00022f0000047ab9 */ /* 0x000fca0000000800 */
.L_x_2035:
        /* <DEDUP_REMOVED lines=59> */
.L_x_2038:
        /* <DEDUP_REMOVED lines=13> */
.L_x_2039:
        /* <DEDUP_REMOVED lines=8> */
.L_x_2040:
        /* <DEDUP_REMOVED lines=21> */
.L_x_2041:
        /* <DEDUP_REMOVED lines=50> */
.L_x_2080:
        /* <DEDUP_REMOVED lines=15> */
.L_x_2044:
        /* <DEDUP_REMOVED lines=97> */
.L_x_2055:
[----:B-123--:R-:W-:-:S04]  /*b1e0*/  SHF.L.U32 R18, R10, 0x1f, RZ ;  /* 0x0000001f0a127819 */ /* 0x00efc800000006ff */
[----:B------:R-:W2:Y:S02]  /*b1f0*/  SYNCS.PHASECHK.TRANS64.TRYWAIT P1, [R15+URZ+0x30840], R18 ;  /* 0x030840120f0075a7 */ /* 0x000ea4000802017f */
[----:B--2---:R-:W-:Y:S05]  /*b200*/  @!P1 BRA `(.L_x_2047) ;  /* 0x0000001800609947 */ /* 0x004fea0003800000 */
.L_x_2081:
        /* <DEDUP_REMOVED lines=8> */
.L_x_2048:
        /* <DEDUP_REMOVED lines=37> */
.L_x_2082:
        /* <DEDUP_REMOVED lines=8> */
.L_x_2050:
        /* <DEDUP_REMOVED lines=37> */
.L_x_2083:
        /* <DEDUP_REMOVED lines=8> */
.L_x_2052:
        /* <DEDUP_REMOVED lines=31> */
.L_x_2085:
        /* <DEDUP_REMOVED lines=8> */
.L_x_2054:
        /* <DEDUP_REMOVED lines=37> */
.L_x_2046:
[----:B------:R-:W4:Y:S02]  /*bcf0*/  LDL.LU R4, [R1+0x4] ;  /* 0x0000040001047983 */ /* 0x000f240000300800 */
[----:B----4-:R-:W-:Y:S02]  /*bd00*/  ISETP.NE.AND P1, PT, R4, RZ, PT ;  /* 0x000000ff0400720c */ /* 0x010fe40003f25270 */
[----:B------:R4:W5:Y:S11]  /*bd10*/  LDL R4, [R1] ;  /* 0x0000000001047983 */ /* 0x0009760000100800 */
[----:B----4-:R-:W-:Y:S05]  /*bd20*/  @!P1 BRA `(.L_x_2045) ;  /* 0x00000004005c9947 */ /* 0x010fea0003800000 */
[----:B------:R-:W-:-:S04]  /*bd30*/  SHF.L.U32 R12, R10, 0x1f, RZ ;  /* 0x0000001f0a0c7819 */ /* 0x000fc800000006ff */
[----:B------:R-:W4:Y:S02]  /*bd40*/  SYNCS.PHASECHK.TRANS64.TRYWAIT P1, [R15+URZ+0x30840], R12 ;  /* 0x0308400c0f0075a7 */ /* 0x000f24000802017f */
[----:B----4-:R-:W-:Y:S05]  /*bd50*/  @!P1 BRA `(.L_x_2056) ;  /* 0x0000000c00e09947 */ /* 0x010fea0003800000 */
.L_x_2086:
        /* <DEDUP_REMOVED lines=8> */
.L_x_2057:
        /* <DEDUP_REMOVED lines=34> */
.L_x_2087:
        /* <DEDUP_REMOVED lines=8> */
.L_x_2059:
        /* <DEDUP_REMOVED lines=34> */
.L_x_2045:
[----:B------:R-:W1:Y:S01]  /*c2a0*/  S2R R0, SR_TID.X ;  /* 0x0000000000007919 */ /* 0x000e620000002100 */
[----:B------:R-:W-:Y:S01]  /*c2b0*/  IMAD R3, R16, 0x8, R15 ;  /* 0x0000000810037824 */ /* 0x000fe200078e020f */
[----:B-1----:R-:W-:Y:S02]  /*c2c0*/  LOP3.LUT R2, R0, 0x7f, RZ, 0xc0, !PT ;  /* 0x0000007f00027812 */ /* 0x002fe400078ec0ff */
[----:B------:R-:W-:Y:S02]  /*c2d0*/  SHF.L.U32 R0, R10, 0x1f, RZ ;  /* 0x0000001f0a007819 */ /* 0x000fe400000006ff */
[----:B------:R-:W-:Y:S02]  /*c2e0*/  ISETP.NE.AND P1, PT, R2, RZ, PT ;  /* 0x000000ff0200720c */ /* 0x000fe40003f25270 */
[----:B------:R-:W1:Y:S02]  /*c2f0*/  SYNCS.PHASECHK.TRANS64.TRYWAIT P0, [R3+URZ+0x30840], R0 ;  /* 0x03084000030075a7 */ /* 0x000e64000800017f */
[----:B-1----:R-:W-:Y:S09]  /*c300*/  @!P0 BRA `(.L_x_2060) ;  /* 0x00000008009c8947 */ /* 0x002ff20003800000 */
.L_x_2088:
[----:B------:R-:W-:Y:S05]  /*c310*/  @P1 BRA `(.L_x_2061) ;  /* 0x0000000000181947 */ /* 0x000fea0003800000 */
[----:B------:R-:W1:Y:S01]  /*c320*/  S2R R2, SR_TID.X ;  /* 0x0000000000027919 */ /* 0x000e620000002100 */
[----:B------:R-:W-:-:S04]  /*c330*/  IMAD.MOV.U32 R0, RZ, RZ, 0x4100 ;  /* 0x00004100ff007424 */ /* 0x000fc800078e00ff */
[----:B------:R1:W-:Y:S02]  /*c340*/  SYNCS.ARRIVE.TRANS64 RZ, [R3+URZ+0x30830], R0 ;  /* 0x0308300003ff79a7 */ /* 0x0003e4000800003f */
[----:B-1----:R-:W-:-:S13]  /*c350*/  LOP3.LUT P0, RZ, R2, 0x1f, RZ, 0xc0, !PT ;  /* 0x0000001f02ff7812 */ /* 0x002fda000780c0ff */
[----:B------:R-:W-:Y:S05]  /*c360*/  @!P0 BRA `(.L_x_2061) ;  /* 0x0000000000048947 */ /* 0x000fea0003800000 */
[----:B------:R-:W-:Y:S01]  /*c370*/  BPT.TRAP 0x1 ;  /* 0x000000040000795c */ /* 0x000fe20000300000 */
.L_x_2061:
        /* <DEDUP_REMOVED lines=41> */
.L_x_2042:
[----:B------:R-:W-:Y:S05]  /*c610*/  BSYNC B0 ;  /* 0x0000000000007941 */ /* 0x000fea0003800000 */
.L_x_2037:
[----:B------:R-:W-:-:S03]  /*c620*/  UMOV UR8, 0xffffffff ;  /* 0xffffffff00087882 */ /* 0x000fc60000000000 */
[----:B------:R-:W-:Y:S05]  /*c630*/  BRA.DIV UR8, `(.L_x_2062) ;  /* 0x0000000608e47947 */ /* 0x000fea000b800000 */
[----:B------:R-:W-:-:S13]  /*c640*/  ELECT P6, URZ, PT ;  /* 0x00000000003f782f */ /* 0x000fda00038c0000 */
.L_x_2091:
[----:B------:R-:W-:Y:S05]  /*c650*/  @!P6 BRA `(.L_x_1889) ;  /* 0x000000000084e947 */ /* 0x000fea0003800000 */
[----:B------:R-:W-:-:S06]  /*c660*/  ULOP3.LUT UR8, UR38, 0x2, URZ, 0xfc, !UPT ;  /* 0x0000000226087892 */ /* 0x000fcc000f8efc3f */
[----:B------:R-:W-:-:S05]  /*c670*/  IMAD.U32 R2, RZ, RZ, UR8 ;  /* 0x00000008ff027e24 */ /* 0x000fca000f8e00ff */
[----:B------:R-:W-:-:S13]  /*c680*/  ISETP.NE.AND P2, PT, R2, 0x3, PT ;  /* 0x000000030200780c */ /* 0x000fda0003f45270 */
[----:B------:R-:W-:Y:S05]  /*c690*/  @!P2 BRA `(.L_x_2063) ;  /* 0x000000000004a947 */ /* 0x000fea0003800000 */
[----:B---3--:R-:W-:Y:S01]  /*c6a0*/  BPT.TRAP 0x1 ;  /* 0x000000040000795c */ /* 0x008fe20000300000 */
.L_x_2063:
        /* <DEDUP_REMOVED lines=15> */
.L_x_2092:
[----:B------:R-:W2:Y:S02]  /*c7a0*/  SYNCS.PHASECHK.TRANS64.TRYWAIT P0, [R3+URZ], R2 ;  /* 0x00000002030075a7 */ /* 0x000ea4000800017f */
[----:B--2---:R-:W-:Y:S05]  /*c7b0*/  @!P0 BRA `(.L_x_2065) ;  /* 0x0000000400b88947 */ /* 0x004fea0003800000 */
.L_x_2093:
[----:B------:R-:W-:Y:S05]  /*c7c0*/  @!P2 BRA `(.L_x_2066) ;  /* 0x000000000004a947 */ /* 0x000fea0003800000 */
[----:B---3--:R-:W-:Y:S01]  /*c7d0*/  BPT.TRAP 0x1 ;  /* 0x000000040000795c */ /* 0x008fe20000300000 */
.L_x_2066:
[----:B--2---:R-:W-:-:S04]  /*c7e0*/  VIADD R3, R8, 0x30840 ;  /* 0x0003084008037836 */ /* 0x004fc80000000000 */
[----:B------:R-:W-:-:S04]  /*c7f0*/  IMAD R5, R0, 0x8, R3 ;  /* 0x0000000800057824 */ /* 0x000fc800078e0203 */
[----:B------:R-:W2:Y:S02]  /*c800*/  SYNCS.PHASECHK.TRANS64.TRYWAIT P0, [R5+URZ], R4 ;  /* 0x00000004050075a7 */ /* 0x000ea4000800017f */
[----:B--2---:R-:W-:Y:S05]  /*c810*/  @!P0 BRA `(.L_x_2067) ;  /* 0x0000000400b48947 */ /* 0x004fea0003800000 */
.L_x_2094:
[----:B------:R-:W-:-:S07]  /*c820*/  IMAD R3, R6, 0x8, R3 ;  /* 0x0000000806037824 */ /* 0x000fce00078e0203 */
.L_x_2068:
[----:B----4-:R4:W1:Y:S02]  /*c830*/  SYNCS.PHASECHK.TRANS64.TRYWAIT P0, [R3+URZ], R2 ;  /* 0x00000002030075a7 */ /* 0x010864000800017f */
[----:B-1----:R-:W-:Y:S05]  /*c840*/  @!P0 NANOSLEEP.SYNCS 0x989680 ;  /* 0x009896800000895d */ /* 0x002fea0003900000 */
[----:B------:R-:W1:Y:S02]  /*c850*/  @!P0 SYNCS.PHASECHK.TRANS64 P0, [R3+URZ], R2 ;  /* 0x00000002030085a7 */ /* 0x000e64000800007f */
[----:B-1----:R-:W-:Y:S05]  /*c860*/  @!P0 BRA `(.L_x_2068) ;  /* 0xfffffffc00f08947 */ /* 0x002fea000383ffff */
.L_x_1889:
[----:B---3--:R-:W-:Y:S05]  /*c870*/  BSYNC B6 ;  /* 0x0000000000067941 */ /* 0x008fea0003800000 */
.L_x_1883:
[----:B------:R-:W-:Y:S05]  /*c880*/  EXIT ;  /* 0x000000000000794d */ /* 0x000fea0003800000 */
.L_x_1900:
[----:B------:R-:W-:Y:S02]  /*c890*/  IMAD.MOV.U32 R12, RZ, RZ, RZ ;  /* 0x000000ffff0c7224 */ /* 0x000fe400078e00ff */
[----:B------:R-:W-:Y:S02]  /*c8a0*/  IMAD.MOV.U32 R11, RZ, RZ, 0x1f ;  /* 0x0000001fff0b7424 */ /* 0x000fe400078e00ff */
[----:B------:R-:W-:-:S07]  /*c8b0*/  IMAD.MOV.U32 R15, RZ, RZ, -0x1 ;  /* 0xffffffffff0f7424 */ /* 0x000fce00078e00ff */
[----:B------:R-:W-:Y:S05]  /*c8c0*/  WARPSYNC.COLLECTIVE R15, `(.L_x_2069) ;  /* 0x000000000f087348 */ /* 0x000fea0003c00000 */
[----:B------:R1:W2:Y:S02]  /*c8d0*/  SHFL.IDX P6, R14, R13, R12, R11 ;  /* 0x0000000c0d0e7389 */ /* 0x0002a400000c000b */
[----:B-12---:R-:W-:Y:S01]  /*c8e0*/  ENDCOLLECTIVE ;  /* 0x000000000000791b */ /* 0x006fe20003800000 */
.L_x_2069:
[----:B------:R-:W-:Y:S05]  /*c8f0*/  BRA `(.L_x_2070) ;  /* 0xffffff4c00547947 */ /* 0x000fea000383ffff */
.L_x_1902:
[----:B--2---:R2:W3:Y:S02]  /*c900*/  SYNCS.PHASECHK.TRANS64.TRYWAIT P0, [R231+URZ+0x30800], R8 ;  /* 0x03080008e70075a7 */ /* 0x0044e4000800017f */
[----:B---3--:R-:W-:Y:S05]  /*c910*/  @!P0 NANOSLEEP.SYNCS 0x989680 ;  /* 0x009896800000895d */ /* 0x008fea0003900000 */
[----:B------:R-:W3:Y:S02]  /*c920*/  @!P0 SYNCS.PHASECHK.TRANS64 P0, [R231+URZ+0x30800], R8 ;  /* 0x03080008e70085a7 */ /* 0x000ee4000800007f */
[----:B---3--:R-:W-:Y:S05]  /*c930*/  @!P0 BRA `(.L_x_1902) ;  /* 0xfffffffc00f08947 */ /* 0x008fea000383ffff */
[----:B------:R-:W-:Y:S05]  /*c940*/  BRA `(.L_x_1901) ;  /* 0xffffff4c009c7947 */ /* 0x000fea000383ffff */
.L_x_1906:
[----:B---3--:R3:W4:Y:S02]  /*c950*/  SYNCS.PHASECHK.TRANS64.TRYWAIT P0, [R0+URZ+0x30810], R7 ;  /* 0x03081007000075a7 */ /* 0x008724000800017f */
[----:B----4-:R-:W-:Y:S05]  /*c960*/  @!P0 NANOSLEEP.SYNCS 0x989680 ;  /* 0x009896800000895d */ /* 0x010fea0003900000 */
[----:B------:R-:W4:Y:S02]  /*c970*/  @!P0 SYNCS.PHASECHK.TRANS64 P0, [R0+URZ+0x30810], R7 ;  /* 0x03081007000085a7 */ /* 0x000f24000800007f */
[----:B----4-:R-:W-:Y:S05]  /*c980*/  @!P0 BRA `(.L_x_1906) ;  /* 0xfffffffc00f08947 */ /* 0x010fea000383ffff */
[----:B------:R-:W-:Y:S05]  /*c990*/  BRA `(.L_x_1905) ;  /* 0xffffff5400307947 */ /* 0x000fea000383ffff */
.L_x_1910:
[----:B------:R1:W1:Y:S02]  /*c9a0*/  SYNCS.PHASECHK.TRANS64.TRYWAIT P0, [R0+URZ+0x30830], R7 ;  /* 0x03083007000075a7 */ /* 0x000264000800017f */
[----:B-1----:R-:W-:Y:S05]  /*c9b0*/  @!P0 NANOSLEEP.SYNCS 0x989680 ;  /* 0x009896800000895d */ /* 0x002fea0003900000 */
[----:B------:R-:W1:Y:S02]  /*c9c0*/  @!P0 SYNCS.PHASECHK.TRANS64 P0, [R0+URZ+0x30830], R7 ;  /* 0x03083007000085a7 */ /* 0x000e64000800007f */
[----:B-1----:R-:W-:Y:S05]  /*c9d0*/  @!P0 BRA `(.L_x_1910) ;  /* 0xfffffffc00f08947 */ /* 0x002fea000383ffff */
[----:B------:R-:W-:Y:S05]  /*c9e0*/  BRA `(.L_x_1909) ;  /* 0xffffff5800887947 */ /* 0x000fea000383ffff */
.L_x_1990:
[----:B------:R-:W-:Y:S01]  /*c9f0*/  BSSY B0, `(.L_x_2071) ;  /* 0x0000005000007945 */ /* 0x000fe20003800000 */
[----:B------:R-:W-:-:S07]  /*ca00*/  IMAD.MOV.U32 R15, RZ, RZ, -0x1 ;  /* 0xffffffffff0f7424 */ /* 0x000fce00078e00ff */
[----:B------:R-:W-:Y:S05]  /*ca10*/  WARPSYNC.COLLECTIVE R15, `(.L_x_2072) ;  /* 0x000000000f087348 */ /* 0x000fea0003c00000 */
[----:B------:R-:W-:Y:S01]  /*ca20*/  NOP ;  /* 0x0000000000007918 */ /* 0x000fe20000000000 */
[----:B------:R-:W-:Y:S01]  /*ca30*/  ENDCOLLECTIVE ;  /* 0x000000000000791b */ /* 0x000fe20003800000 */
.L_x_2072:
[----:B------:R-:W-:Y:S05]  /*ca40*/  BSYNC B0 ;  /* 0x0000000000007941 */ /* 0x000fea0003800000 */
.L_x_2071:
[----:B------:R-:W-:Y:S05]  /*ca50*/  BRA `(.L_x_2073) ;  /* 0xffffffbc00b07947 */ /* 0x000fea000383ffff */
.L_x_2003:
[----:B------:R-:W-:Y:S01]  /*ca60*/  BSSY B0, `(.L_x_2074) ;  /* 0x0000005000007945 */ /* 0x000fe20003800000 */
[----:B------:R-:W-:-:S07]  /*ca70*/  IMAD.MOV.U32 R15, RZ, RZ, -0x1 ;  /* 0xffffffffff0f7424 */ /* 0x000fce00078e00ff */
[----:B------:R-:W-:Y:S05]  /*ca80*/  WARPSYNC.COLLECTIVE R15, `(.L_x_2075) ;  /* 0x000000000f087348 */ /* 0x000fea0003c00000 */
[----:B------:R-:W-:Y:S01]  /*ca90*/  NOP ;  /* 0x0000000000007918 */ /* 0x000fe20000000000 */
[----:B------:R-:W-:Y:S01]  /*caa0*/  ENDCOLLECTIVE ;  /* 0x000000000000791b */ /* 0x000fe20003800000 */
.L_x_2075:
[----:B------:R-:W-:Y:S05]  /*cab0*/  BSYNC B0 ;  /* 0x0000000000007941 */ /* 0x000fea0003800000 */
.L_x_2074:
[----:B------:R-:W-:Y:S05]  /*cac0*/  BRA `(.L_x_2076) ;  /* 0xffffffc400407947 */ /* 0x000fea000383ffff */
.L_x_2015:
[----:B------:R-:W-:Y:S01]  /*cad0*/  BSSY B0, `(.L_x_2077) ;  /* 0x0000005000007945 */ /* 0x000fe20003800000 */
[----:B------:R-:W-:-:S07]  /*cae0*/  IMAD.MOV.U32 R15, RZ, RZ, -0x1 ;  /* 0xffffffffff0f7424 */ /* 0x000fce00078e00ff */
[----:B------:R-:W-:Y:S05]  /*caf0*/  WARPSYNC.COLLECTIVE R15, `(.L_x_2078) ;  /* 0x000000000f087348 */ /* 0x000fea0003c00000 */
[----:B------:R-:W-:Y:S01]  /*cb00*/  NOP ;  /* 0x0000000000007918 */ /* 0x000fe20000000000 */
[----:B------:R-:W-:Y:S01]  /*cb10*/  ENDCOLLECTIVE ;  /* 0x000000000000791b */ /* 0x000fe20003800000 */
.L_x_2078:
[----:B------:R-:W-:Y:S05]  /*cb20*/  BSYNC B0 ;  /* 0x0000000000007941 */ /* 0x000fea0003800000 */
.L_x_2077:
[----:B------:R-:W-:Y:S05]  /*cb30*/  BRA `(.L_x_2079) ;  /* 0xffffffc800687947 */ /* 0x000fea000383ffff */
.L_x_2043:
[----:B-1----:R1:W2:Y:S02]  /*cb40*/  SYNCS.PHASECHK.TRANS64.TRYWAIT P0, [R15+URZ+0x30820], R0 ;  /* 0x030820000f0075a7 */ /* 0x0022a4000800017f */
[----:B--2---:R-:W-:Y:S05]  /*cb50*/  @!P0 NANOSLEEP.SYNCS 0x989680 ;  /* 0x009896800000895d */ /* 0x004fea0003900000 */
[----:B------:R-:W2:Y:S02]  /*cb60*/  @!P0 SYNCS.PHASECHK.TRANS64 P0, [R15+URZ+0x30820], R0 ;  /* 0x030820000f0085a7 */ /* 0x000ea4000800007f */
[----:B--2---:R-:W-:Y:S05]  /*cb70*/  @!P0 BRA `(.L_x_2043) ;  /* 0xfffffffc00f08947 */ /* 0x004fea000383ffff */
[----:B------:R-:W-:Y:S05]  /*cb80*/  BRA `(.L_x_2080) ;  /* 0xffffffdc00d47947 */ /* 0x000fea000383ffff */
.L_x_2047:
[----:B--2---:R2:W3:Y:S02]  /*cb90*/  SYNCS.PHASECHK.TRANS64.TRYWAIT P1, [R15+URZ+0x30840], R18 ;  /* 0x030840120f0075a7 */ /* 0x0044e4000802017f */
[----:B---3--:R-:W-:Y:S05]  /*cba0*/  @!P1 NANOSLEEP.SYNCS 0x989680 ;  /* 0x009896800000995d */ /* 0x008fea0003900000 */
[----:B------:R-:W3:Y:S02]  /*cbb0*/  @!P1 SYNCS.PHASECHK.TRANS64 P1, [R15+URZ+0x30840], R18 ;  /* 0x030840120f0095a7 */ /* 0x000ee4000802007f */
[----:B---3--:R-:W-:Y:S05]  /*cbc0*/  @!P1 BRA `(.L_x_2047) ;  /* 0xfffffffc00f09947 */ /* 0x008fea000383ffff */
[----:B------:R-:W-:Y:S05]  /*cbd0*/  BRA `(.L_x_2081) ;  /* 0xffffffe4008c7947 */ /* 0x000fea000383ffff */
.L_x_2049:
[----:B-1----:R1:W3:Y:S02]  /*cbe0*/  SYNCS.PHASECHK.TRANS64.TRYWAIT P1, [R15+URZ+0x30828], R18 ;  /* 0x030828120f0075a7 */ /* 0x0022e4000802017f */
[----:B---3--:R-:W-:Y:S05]  /*cbf0*/  @!P1 NANOSLEEP.SYNCS 0x989680 ;  /* 0x009896800000995d */ /* 0x008fea0003900000 */
[----:B------:R-:W3:Y:S02]  /*cc00*/  @!P1 SYNCS.PHASECHK.TRANS64 P1, [R15+URZ+0x30828], R18 ;  /* 0x030828120f0095a7 */ /* 0x000ee4000802007f */
[----:B---3--:R-:W-:Y:S05]  /*cc10*/  @!P1 BRA `(.L_x_2049) ;  /* 0xfffffffc00f09947 */ /* 0x008fea000383ffff */
[----:B------:R-:W-:Y:S05]  /*cc20*/  BRA `(.L_x_2082) ;  /* 0xffffffe8002c7947 */ /* 0x000fea000383ffff */
.L_x_2051:
[----:B---3--:R3:W4:Y:S02]  /*cc30*/  SYNCS.PHASECHK.TRANS64.TRYWAIT P1, [R15+URZ+0x30848], R18 ;  /* 0x030848120f0075a7 */ /* 0x008724000802017f */
[----:B----4-:R-:W-:Y:S05]  /*cc40*/  @!P1 NANOSLEEP.SYNCS 0x989680 ;  /* 0x009896800000995d */ /* 0x010fea0003900000 */
[----:B------:R-:W4:Y:S02]  /*cc50*/  @!P1 SYNCS.PHASECHK.TRANS64 P1, [R15+URZ+0x30848], R18 ;  /* 0x030848120f0095a7 */ /* 0x000f24000802007f */
[----:B----4-:R-:W-:Y:S05]  /*cc60*/  @!P1 BRA `(.L_x_2051) ;  /* 0xfffffffc00f09947 */ /* 0x010fea000383ffff */
[----:B------:R-:W-:Y:S05]  /*cc70*/  BRA `(.L_x_2083) ;  /* 0xffffffe800cc7947 */ /* 0x000fea000383ffff */
.L_x_2053:
[----:B------:R-:W-:-:S07]  /*cc80*/  SHF.L.U32 R4, R10, 0x1f, RZ ;  /* 0x0000001f0a047819 */ /* 0x000fce00000006ff */
.L_x_2084:
[----:B----4-:R4:W1:Y:S02]  /*cc90*/  SYNCS.PHASECHK.TRANS64.TRYWAIT P1, [R15+URZ+0x30820], R4 ;  /* 0x030820040f0075a7 */ /* 0x010864000802017f */
[----:B-1----:R-:W-:Y:S05]  /*cca0*/  @!P1 NANOSLEEP.SYNCS 0x989680 ;  /* 0x009896800000995d */ /* 0x002fea0003900000 */
[----:B------:R-:W1:Y:S02]  /*ccb0*/  @!P1 SYNCS.PHASECHK.TRANS64 P1, [R15+URZ+0x30820], R4 ;  /* 0x030820040f0095a7 */ /* 0x000e64000802007f */
[----:B-1----:R-:W-:Y:S05]  /*ccc0*/  @!P1 BRA `(.L_x_2084) ;  /* 0xfffffffc00f09947 */ /* 0x002fea000383ffff */
[----:B------:R-:W-:Y:S05]  /*ccd0*/  BRA `(.L_x_2085) ;  /* 0xffffffec00507947 */ /* 0x000fea000383ffff */
.L_x_2056:
[----:B----4-:R4:W1:Y:S02]  /*cce0*/  SYNCS.PHASECHK.TRANS64.TRYWAIT P1, [R15+URZ+0x30840], R12 ;  /* 0x0308400c0f0075a7 */ /* 0x010864000802017f */
[----:B-1----:R-:W-:Y:S05]  /*ccf0*/  @!P1 NANOSLEEP.SYNCS 0x989680 ;  /* 0x009896800000995d */ /* 0x002fea0003900000 */
[----:B------:R-:W1:Y:S02]  /*cd00*/  @!P1 SYNCS.PHASECHK.TRANS64 P1, [R15+URZ+0x30840], R12 ;  /* 0x0308400c0f0095a7 */ /* 0x000e64000802007f */
[----:B-1----:R-:W-:Y:S05]  /*cd10*/  @!P1 BRA `(.L_x_2056) ;  /* 0xfffffffc00f09947 */ /* 0x002fea000383ffff */
[----:B------:R-:W-:Y:S05]  /*cd20*/  BRA `(.L_x_2086) ;  /* 0xfffffff0000c7947 */ /* 0x000fea000383ffff */
.L_x_2058:
[----:B-1----:R1:W2:Y:S02]  /*cd30*/  SYNCS.PHASECHK.TRANS64.TRYWAIT P1, [R15+URZ+0x30828], R12 ;  /* 0x0308280c0f0075a7 */ /* 0x0022a4000802017f */
[----:B--2---:R-:W-:Y:S05]  /*cd40*/  @!P1 NANOSLEEP.SYNCS 0x989680 ;  /* 0x009896800000995d */ /* 0x004fea0003900000 */
[----:B------:R-:W2:Y:S02]  /*cd50*/  @!P1 SYNCS.PHASECHK.TRANS64 P1, [R15+URZ+0x30828], R12 ;  /* 0x0308280c0f0095a7 */ /* 0x000ea4000802007f */
[----:B--2---:R-:W-:Y:S05]  /*cd60*/  @!P1 BRA `(.L_x_2058) ;  /* 0xfffffffc00f09947 */ /* 0x004fea000383ffff */
[----:B------:R-:W-:Y:S05]  /*cd70*/  BRA `(.L_x_2087) ;  /* 0xfffffff000a07947 */ /* 0x000fea000383ffff */
.L_x_2060:
[----:B------:R1:W1:Y:S02]  /*cd80*/  SYNCS.PHASECHK.TRANS64.TRYWAIT P0, [R3+URZ+0x30840], R0 ;  /* 0x03084000030075a7 */ /* 0x000264000800017f */
[----:B-1----:R-:W-:Y:S05]  /*cd90*/  @!P0 NANOSLEEP.SYNCS 0x989680 ;  /* 0x009896800000895d */ /* 0x002fea0003900000 */
[----:B------:R-:W1:Y:S02]  /*cda0*/  @!P0 SYNCS.PHASECHK.TRANS64 P0, [R3+URZ+0x30840], R0 ;  /* 0x03084000030085a7 */ /* 0x000e64000800007f */
[----:B-1----:R-:W-:Y:S05]  /*cdb0*/  @!P0 BRA `(.L_x_2060) ;  /* 0xfffffffc00f08947 */ /* 0x002fea000383ffff */
[----:B------:R-:W-:Y:S05]  /*cdc0*/  BRA `(.L_x_2088) ;  /* 0xfffffff400507947 */ /* 0x000fea000383ffff */
.L_x_2062:
[----:B------:R-:W-:Y:S01]  /*cdd0*/  BSSY B0, `(.L_x_2089) ;  /* 0x0000006000007945 */ /* 0x000fe20003800000 */
[----:B------:R-:W-:-:S07]  /*cde0*/  IMAD.MOV.U32 R15, RZ, RZ, -0x1 ;  /* 0xffffffffff0f7424 */ /* 0x000fce00078e00ff */
[----:B---3--:R-:W-:Y:S05]  /*cdf0*/  WARPSYNC.COLLECTIVE R15, `(.L_x_2090) ;  /* 0x000000000f0c7348 */ /* 0x008fea0003c00000 */
[----:B------:R-:W-:Y:S02]  /*ce00*/  ELECT P6, UR62, PT ;  /* 0x00000000003e782f */ /* 0x000fe400038c0000 */
[----:B------:R-:W-:Y:S01]  /*ce10*/  MOV R14, UR62 ;  /* 0x0000003e000e7c02 */ /* 0x000fe20008000f00 */
[----:B---3--:R-:W-:Y:S10]  /*ce20*/  ENDCOLLECTIVE ;  /* 0x000000000000791b */ /* 0x008ff40003800000 */
.L_x_2090:
[----:B------:R-:W-:Y:S05]  /*ce30*/  BSYNC B0 ;  /* 0x0000000000007941 */ /* 0x000fea0003800000 */
.L_x_2089:
[----:B------:R-:W-:Y:S05]  /*ce40*/  BRA `(.L_x_2091) ;  /* 0xfffffff800007947 */ /* 0x000fea000383ffff */
.L_x_2064:
[----:B-1----:R1:W2:Y:S02]  /*ce50*/  SYNCS.PHASECHK.TRANS64.TRYWAIT P0, [R7+URZ], R4 ;  /* 0x00000004070075a7 */ /* 0x0022a4000800017f */
[----:B--2---:R-:W-:Y:S05]  /*ce60*/  @!P0 NANOSLEEP.SYNCS 0x989680 ;  /* 0x009896800000895d */ /* 0x004fea0003900000 */
[----:B------:R-:W2:Y:S02]  /*ce70*/  @!P0 SYNCS.PHASECHK.TRANS64 P0, [R7+URZ], R4 ;  /* 0x00000004070085a7 */ /* 0x000ea4000800007f */
[----:B--2---:R-:W-:Y:S05]  /*ce80*/  @!P0 BRA `(.L_x_2064) ;  /* 0xfffffffc00f08947 */ /* 0x004fea000383ffff */
[----:B------:R-:W-:Y:S05]  /*ce90*/  BRA `(.L_x_2092) ;  /* 0xfffffff800407947 */ /* 0x000fea000383ffff */
.L_x_2065:
[----:B--2---:R2:W4:Y:S02]  /*cea0*/  SYNCS.PHASECHK.TRANS64.TRYWAIT P0, [R3+URZ], R2 ;  /* 0x00000002030075a7 */ /* 0x004524000800017f */
[----:B----4-:R-:W-:Y:S05]  /*ceb0*/  @!P0 NANOSLEEP.SYNCS 0x989680 ;  /* 0x009896800000895d */ /* 0x010fea0003900000 */
[----:B------:R-:W4:Y:S02]  /*cec0*/  @!P0 SYNCS.PHASECHK.TRANS64 P0, [R3+URZ], R2 ;  /* 0x00000002030085a7 */ /* 0x000f24000800007f */
[----:B----4-:R-:W-:Y:S05]  /*ced0*/  @!P0 BRA `(.L_x_2065) ;  /* 0xfffffffc00f08947 */ /* 0x010fea000383ffff */
[----:B------:R-:W-:Y:S05]  /*cee0*/  BRA `(.L_x_2093) ;  /* 0xfffffff800347947 */ /* 0x000fea000383ffff */
.L_x_2067:
[----:B--2---:R2:W4:Y:S02]  /*cef0*/  SYNCS.PHASECHK.TRANS64.TRYWAIT P0, [R5+URZ], R4 ;  /* 0x00000004050075a7 */ /* 0x004524000800017f */
[----:B----4-:R-:W-:Y:S05]  /*cf00*/  @!P0 NANOSLEEP.SYNCS 0x989680 ;  /* 0x009896800000895d */ /* 0x010fea0003900000 */
[----:B------:R-:W4:Y:S02]  /*cf10*/  @!P0 SYNCS.PHASECHK.TRANS64 P0, [R5+URZ], R4 ;  /* 0x00000004050085a7 */ /* 0x000f24000800007f */
[----:B----4-:R-:W-:Y:S05]  /*cf20*/  @!P0 BRA `(.L_x_2067) ;  /* 0xfffffffc00f08947 */ /* 0x010fea000383ffff */
[----:B------:R-:W-:Y:S05]  /*cf30*/  BRA `(.L_x_2094) ;  /* 0xfffffff800387947 */ /* 0x000fea000383ffff */
.L_x_2095:
        /* <DEDUP_REMOVED lines=12> */
.L_x_3698:


//--------------------- .text._ZN7cutlass13device_kernelIN5flash11enable_sm90INS1_16FlashAttnBwdSm90INS1_25CollectiveMainloopBwdSm90ILi2ELi2ELi2EN4cute5tupleIJNS5_1CILi1EEES8_S8_EEENS6_IJNS7_ILi64EEENS7_ILi128EEESB_EEENS_6half_tEfNS_4arch4Sm90ELb0ELb1ELb0ELb1ELb0ELb1ELb0ELb0ELi2ELi1ELi2ELi1ELb0EEENS1_24CollectiveEpilogueBwdGQAISC_fSF_Li256ELb1ELb0EEENS1_19SingleTileSchedulerILb1ELb0ELb0ELi128EEEEEEEEEvNT_6ParamsE --------------------------
	.section	.text._ZN7cutlass13device_kernelIN5flash11enable_sm90INS1_16FlashAttnBwdSm90INS1_25CollectiveMainloopBwdSm90ILi2ELi2ELi2EN4cute5tupleIJNS5_1CILi1EEES8_S8_EEENS6_IJNS7_ILi64EEENS7_ILi128EEESB_EEENS_6half_tEfNS_4arch4Sm90ELb0ELb1ELb0ELb1ELb0ELb1ELb0ELb0ELi2ELi1ELi2ELi1ELb0EEENS1_24CollectiveEpilogueBwdGQAISC_fSF_Li256ELb1ELb0EEENS1_19SingleTileSchedulerILb1ELb0ELb0ELi128EEEEEEEEEvNT_6ParamsE,"ax",@progbits
	.align	128
.text._ZN7cutlass13device_kernelIN5flash11enable_sm90INS1_16FlashAttnBwdSm90INS1_25CollectiveMainloopBwdSm90ILi2ELi2ELi2EN4cute5tupleIJNS5_1CILi1EEES8_S8_EEENS6_IJNS7_ILi64EEENS7_ILi128EEESB_EEENS_6half_tEfNS_4arch4Sm90ELb0ELb1ELb0ELb1ELb0ELb1ELb0ELb0ELi2ELi1ELi2ELi1ELb0EEENS1_24CollectiveEpilogueBwdGQAISC_fSF_Li256ELb1ELb0EEENS1_19SingleTileSchedulerILb1ELb0ELb0ELi128EEEEEEEEEvNT_6ParamsE:
        .type           _ZN7cutlass13device_kernelIN5flash11enable_sm90INS1_16FlashAttnBwdSm90INS1_25CollectiveMainloopBwdSm90ILi2ELi2ELi2EN4cute5tupleIJNS5_1CILi1EEES8_S8_EEENS6_IJNS7_ILi64EEENS7_ILi128EEESB_EEENS_6half_tEfNS_4arch4Sm90ELb0ELb1ELb0ELb1ELb0ELb1ELb0ELb0ELi2ELi1ELi2ELi1ELb0EEENS1_24CollectiveEpilogueBwdGQAISC_fSF_Li256ELb1ELb0EEENS1_19SingleTileSchedulerILb1ELb0ELb0ELi128EEEEEEEEEvNT_6ParamsE,@function
        .size           _ZN7cutlass13device_kernelIN5flash11enable_sm90INS1_16FlashAttnBwdSm90INS1_25CollectiveMainloopBwdSm90ILi2ELi2ELi2EN4cute5tupleIJNS5_1CILi1EEES8_S8_EEENS6_IJNS7_ILi64EEENS7_ILi128EEESB_EEENS_6half_tEfNS_4arch4Sm90ELb0ELb1ELb0ELb1ELb0ELb1ELb0ELb0ELi2ELi1ELi2ELi1ELb0EEENS1_24CollectiveEpilogueBwdGQAISC_fSF_Li256ELb1ELb0EEENS1_19SingleTileSchedulerILb1ELb0ELb0ELi128EEEEEEEEEvNT_6ParamsE,(.L_x_3699 - _ZN7cutlass13device_kernelIN5flash11enable_sm90INS1_16FlashAttnBwdSm90INS1_25CollectiveMainloopBwdSm90ILi2ELi2ELi2EN4cute5tupleIJNS5_1CILi1EEES8_S8_EEENS6_IJNS7_ILi64EEENS7_ILi128EEESB_EEENS_6half_tEfNS_4arch4Sm90ELb0ELb1ELb0ELb1ELb0ELb1ELb0ELb0ELi2ELi1ELi2ELi1ELb0EEENS1_24CollectiveEpilogueBwdGQAISC_fSF_Li256ELb1ELb0EEENS1_19SingleTileSchedulerILb1ELb0ELb0ELi128EEEEEEEEEvNT_6ParamsE)
        .other          _ZN7cutlass13device_kernelIN5flash11enable_sm90INS1_16FlashAttnBwdSm90INS1_25CollectiveMainloopBwdSm90ILi2ELi2ELi2EN4cute5tupleIJNS5_1CILi1EEES8_S8_EEENS6_IJNS7_ILi64EEENS7_ILi128EEESB_EEENS_6half_tEfNS_4arch4Sm90ELb0ELb1ELb0ELb1ELb0ELb1ELb0ELb0ELi2ELi1ELi2ELi1ELb0EEENS1_24CollectiveEpilogueBwdGQAISC_fSF_Li256ELb1ELb0EEENS1_19SingleTileSchedulerILb1ELb0ELb0ELi128EEEEEEEEEvNT_6ParamsE,@"STO_CUDA_ENTRY STV_DEFAULT"
_ZN7cutlass13device_kernelIN5flash11enable_sm90INS1_16FlashAttnBwdSm90INS1_25CollectiveMainloopBwdSm90ILi2ELi2ELi2EN4cute5tupleIJNS5_1CILi1EEES8_S8_EEENS6_IJNS7_ILi64EEENS7_ILi128EEESB_EEENS_6half_tEfNS_4arch4Sm90ELb0ELb1ELb0ELb1ELb0ELb1ELb0ELb0ELi2ELi1ELi2ELi1ELb0EEENS1_24CollectiveEpilogueBwdGQAISC_fSF_Li256ELb1ELb0EEENS1_19SingleTileSchedulerILb1ELb0ELb0ELi128EEEEEEEEEvNT_6ParamsE:
        /* <DEDUP_REMOVED lines=24> */
.L_x_2097:
[----:B------:R-:W-:Y:S05]  /*0180*/  BSYNC B0 ;  /* 0x0000000000007941 */ /* 0x000fea0003800000 */
.L_x_2096:
        /* <DEDUP_REMOVED lines=37> */
.L_x_2098:
        /* <DEDUP_REMOVED lines=22> */
.L_x_2099:
[----:B------:R-:W-:Y:S01]  /*0540*/  PLOP3.LUT P0, PT, PT, PT, UP0, 0x80, 0x0 ;  /* 0x000000000000781c */ /* 0x000fe20003f0f008 */
[----:B------:R-:W-:Y:S01]  /*0550*/  NOP ;  /* 0x0000000000007918 */ /* 0x000fe20000000000 */
[----:B------:R-:W-:Y:S01]  /*0560*/  ULDC.64 UR46, c[0x0][0x208] ;  /* 0x00008200002e7ab9 */ /* 0x000fe20000000a00 */
[----:B------:R-:W-:Y:S01]  /*0570*/  BSSY B6, `(.L_x_2100) ;  /* 0x0000873000067945 */ /* 0x000fe20003800000 */
[----:B-12-4-:R-:W-:Y:S09]  /*0580*/  BAR.SYNC.DEFER_BLOCKING 0x0 ;  /* 0x0000000000007b1d */ /* 0x016ff20000010000 */
[----:B------:R-:W-:Y:S05]  /*0590*/  @!P0 BRA `(.L_x_2101) ;  /* 0x0000004800e88947 */ /* 0x000fea0003800000 */
.L_x_2102:
        /* <DEDUP_REMOVED lines=24> */
.L_x_2103:
        /* <DEDUP_REMOVED lines=14> */
.L_x_2105:
[----:B------:R-:W-:-:S05]  /*0800*/  ULDC UR4, c[0x0][0x8c4] ;  /* 0x0002310000047ab9 */ /* 0x000fca0000000800 */
.L_x_2104:
        /* <DEDUP_REMOVED lines=17> */
.L_x_2107:
        /* <DEDUP_REMOVED lines=14> */
.L_x_2108:
        /* <DEDUP_REMOVED lines=11> */
.L_x_2109:
        /* <DEDUP_REMOVED lines=13> */
.L_x_2110:
        /* <DEDUP_REMOVED lines=82> */
.L_x_2111:
        /* <DEDUP_REMOVED lines=29> */
.L_x_2114:
        /* <DEDUP_REMOVED lines=15> */
.L_x_2113:
        /* <DEDUP_REMOVED lines=22> */
.L_x_2116:
        /* <DEDUP_REMOVED lines=15> */
.L_x_2115:
        /* <DEDUP_REMOVED lines=8> */
.L_x_2200:
        /* <DEDUP_REMOVED lines=23> */
.L_x_2118:
        /* <DEDUP_REMOVED lines=95> */
.L_x_2130:
[----:B------:R-:W-:-:S13]  /*1d90*/  ISETP.NE.AND P6, PT, R235, 0x3, PT ;  /* 0x00000003eb00780c */ /* 0x000fda0003fc5270 */
[----:B------:R-:W-:Y:S05]  /*1da0*/  @!P6 BRA `(.L_x_2120) ;  /* 0x000000000004e947 */ /* 0x000fea0003800000 */
[----:B------:R-:W-:Y:S01]  /*1db0*/  BPT.TRAP 0x1 ;  /* 0x000000040000795c */ /* 0x000fe20000300000 */
.L_x_2120:
[----:B------:R-:W-:Y:S01]  /*1dc0*/  IMAD R0, R4, 0x8, R231 ;  /* 0x0000000804007824 */ /* 0x000fe200078e02e7 */
[----:B------:R-:W-:-:S04]  /*1dd0*/  SHF.L.U32 R7, R226, 0x1f, RZ ;  /* 0x0000001fe2077819 */ /* 0x000fc800000006ff */
[----:B------:R2:W3:Y:S01]  /*1de0*/  SYNCS.PHASECHK.TRANS64.TRYWAIT P0, [R0+URZ+0x30810], R7 ;  /* 0x03081007000075a7 */ /* 0x0004e2000800017f */
[----:B------:R-:W-:Y:S05]  /*1df0*/  @!P6 BRA `(.L_x_2121) ;  /* 0x000000000004e947 */ /* 0x000fea0003800000 */
[----:B------:R-:W-:Y:S01]  /*1e00*/  BPT.TRAP 0x1 ;  /* 0x000000040000795c */ /* 0x000fe20000300000 */
.L_x_2121:
[----:B---3--:R-:W-:Y:S05]  /*1e10*/  @P0 BRA `(.L_x_2122) ;  /* 0x0000000000080947 */ /* 0x008fea0003800000 */
[----:B------:R-:W3:Y:S02]  /*1e20*/  SYNCS.PHASECHK.TRANS64.TRYWAIT P0, [R0+URZ+0x30810], R7 ;  /* 0x03081007000075a7 */ /* 0x000ee4000800017f */
[----:B---3--:R-:W-:Y:S05]  /*1e30*/  @!P0 BRA `(.L_x_2123) ;  /* 0x0000006c00d08947 */ /* 0x008fea0003800000 */
.L_x_2122:
        /* <DEDUP_REMOVED lines=81> */
.L_x_2124:
[----:B------:R1:W1:Y:S01]  /*2350*/  SYNCS.PHASECHK.TRANS64.TRYWAIT P0, [R0+URZ+0x30830], R7 ;  /* 0x03083007000075a7 */ /* 0x000262000800017f */
[----:B------:R-:W-:Y:S05]  /*2360*/  @!P6 BRA `(.L_x_2125) ;  /* 0x000000000004e947 */ /* 0x000fea0003800000 */
[----:B------:R-:W-:Y:S01]  /*2370*/  BPT.TRAP 0x1 ;  /* 0x000000040000795c */ /* 0x000fe20000300000 */
.L_x_2125:
[----:B------:R-:W-:-:S05]  /*2380*/  VIADD R5, R231, 0x20000 ;  /* 0x00020000e7057836 */ /* 0x000fca0000000000 */
[----:B------:R-:W-:-:S04]  /*2390*/  SHF.R.U32.HI R5, RZ, 0x4, R5 ;  /* 0x00000004ff057819 */ /* 0x000fc80000011605 */
[----:B------:R-:W-:-:S04]  /*23a0*/  LOP3.LUT R234, R5, 0x3fff, RZ, 0xc0, !PT ;  /* 0x00003fff05ea7812 */ /* 0x000fc800078ec0ff */
[----:B------:R-:W-:Y:S01]  /*23b0*/  LOP3.LUT R5, R234, 0x10000, RZ, 0xfc, !PT ;  /* 0x00010000ea057812 */ /* 0x000fe200078efcff */
[----:B-1----:R-:W-:Y:S06]  /*23c0*/  @P0 BRA `(.L_x_2126) ;  /* 0x0000000000080947 */ /* 0x002fec0003800000 */
[----:B------:R-:W1:Y:S02]  /*23d0*/  SYNCS.PHASECHK.TRANS64.TRYWAIT P0, [R0+URZ+0x30830], R7 ;  /* 0x03083007000075a7 */ /* 0x000e64000800017f */
[----:B-1----:R-:W-:Y:S05]  /*23e0*/  @!P0 BRA `(.L_x_2127) ;  /* 0x0000006800788947 */ /* 0x002fea0003800000 */
.L_x_2126:
        /* <DEDUP_REMOVED lines=445> */
.L_x_2128:
        /* <DEDUP_REMOVED lines=49> */
.L_x_2129:
        /* <DEDUP_REMOVED lines=78> */
.L_x_2112:
[----:B------:R-:W-:Y:S05]  /*47b0*/  @P0 BRA `(.L_x_2106) ;  /* 0x0000004400380947 */ /* 0x000fea0003800000 */
[----:B------:R-:W-:Y:S01]  /*47c0*/  ULDC.64 UR4, c[0x0][0x878] ;  /* 0x00021e0000047ab9 */ /* 0x000fe20000000a00 */
[----:B------:R-:W1:Y:S01]  /*47d0*/  S2R R4, SR_TID.X ;  /* 0x0000000000047919 */ /* 0x000e620000002100 */
[----:B------:R-:W-:Y:S01]  /*47e0*/  UISETP.NE.U32.AND UP0, UPT, UR4, URZ, UPT ;  /* 0x0000003f0400728c */ /* 0x000fe2000bf05070 */
[----:B------:R-:W-:Y:S01]  /*47f0*/  S2UR UR8, SR_CgaCtaId ;  /* 0x00000000000879c3 */ /* 0x000fe20000008800 */
[----:B------:R-:W-:-:S07]  /*4800*/  ULDC UR6, c[0x0][0x850] ;  /* 0x0002140000067ab9 */ /* 0x000fce0000000800 */
[----:B------:R-:W2:Y:S01]  /*4810*/  S2UR UR10, SR_CTAID.X ;  /* 0x00000000000a79c3 */ /* 0x000ea20000002500 */
[----:B------:R-:W-:Y:S01]  /*4820*/  UISETP.NE.AND.EX UP0, UPT, UR5, URZ, UPT, UP0 ;  /* 0x0000003f0500728c */ /* 0x000fe2000bf05300 */
[----:B------:R-:W-:Y:S01]  /*4830*/  UMOV UR7, 0x400 ;  /* 0x0000040000077882 */ /* 0x000fe20000000000 */
[----:B------:R-:W-:Y:S01]  /*4840*/  ULDC.64 UR12, c[0x0][0x818] ;  /* 0x00020600000c7ab9 */ /* 0x000fe20000000a00 */
[----:B------:R-:W-:Y:S01]  /*4850*/  ULDC.64 UR14, c[0x0][0x840] ;  /* 0x00021000000e7ab9 */ /* 0x000fe20000000a00 */
[----:B------:R-:W-:Y:S02]  /*4860*/  ULDC.64 UR16, c[0x0][0x848] ;  /* 0x0002120000107ab9 */ /* 0x000fe40000000a00 */
[----:B------:R-:W-:-:S05]  /*4870*/  PLOP3.LUT P0, PT, PT, PT, UP0, 0x80, 0x0 ;  /* 0x000000000000781c */ /* 0x000fca0003f0f008 */
[----:B------:R-:W-:Y:S02]  /*4880*/  @UP0 ULDC.64 UR4, c[0x0][0x878] ;  /* 0x00021e0000040ab9 */ /* 0x000fe40000000a00 */
[----:B------:R-:W-:-:S06]  /*4890*/  @UP0 UIMAD.WIDE UR4, UR36, 0x4, UR4 ;  /* 0x00000004240408a5 */ /* 0x000fcc000f8e0204 */
[----:B------:R-:W-:Y:S02]  /*48a0*/  IMAD.U32 R2, RZ, RZ, UR4 ;  /* 0x00000004ff027e24 */ /* 0x000fe4000f8e00ff */
[----:B------:R-:W-:-:S05]  /*48b0*/  IMAD.U32 R3, RZ, RZ, UR5 ;  /* 0x00000005ff037e24 */ /* 0x000fca000f8e00ff */
[----:B------:R-:W3:Y:S01]  /*48c0*/  @P0 LDG.E R2, desc[UR46][R2.64] ;  /* 0x0000002e02020981 */ /* 0x000ee2000c1e1900 */
[----:B------:R-:W4:Y:S01]  /*48d0*/  S2UR UR5, SR_CTAID.Y ;  /* 0x00000000000579c3 */ /* 0x000f220000002600 */
[----:B-1----:R-:W-:Y:S01]  /*48e0*/  VIADD R5, R4, 0xffffff80 ;  /* 0xffffff8004057836 */ /* 0x002fe20000000000 */
[----:B------:R-:W-:Y:S01]  /*48f0*/  UISETP.NE.AND UP1, UPT, UR6, 0x1, UPT ;  /* 0x000000010600788c */ /* 0x000fe2000bf25270 */
[----:B------:R-:W-:Y:S01]  /*4900*/  BSSY B0, `(.L_x_2131) ;  /* 0x000005b000007945 */ /* 0x000fe20003800000 */
[----:B--2---:R-:W-:Y:S02]  /*4910*/  USHF.L.U32 UR10, UR10, 0xe, URZ ;  /* 0x0000000e0a0a7899 */ /* 0x004fe4000800063f */
[----:B------:R-:W-:-:S07]  /*4920*/  SHF.R.S32.HI R0, RZ, 0x1f, R5 ;  /* 0x0000001fff007819 */ /* 0x000fce0000011405 */
[----:B------:R-:W-:Y:S01]  /*4930*/  @UP1 ULDC UR11, c[0x0][0x858] ;  /* 0x00021600000b1ab9 */ /* 0x000fe20000000800 */
[----:B------:R-:W-:Y:S01]  /*4940*/  BAR.SYNC.DEFER_BLOCKING 0x1, 0x100 ;  /* 0x0044000000007b1d */ /* 0x000fe20000010000 */
[----:B---3--:R-:W-:Y:S02]  /*4950*/  @P0 R2UR UR4, R2 ;  /* 0x00000000020402ca */ /* 0x008fe400000e0000 */
[----:B------:R-:W-:Y:S02]  /*4960*/  LEA.HI R2, R0, R5, RZ, 0x7 ;  /* 0x0000000500027211 */ /* 0x000fe400078f38ff */
[----:B------:R-:W-:Y:S02]  /*4970*/  ISETP.NE.AND P0, PT, R5, RZ, PT ;  /* 0x000000ff0500720c */ /* 0x000fe40003f05270 */
[C---:B------:R-:W-:Y:S01]  /*4980*/  LOP3.LUT R0, R2.reuse, 0xfffff80, RZ, 0xc0, !PT ;  /* 0x0fffff8002007812 */ /* 0x040fe200078ec0ff */
[----:B------:R-:W-:-:S04]  /*4990*/  IMAD.SHL.U32 R2, R2, 0x40, RZ ;  /* 0x0000004002027824 */ /* 0x000fc800078e00ff */
[----:B------:R-:W-:Y:S01]  /*49a0*/  IMAD.IADD R0, R5, 0x1, -R0 ;  /* 0x0000000105007824 */ /* 0x000fe200078e0a00 */
[----:B------:R-:W-:Y:S01]  /*49b0*/  LOP3.LUT R3, R2, 0x3fffe000, RZ, 0xc0, !PT ;  /* 0x3fffe00002037812 */ /* 0x000fe200078ec0ff */
[----:B------:R-:W-:-:S04]  /*49c0*/  @UP0 ULEA UR4, UR36, UR4, 0x7 ;  /* 0x0000000424040291 */ /* 0x000fc8000f8e383f */
[----:B------:R-:W-:Y:S01]  /*49d0*/  @UP0 USHF.R.S32.HI UR6, URZ, 0x1f, UR4 ;  /* 0x0000001f3f060899 */ /* 0x000fe20008011404 */
[----:B------:R-:W-:-:S03]  /*49e0*/  IMAD R0, R0, 0x4, R3 ;  /* 0x0000000400007824 */ /* 0x000fc600078e0203 */
[----:B------:R-:W-:Y:S02]  /*49f0*/  @UP0 ULEA.HI UR6, UR6, UR4, URZ, 0x7 ;  /* 0x0000000406060291 */ /* 0x000fe4000f8f383f */
[----:B------:R-:W-:Y:S02]  /*4a00*/  ULEA UR4, UR8, UR7, 0x18 ;  /* 0x0000000708047291 */ /* 0x000fe4000f8ec03f */
[----:B------:R-:W-:Y:S01]  /*4a10*/  @UP0 USHF.L.U32 UR6, UR6, 0x7, URZ ;  /* 0x0000000706060899 */ /* 0x000fe2000800063f */
[----:B------:R-:W-:-:S03]  /*4a20*/  @UP1 ULDC UR8, c[0x0][0x854] ;  /* 0x0002150000081ab9 */ /* 0x000fc60000000800 */
[----:B------:R-:W-:Y:S01]  /*4a30*/  @UP0 ULOP3.LUT UR6, UR6, 0xffffc000, URZ, 0xc0, !UPT ;  /* 0xffffc00006060892 */ /* 0x000fe2000f8ec03f */
[----:B------:R-:W-:Y:S01]  /*4a40*/  LEA R0, R0, UR4, 0x2 ;  /* 0x0000000400007c11 */ /* 0x000fe2000f8e10ff */
[----:B----4-:R-:W-:Y:S02]  /*4a50*/  UIMAD.WIDE.U32 UR8, UR5, UR8, URZ ;  /* 0x00000008050872a5 */ /* 0x010fe4000f8e003f */
[----:B------:R-:W-:Y:S02]  /*4a60*/  @UP0 USHF.R.S32.HI UR7, URZ, 0x1f, UR6 ;  /* 0x0000001f3f070899 */ /* 0x000fe40008011406 */
[----:B------:R-:W-:Y:S01]  /*4a70*/  @UP1 USHF.R.U32.HI UR5, URZ, UR11, UR9 ;  /* 0x0000000b3f051299 */ /* 0x000fe20008011609 */
[----:B------:R1:W-:Y:S01]  /*4a80*/  STS.128 [R0], R24 ;  /* 0x0000001800007388 */ /* 0x0003e20000000c00 */
[----:B------:R-:W-:Y:S02]  /*4a90*/  @!UP0 UMOV UR6, URZ ;  /* 0x0000003f00068c82 */ /* 0x000fe40008000000 */
[----:B------:R-:W-:Y:S01]  /*4aa0*/  UIADD3 UR8, UP1, UR10, UR6, URZ ;  /* 0x000000060a087290 */ /* 0x000fe2000ff3e03f */
[----:B------:R1:W-:Y:S01]  /*4ab0*/  STS.128 [R0+0x800], R28 ;  /* 0x0008001c00007388 */ /* 0x0003e20000000c00 */
[----:B------:R-:W-:Y:S01]  /*4ac0*/  USHF.R.S32.HI UR6, URZ, 0x1f, UR5 ;  /* 0x0000001f3f067899 */ /* 0x000fe20008011405 */
[----:B------:R-:W-:-:S02]  /*4ad0*/  @!UP0 UMOV UR7, URZ ;  /* 0x0000003f00078c82 */ /* 0x000fc40008000000 */
[----:B------:R1:W-:Y:S01]  /*4ae0*/  STS.128 [R0+0x1000], R32 ;  /* 0x0010002000007388 */ /* 0x0003e20000000c00 */
[----:B------:R-:W-:Y:S02]  /*4af0*/  ULEA.HI.X.SX32 UR9, UR10, UR7, 0x1, UP1 ;  /* 0x000000070a097291 */ /* 0x000fe400088f0e3f */
[----:B------:R-:W-:Y:S01]  /*4b00*/  UIMAD UR7, UR6, UR12, URZ ;  /* 0x0000000c060772a4 */ /* 0x000fe2000f8e023f */
[----:B------:R1:W-:Y:S01]  /*4b10*/  STS.128 [R0+0x1800], R36 ;  /* 0x0018002400007388 */ /* 0x0003e20000000c00 */
[----:B------:R-:W-:Y:S02]  /*4b20*/  UIMAD UR11, UR6, UR14, URZ ;  /* 0x0000000e060b72a4 */ /* 0x000fe4000f8e023f */
[----:B------:R-:W-:Y:S01]  /*4b30*/  UIMAD UR10, UR5, UR13, UR7 ;  /* 0x0000000d050a72a4 */ /* 0x000fe2000f8e0207 */
[----:B------:R1:W-:Y:S01]  /*4b40*/  STS.128 [R0+0x2000], R40 ;  /* 0x0020002800007388 */ /* 0x0003e20000000c00 */
[----:B------:R-:W-:Y:S02]  /*4b50*/  UIMAD.WIDE.U32 UR6, UR5, UR12, UR8 ;  /* 0x0000000c050672a5 */ /* 0x000fe4000f8e0008 */
[----:B------:R-:W-:Y:S01]  /*4b60*/  UIMAD UR12, UR5, UR15, UR11 ;  /* 0x0000000f050c72a4 */ /* 0x000fe2000f8e020b */
[----:B------:R1:W-:Y:S01]  /*4b70*/  STS.128 [R0+0x2800], R44 ;  /* 0x0028002c00007388 */ /* 0x0003e20000000c00 */
[----:B------:R-:W-:-:S02]  /*4b80*/  UIMAD.WIDE.U32 UR8, UR5, UR14, UR8 ;  /* 0x0000000e050872a5 */ /* 0x000fc4000f8e0008 */
[----:B------:R-:W-:Y:S01]  /*4b90*/  USHF.R.S32.HI UR5, URZ, 0x1f, UR36 ;  /* 0x0000001f3f057899 */ /* 0x000fe20008011424 */
[----:B------:R1:W-:Y:S01]  /*4ba0*/  STS.128 [R0+0x3000], R48 ;  /* 0x0030003000007388 */ /* 0x0003e20000000c00 */
[----:B------:R-:W-:Y:S01]  /*4bb0*/  ULDC.64 UR14, c[0x0][0x820] ;  /* 0x00020800000e7ab9 */ /* 0x000fe20000000a00 */
[----:B------:R-:W-:Y:S02]  /*4bc0*/  USEL UR36, UR36, URZ, !UP0 ;  /* 0x0000003f24247287 */ /* 0x000fe4000c000000 */
[----:B------:R1:W-:Y:S01]  /*4bd0*/  STS.128 [R0+0x3800], R52 ;  /* 0x0038003400007388 */ /* 0x0003e20000000c00 */
[----:B------:R-:W-:Y:S02]  /*4be0*/  USEL UR5, UR5, URZ, !UP0 ;  /* 0x0000003f05057287 */ /* 0x000fe4000c000000 */
[----:B------:R-:W-:Y:S01]  /*4bf0*/  UIADD3 UR7, UR7, UR10, URZ ;  /* 0x0000000a07077290 */ /* 0x000fe2000fffe03f */
[----:B------:R1:W-:Y:S01]  /*4c00*/  STS.128 [R0+0x4000], R56 ;  /* 0x0040003800007388 */ /* 0x0003e20000000c00 */
[----:B------:R-:W-:-:S02]  /*4c10*/  UIMAD UR11, UR5, UR14, URZ ;  /* 0x0000000e050b72a4 */ /* 0x000fc4000f8e023f */
[----:B------:R-:W-:Y:S01]  /*4c20*/  UIMAD UR5, UR5, UR16, URZ ;  /* 0x00000010050572a4 */ /* 0x000fe2000f8e023f */
[----:B------:R1:W-:Y:S01]  /*4c30*/  STS.128 [R0+0x4800], R60 ;  /* 0x0048003c00007388 */ /* 0x0003e20000000c00 */
[----:B------:R-:W-:Y:S02]  /*4c40*/  UIADD3 UR9, UR9, UR12, URZ ;  /* 0x0000000c09097290 */ /* 0x000fe4000fffe03f */
[----:B------:R-:W-:Y:S01]  /*4c50*/  UIMAD UR11, UR36, UR15, UR11 ;  /* 0x0000000f240b72a4 */ /* 0x000fe2000f8e020b */
[----:B------:R1:W-:Y:S01]  /*4c60*/  STS.128 [R0+0x5000], R64 ;  /* 0x0050004000007388 */ /* 0x0003e20000000c00 */
[----:B------:R-:W-:Y:S02]  /*4c70*/  UIMAD.WIDE.U32 UR6, UR36, UR14, UR6 ;  /* 0x0000000e240672a5 */ /* 0x000fe4000f8e0006 */
[----:B------:R-:W-:Y:S01]  /*4c80*/  UIMAD UR5, UR36, UR17, UR5 ;  /* 0x00000011240572a4 */ /* 0x000fe2000f8e0205 */
[----:B------:R1:W-:Y:S01]  /*4c90*/  STS.128 [R0+0x5800], R68 ;  /* 0x0058004400007388 */ /* 0x0003e20000000c00 */
[----:B------:R-:W-:Y:S01]  /*4ca0*/  UIMAD.WIDE.U32 UR8, UR36, UR16, UR8 ;  /* 0x00000010240872a5 */ /* 0x000fe2000f8e0008 */
[----:B------:R-:W-:-:S02]  /*4cb0*/  ULDC.64 UR12, c[0x0][0x800] ;  /* 0x00020000000c7ab9 */ /* 0x000fc40000000a00 */
[----:B------:R1:W-:Y:S01]  /*4cc0*/  STS.128 [R0+0x6000], R72 ;  /* 0x0060004800007388 */ /* 0x0003e20000000c00 */
[----:B------:R-:W-:Y:S01]  /*4cd0*/  ULDC.64 UR14, c[0x0][0x828] ;  /* 0x00020a00000e7ab9 */ /* 0x000fe20000000a00 */
[----:B------:R-:W-:Y:S02]  /*4ce0*/  UIADD3 UR7, UR7, UR11, URZ ;  /* 0x0000000b07077290 */ /* 0x000fe4000fffe03f */
[----:B------:R1:W-:Y:S01]  /*4cf0*/  STS.128 [R0+0x6800], R76 ;  /* 0x0068004c00007388 */ /* 0x0003e20000000c00 */
[----:B------:R-:W-:Y:S02]  /*4d00*/  ULEA UR12, UP0, UR6, UR12, 0x2 ;  /* 0x0000000c060c7291 */ /* 0x000fe4000f80103f */
[----:B------:R-:W-:Y:S01]  /*4d10*/  UIADD3 UR5, UR9, UR5, URZ ;  /* 0x0000000509057290 */ /* 0x000fe2000fffe03f */
[----:B------:R1:W-:Y:S01]  /*4d20*/  STS.128 [R0+0x7000], R80 ;  /* 0x0070005000007388 */ /* 0x0003e20000000c00 */
[----:B------:R-:W-:Y:S02]  /*4d30*/  ULEA UR14, UP1, UR8, UR14, 0x2 ;  /* 0x0000000e080e7291 */ /* 0x000fe4000f82103f */
[----:B------:R-:W-:Y:S01]  /*4d40*/  ULEA.HI.X UR13, UR6, UR13, UR7, 0x2, UP0 ;  /* 0x0000000d060d7291 */ /* 0x000fe200080f1407 */
[----:B------:R1:W-:Y:S01]  /*4d50*/  STS.128 [R0+0x7800], R84 ;  /* 0x0078005400007388 */ /* 0x0003e20000000c00 */
[----:B------:R-:W-:Y:S01]  /*4d60*/  ULEA.HI.X UR7, UR8, UR15, UR5, 0x2, UP1 ;  /* 0x0000000f08077291 */ /* 0x000fe200088f1405 */
        /* <DEDUP_REMOVED lines=13> */
.L_x_2133:
[----:B------:R-:W-:Y:S01]  /*4e40*/  @P0 ELECT P1, URZ, PT ;  /* 0x00000000003f082f */ /* 0x000fe20003820000 */
[----:B------:R2:W-:-:S12]  /*4e50*/  UBLKRED.G.S.ADD.F32.RN [UR6], [UR4], UR5, desc[UR8] ;  /* 0x00000806040073bb */ /* 0x0005d800080a1405 */
[----:B------:R-:W-:Y:S02]  /*4e60*/  @P1 PLOP3.LUT P0, PT, P1, PT, PT, 0x8, 0x0 ;  /* 0x000000000000181c */ /* 0x000fe40000f0e170 */
[----:B------:R-:W-:-:S11]  /*4e70*/  PLOP3.LUT P1, PT, PT, PT, PT, 0x8, 0x0 ;  /* 0x000000000000781c */ /* 0x000fd60003f2e170 */
[----:B--2---:R-:W-:Y:S05]  /*4e80*/  @P0 BRA.U.ANY `(.L_x_2133) ;  /* 0xfffffffd00ec0947 */ /* 0x004fea000393ffff */
[----:B------:R0:W-:Y:S01]  /*4e90*/  UTMACMDFLUSH ;  /* 0x00000000000079b7 */ /* 0x0001e20000000000 */
[----:B------:R-:W-:-:S04]  /*4ea0*/  DEPBAR.LE SB0, 0x0 ;  /* 0x000080000000791a */ /* 0x000fc80000000000 */
.L_x_2132:
[----:B------:R-:W-:Y:S05]  /*4eb0*/  BSYNC B0 ;  /* 0x0000000000007941 */ /* 0x000fea0003800000 */
.L_x_2131:
        /* <DEDUP_REMOVED lines=32> */
.L_x_2134:
        /* <DEDUP_REMOVED lines=8> */
.L_x_2101:
        /* <DEDUP_REMOVED lines=21> */
.L_x_2136:
        /* <DEDUP_REMOVED lines=13> */
.L_x_2138:
[----:B------:R-:W-:-:S05]  /*5360*/  ULDC UR4, c[0x0][0x8c4] ;  /* 0x0002310000047ab9 */ /* 0x000fca0000000800 */
.L_x_2137:
        /* <DEDUP_REMOVED lines=44> */
.L_x_2139:
        /* <DEDUP_REMOVED lines=13> */
.L_x_2140:
        /* <DEDUP_REMOVED lines=12> */
.L_x_2141:
        /* <DEDUP_REMOVED lines=22> */
.L_x_2142:
[----:B------:R-:W-:-:S13]  /*5920*/  ISETP.GT.AND P0, PT, R2, UR7, PT ;  /* 0x0000000702007c0c */ /* 0x000fda000bf04270 */
[----:B------:R-:W-:Y:S05]  /*5930*/  @!P0 BRA `(.L_x_2106) ;  /* 0x0000003000d88947 */ /* 0x000fea0003800000 */
[----:B------:R-:W-:Y:S01]  /*5940*/  ULDC.64 UR14, c[0x0][0x2d8] ;  /* 0x0000b600000e7ab9 */ /* 0x000fe20000000a00 */
[----:B------:R-:W-:Y:S01]  /*5950*/  VIADD R0, R2, -UR7 ;  /* 0x8000000702007c36 */ /* 0x000fe20008000000 */
[----:B------:R-:W-:Y:S02]  /*5960*/  UIMAD UR11, UR11, UR14, URZ ;  /* 0x0000000e0b0b72a4 */ /* 0x000fe4000f8e023f */
[----:B------:R-:W-:Y:S02]  /*5970*/  USHF.R.S32.HI UR6, URZ, 0x1f, UR12 ;  /* 0x0000001f3f067899 */ /* 0x000fe4000801140c */
[----:B------:R-:W-:Y:S01]  /*5980*/  UIMAD.WIDE.U32 UR8, UR16, UR14, URZ ;  /* 0x0000000e100872a5 */ /* 0x000fe2000f8e003f */
        /* <DEDUP_REMOVED lines=33> */
.L_x_2145:
[----:B------:R-:W-:Y:S05]  /*5ba0*/  BSYNC B0 ;  /* 0x0000000000007941 */ /* 0x000fea0003800000 */
.L_x_2144:
        /* <DEDUP_REMOVED lines=19> */
.L_x_2147:
[----:B------:R-:W-:Y:S05]  /*5ce0*/  BSYNC B0 ;  /* 0x0000000000007941 */ /* 0x000fea0003800000 */
.L_x_2146:
[----:B------:R-:W-:Y:S06]  /*5cf0*/  BAR.ARV 0xa, 0xa0 ;  /* 0x0282800000007b1d */ /* 0x000fec0000002000 */
[----:B------:R-:W-:Y:S04]  /*5d00*/  BSSY B0, `(.L_x_2148) ;  /* 0x0000003000007945 */ /* 0x000fe80003800000 */
[----:B------:R-:W-:Y:S05]  /*5d10*/  @!P0 BRA `(.L_x_2149) ;  /* 0x0000000000048947 */ /* 0x000fea0003800000 */
[----:B------:R-:W-:-:S04]  /*5d20*/  DEPBAR.LE SB0, 0x0 ;  /* 0x000080000000791a */ /* 0x000fc80000000000 */
.L_x_2149:
[----:B------:R-:W-:Y:S05]  /*5d30*/  BSYNC B0 ;  /* 0x0000000000007941 */ /* 0x000fea0003800000 */
.L_x_2148:
[----:B------:R-:W-:Y:S06]  /*5d40*/  BAR.ARV 0xb, 0xa0 ;  /* 0x02c2800000007b1d */ /* 0x000fec0000002000 */
[----:B------:R-:W-:Y:S01]  /*5d50*/  UIADD3 UR15, UR7, 0x1, URZ ;  /* 0x00000001070f7890 */ /* 0x000fe2000fffe03f */
[----:B------:R-:W-:Y:S11]  /*5d60*/  BRA `(.L_x_2150) ;  /* 0x0000000000047947 */ /* 0x000ff60003800000 */
.L_x_2143:
[----:B------:R-:W-:-:S05]  /*5d70*/  UMOV UR15, UR7 ;  /* 0x00000007000f7c82 */ /* 0x000fca0008000000 */
.L_x_2150:
        /* <DEDUP_REMOVED lines=21> */
.L_x_2163:
        /* <DEDUP_REMOVED lines=20> */
.L_x_2152:
[----:B------:R-:W-:Y:S05]  /*6010*/  BSYNC B0 ;  /* 0x0000000000007941 */ /* 0x000fea0003800000 */
.L_x_2151:
        /* <DEDUP_REMOVED lines=13> */
.L_x_2154:
[----:B------:R-:W-:Y:S05]  /*60f0*/  BSYNC B0 ;  /* 0x0000000000007941 */ /* 0x000fea0003800000 */
.L_x_2153:
[----:B------:R-:W-:Y:S06]  /*6100*/  BAR.ARV 0xa, 0xa0 ;  /* 0x0282800000007b1d */ /* 0x000fec0000002000 */
[----:B------:R-:W-:Y:S04]  /*6110*/  BSSY B0, `(.L_x_2155) ;  /* 0x0000003000007945 */ /* 0x000fe80003800000 */
[----:B------:R-:W-:Y:S05]  /*6120*/  @!P0 BRA `(.L_x_2156) ;  /* 0x0000000000048947 */ /* 0x000fea0003800000 */
[----:B------:R-:W-:-:S04]  /*6130*/  DEPBAR.LE SB0, 0x0 ;  /* 0x000080000000791a */ /* 0x000fc80000000000 */
.L_x_2156:
[----:B------:R-:W-:Y:S05]  /*6140*/  BSYNC B0 ;  /* 0x0000000000007941 */ /* 0x000fea0003800000 */
.L_x_2155:
        /* <DEDUP_REMOVED lines=13> */
.L_x_2158:
[----:B------:R-:W-:Y:S05]  /*6220*/  BSYNC B0 ;  /* 0x0000000000007941 */ /* 0x000fea0003800000 */
.L_x_2157:
        /* <DEDUP_REMOVED lines=13> */
.L_x_2160:
[----:B------:R-:W-:Y:S05]  /*6300*/  BSYNC B0 ;  /* 0x0000000000007941 */ /* 0x000fea0003800000 */
.L_x_2159:
[----:B------:R-:W-:Y:S01]  /*6310*/  UIADD3 UR15, UR15, 0x2, URZ ;  /* 0x000000020f0f7890 */ /* 0x000fe2000fffe03f */
[----:B------:R-:W-:Y:S06]  /*6320*/  BAR.ARV 0xa, 0xa0 ;  /* 0x0282800000007b1d */ /* 0x000fec0000002000 */
[----:B------:R-:W-:Y:S01]  /*6330*/  BSSY B0, `(.L_x_2161) ;  /* 0x0000004000007945 */ /* 0x000fe20003800000 */
[----:B------:R-:W-:-:S03]  /*6340*/  ISETP.LE.AND P1, PT, R2, UR15, PT ;  /* 0x0000000f02007c0c */ /* 0x000fc6000bf23270 */
[----:B------:R-:W-:Y:S10]  /*6350*/  @!P0 BRA `(.L_x_2162) ;  /* 0x0000000000048947 */ /* 0x000ff40003800000 */
[----:B------:R-:W-:-:S04]  /*6360*/  DEPBAR.LE SB0, 0x0 ;  /* 0x000080000000791a */ /* 0x000fc80000000000 */
.L_x_2162:
[----:B------:R-:W-:Y:S05]  /*6370*/  BSYNC B0 ;  /* 0x0000000000007941 */ /* 0x000fea0003800000 */
.L_x_2161:
[----:B------:R-:W-:Y:S06]  /*6380*/  BAR.ARV 0xb, 0xa0 ;  /* 0x02c2800000007b1d */ /* 0x000fec0000002000 */
[----:B------:R-:W-:Y:S02]  /*6390*/  UIADD3 UR19, UR19, 0x4000, URZ ;  /* 0x0000400013137890 */ /* 0x000fe4000fffe03f */
[----:B------:R-:W-:Y:S01]  /*63a0*/  UIADD3 UR6, UR6, 0x4000, URZ ;  /* 0x0000400006067890 */ /* 0x000fe2000fffe03f */
[----:B------:R-:W-:Y:S11]  /*63b0*/  @!P1 BRA `(.L_x_2163) ;  /* 0xfffffff800c49947 */ /* 0x000ff6000383ffff */
[----:B------:R-:W-:Y:S05]  /*63c0*/  BRA `(.L_x_2106) ;  /* 0x0000002800347947 */ /* 0x000fea0003800000 */
.L_x_2135:
        /* <DEDUP_REMOVED lines=14> */
.L_x_2164:
        /* <DEDUP_REMOVED lines=14> */
.L_x_2166:
[----:B------:R-:W-:-:S05]  /*6590*/  ULDC UR4, c[0x0][0x8c4] ;  /* 0x0002310000047ab9 */ /* 0x000fca0000000800 */
.L_x_2165:
        /* <DEDUP_REMOVED lines=59> */
.L_x_2168:
        /* <DEDUP_REMOVED lines=13> */
.L_x_2169:
        /* <DEDUP_REMOVED lines=8> */
.L_x_2170:
        /* <DEDUP_REMOVED lines=21> */
.L_x_2171:
        /* <DEDUP_REMOVED lines=50> */
.L_x_2201:
        /* <DEDUP_REMOVED lines=15> */
.L_x_2174:
        /* <DEDUP_REMOVED lines=97> */
.L_x_2185:
[----:B-123--:R-:W-:-:S04]  /*7610*/  SHF.L.U32 R18, R10, 0x1f, RZ ;  /* 0x0000001f0a127819 */ /* 0x00efc800000006ff */
[----:B------:R-:W2:Y:S02]  /*7620*/  SYNCS.PHASECHK.TRANS64.TRYWAIT P1, [R15+URZ+0x30840], R18 ;  /* 0x030840120f0075a7 */ /* 0x000ea4000802017f */
[----:B--2---:R-:W-:Y:S05]  /*7630*/  @!P1 BRA `(.L_x_2177) ;  /* 0x00000018000c9947 */ /* 0x004fea0003800000 */
.L_x_2202:
        /* <DEDUP_REMOVED lines=8> */
.L_x_2178:
        /* <DEDUP_REMOVED lines=37> */
.L_x_2203:
        /* <DEDUP_REMOVED lines=8> */
.L_x_2180:
        /* <DEDUP_REMOVED lines=37> */
.L_x_2204:
        /* <DEDUP_REMOVED lines=8> */
.L_x_2182:
        /* <DEDUP_REMOVED lines=31> */
.L_x_2206:
        /* <DEDUP_REMOVED lines=8> */
.L_x_2184:
        /* <DEDUP_REMOVED lines=37> */
.L_x_2176:
[----:B------:R-:W4:Y:S02]  /*8120*/  LDL.LU R4, [R1+0x4] ;  /* 0x0000040001047983 */ /* 0x000f240000300800 */
[----:B----4-:R-:W-:Y:S02]  /*8130*/  ISETP.NE.AND P1, PT, R4, RZ, PT ;  /* 0x000000ff0400720c */ /* 0x010fe40003f25270 */
[----:B------:R4:W5:Y:S11]  /*8140*/  LDL R4, [R1] ;  /* 0x0000000001047983 */ /* 0x0009760000100800 */
[----:B----4-:R-:W-:Y:S05]  /*8150*/  @!P1 BRA `(.L_x_2175) ;  /* 0x00000004005c9947 */ /* 0x010fea0003800000 */
[----:B------:R-:W-:-:S04]  /*8160*/  SHF.L.U32 R12, R10, 0x1f, RZ ;  /* 0x0000001f0a0c7819 */ /* 0x000fc800000006ff */
[----:B------:R-:W4:Y:S02]  /*8170*/  SYNCS.PHASECHK.TRANS64.TRYWAIT P1, [R15+URZ+0x30840], R12 ;  /* 0x0308400c0f0075a7 */ /* 0x000f24000802017f */
[----:B----4-:R-:W-:Y:S05]  /*8180*/  @!P1 BRA `(.L_x_2186) ;  /* 0x0000000c008c9947 */ /* 0x010fea0003800000 */
.L_x_2207:
        /* <DEDUP_REMOVED lines=8> */
.L_x_2187:
        /* <DEDUP_REMOVED lines=34> */
.L_x_2208:
        /* <DEDUP_REMOVED lines=8> */
.L_x_2189:
        /* <DEDUP_REMOVED lines=34> */
.L_x_2175:
[----:B------:R-:W1:Y:S01]  /*86d0*/  S2R R0, SR_TID.X ;  /* 0x0000000000007919 */ /* 0x000e620000002100 */
[----:B------:R-:W-:Y:S01]  /*86e0*/  IMAD R3, R16, 0x8, R15 ;  /* 0x0000000810037824 */ /* 0x000fe200078e020f */
[----:B-1----:R-:W-:Y:S02]  /*86f0*/  LOP3.LUT R2, R0, 0x7f, RZ, 0xc0, !PT ;  /* 0x0000007f00027812 */ /* 0x002fe400078ec0ff */
[----:B------:R-:W-:Y:S02]  /*8700*/  SHF.L.U32 R0, R10, 0x1f, RZ ;  /* 0x0000001f0a007819 */ /* 0x000fe400000006ff */
[----:B------:R-:W-:Y:S02]  /*8710*/  ISETP.NE.AND P1, PT, R2, RZ, PT ;  /* 0x000000ff0200720c */ /* 0x000fe40003f25270 */
[----:B------:R-:W1:Y:S02]  /*8720*/  SYNCS.PHASECHK.TRANS64.TRYWAIT P0, [R3+URZ+0x30840], R0 ;  /* 0x03084000030075a7 */ /* 0x000e64000800017f */
[----:B-1----:R-:W-:Y:S09]  /*8730*/  @!P0 BRA `(.L_x_2190) ;  /* 0x0000000800488947 */ /* 0x002ff20003800000 */
.L_x_2209:
[----:B------:R-:W-:Y:S05]  /*8740*/  @P1 BRA `(.L_x_2191) ;  /* 0x0000000000181947 */ /* 0x000fea0003800000 */
[----:B------:R-:W1:Y:S01]  /*8750*/  S2R R2, SR_TID.X ;  /* 0x0000000000027919 */ /* 0x000e620000002100 */
[----:B------:R-:W-:-:S04]  /*8760*/  IMAD.MOV.U32 R0, RZ, RZ, 0x4100 ;  /* 0x00004100ff007424 */ /* 0x000fc800078e00ff */
[----:B------:R1:W-:Y:S02]  /*8770*/  SYNCS.ARRIVE.TRANS64 RZ, [R3+URZ+0x30830], R0 ;  /* 0x0308300003ff79a7 */ /* 0x0003e4000800003f */
[----:B-1----:R-:W-:-:S13]  /*8780*/  LOP3.LUT P0, RZ, R2, 0x1f, RZ, 0xc0, !PT ;  /* 0x0000001f02ff7812 */ /* 0x002fda000780c0ff */
[----:B------:R-:W-:Y:S05]  /*8790*/  @!P0 BRA `(.L_x_2191) ;  /* 0x0000000000048947 */ /* 0x000fea0003800000 */
[----:B------:R-:W-:Y:S01]  /*87a0*/  BPT.TRAP 0x1 ;  /* 0x000000040000795c */ /* 0x000fe20000300000 */
.L_x_2191:
        /* <DEDUP_REMOVED lines=41> */
.L_x_2172:
[----:B------:R-:W-:Y:S05]  /*8a40*/  BSYNC B0 ;  /* 0x0000000000007941 */ /* 0x000fea0003800000 */
.L_x_2167:
[----:B------:R-:W-:-:S03]  /*8a50*/  UMOV UR8, 0xffffffff ;  /* 0xffffffff00087882 */ /* 0x000fc60000000000 */
[----:B------:R-:W-:Y:S05]  /*8a60*/  BRA.DIV UR8, `(.L_x_2192) ;  /* 0x0000000608907947 */ /* 0x000fea000b800000 */
[----:B------:R-:W-:-:S13]  /*8a70*/  ELECT P6, URZ, PT ;  /* 0x00000000003f782f */ /* 0x000fda00038c0000 */
.L_x_2212:
[----:B------:R-:W-:Y:S05]  /*8a80*/  @!P6 BRA `(.L_x_2106) ;  /* 0x000000000084e947 */ /* 0x000fea0003800000 */
[----:B------:R-:W-:-:S06]  /*8a90*/  ULOP3.LUT UR8, UR38, 0x2, URZ, 0xfc, !UPT ;  /* 0x0000000226087892 */ /* 0x000fcc000f8efc3f */
[----:B------:R-:W-:-:S05]  /*8aa0*/  IMAD.U32 R2, RZ, RZ, UR8 ;  /* 0x00000008ff027e24 */ /* 0x000fca000f8e00ff */
[----:B------:R-:W-:-:S13]  /*8ab0*/  ISETP.NE.AND P2, PT, R2, 0x3, PT ;  /* 0x000000030200780c */ /* 0x000fda0003f45270 */
[----:B------:R-:W-:Y:S05]  /*8ac0*/  @!P2 BRA `(.L_x_2193) ;  /* 0x000000000004a947 */ /* 0x000fea0003800000 */
[----:B---3--:R-:W-:Y:S01]  /*8ad0*/  BPT.TRAP 0x1 ;  /* 0x000000040000795c */ /* 0x008fe20000300000 */
.L_x_2193:
        /* <DEDUP_REMOVED lines=15> */
.L_x_2213:
[----:B------:R-:W2:Y:S02]  /*8bd0*/  SYNCS.PHASECHK.TRANS64.TRYWAIT P0, [R3+URZ], R2 ;  /* 0x00000002030075a7 */ /* 0x000ea4000800017f */
[----:B--2---:R-:W-:Y:S05]  /*8be0*/  @!P0 BRA `(.L_x_2195) ;  /* 0x0000000400648947 */ /* 0x004fea0003800000 */
.L_x_2214:
[----:B------:R-:W-:Y:S05]  /*8bf0*/  @!P2 BRA `(.L_x_2196) ;  /* 0x000000000004a947 */ /* 0x000fea0003800000 */
[----:B---3--:R-:W-:Y:S01]  /*8c00*/  BPT.TRAP 0x1 ;  /* 0x000000040000795c */ /* 0x008fe20000300000 */
.L_x_2196:
[----:B--2---:R-:W-:-:S04]  /*8c10*/  VIADD R3, R8, 0x30840 ;  /* 0x0003084008037836 */ /* 0x004fc80000000000 */
[----:B------:R-:W-:-:S04]  /*8c20*/  IMAD R5, R0, 0x8, R3 ;  /* 0x0000000800057824 */ /* 0x000fc800078e0203 */
[----:B------:R-:W2:Y:S02]  /*8c30*/  SYNCS.PHASECHK.TRANS64.TRYWAIT P0, [R5+URZ], R4 ;  /* 0x00000004050075a7 */ /* 0x000ea4000800017f */
[----:B--2---:R-:W-:Y:S05]  /*8c40*/  @!P0 BRA `(.L_x_2197) ;  /* 0x0000000400608947 */ /* 0x004fea0003800000 */
.L_x_2215:
[----:B------:R-:W-:-:S07]  /*8c50*/  IMAD R3, R6, 0x8, R3 ;  /* 0x0000000806037824 */ /* 0x000fce00078e0203 */
.L_x_2198:
[----:B----4-:R4:W1:Y:S02]  /*8c60*/  SYNCS.PHASECHK.TRANS64.TRYWAIT P0, [R3+URZ], R2 ;  /* 0x00000002030075a7 */ /* 0x010864000800017f */
[----:B-1----:R-:W-:Y:S05]  /*8c70*/  @!P0 NANOSLEEP.SYNCS 0x989680 ;  /* 0x009896800000895d */ /* 0x002fea0003900000 */
[----:B------:R-:W1:Y:S02]  /*8c80*/  @!P0 SYNCS.PHASECHK.TRANS64 P0, [R3+URZ], R2 ;  /* 0x00000002030085a7 */ /* 0x000e64000800007f */
[----:B-1----:R-:W-:Y:S05]  /*8c90*/  @!P0 BRA `(.L_x_2198) ;  /* 0xfffffffc00f08947 */ /* 0x002fea000383ffff */
.L_x_2106:
[----:B---3--:R-:W-:Y:S05]  /*8ca0*/  BSYNC B6 ;  /* 0x0000000000067941 */ /* 0x008fea0003800000 */
.L_x_2100:
[----:B------:R-:W-:Y:S05]  /*8cb0*/  EXIT ;  /* 0x000000000000794d */ /* 0x000fea0003800000 */
.L_x_2117:
[----:B------:R-:W-:Y:S02]  /*8cc0*/  IMAD.MOV.U32 R12, RZ, RZ, RZ ;  /* 0x000000ffff0c7224 */ /* 0x000fe400078e00ff */
[----:B------:R-:W-:Y:S02]  /*8cd0*/  IMAD.MOV.U32 R11, RZ, RZ, 0x1f ;  /* 0x0000001fff0b7424 */ /* 0x000fe400078e00ff */
[----:B------:R-:W-:-:S07]  /*8ce0*/  IMAD.MOV.U32 R15, RZ, RZ, -0x1 ;  /* 0xffffffffff0f7424 */ /* 0x000fce00078e00ff */
[----:B------:R-:W-:Y:S05]  /*8cf0*/  WARPSYNC.COLLECTIVE R15, `(.L_x_2199) ;  /* 0x000000000f087348 */ /* 0x000fea0003c00000 */
[----:B------:R1:W2:Y:S02]  /*8d00*/  SHFL.IDX P6, R14, R13, R12, R11 ;  /* 0x0000000c0d0e7389 */ /* 0x0002a400000c000b */
[----:B-12---:R-:W-:Y:S01]  /*8d10*/  ENDCOLLECTIVE ;  /* 0x000000000000791b */ /* 0x006fe20003800000 */
.L_x_2199:
[----:B------:R-:W-:Y:S05]  /*8d20*/  BRA `(.L_x_2200) ;  /* 0xffffff8800407947 */ /* 0x000fea000383ffff */
.L_x_2119:
[----:B--2---:R2:W3:Y:S02]  /*8d30*/  SYNCS.PHASECHK.TRANS64.TRYWAIT P0, [R231+URZ+0x30800], R8 ;  /* 0x03080008e70075a7 */ /* 0x0044e4000800017f */
[----:B---3--:R-:W-:Y:S05]  /*8d40*/  @!P0 NANOSLEEP.SYNCS 0x989680 ;  /* 0x009896800000895d */ /* 0x008fea0003900000 */
[----:B------:R-:W3:Y:S02]  /*8d50*/  @!P0 SYNCS.PHASECHK.TRANS64 P0, [R231+URZ+0x30800], R8 ;  /* 0x03080008e70085a7 */ /* 0x000ee4000800007f */
[----:B---3--:R-:W-:Y:S05]  /*8d60*/  @!P0 BRA `(.L_x_2119) ;  /* 0xfffffffc00f08947 */ /* 0x008fea000383ffff */
[----:B------:R-:W-:Y:S05]  /*8d70*/  BRA `(.L_x_2118) ;  /* 0xffffff8800887947 */ /* 0x000fea000383ffff */
.L_x_2123:
[----:B---3--:R3:W4:Y:S02]  /*8d80*/  SYNCS.PHASECHK.TRANS64.TRYWAIT P0, [R0+URZ+0x30810], R7 ;  /* 0x03081007000075a7 */ /* 0x008724000800017f */
[----:B----4-:R-:W-:Y:S05]  /*8d90*/  @!P0 NANOSLEEP.SYNCS 0x989680 ;  /* 0x009896800000895d */ /* 0x010fea0003900000 */
[----:B------:R-:W4:Y:S02]  /*8da0*/  @!P0 SYNCS.PHASECHK.TRANS64 P0, [R0+URZ+0x30810], R7 ;  /* 0x03081007000085a7 */ /* 0x000f24000800007f */
[----:B----4-:R-:W-:Y:S05]  /*8db0*/  @!P0 BRA `(.L_x_2123) ;  /* 0xfffffffc00f08947 */ /* 0x010fea000383ffff */
[----:B------:R-:W-:Y:S05]  /*8dc0*/  BRA `(.L_x_2122) ;  /* 0xffffff90001c7947 */ /* 0x000fea000383ffff */
.L_x_2127:
[----:B------:R1:W1:Y:S02]  /*8dd0*/  SYNCS.PHASECHK.TRANS64.TRYWAIT P0, [R0+URZ+0x30830], R7 ;  /* 0x03083007000075a7 */ /* 0x000264000800017f */
[----:B-1----:R-:W-:Y:S05]  /*8de0*/  @!P0 NANOSLEEP.SYNCS 0x989680 ;  /* 0x009896800000895d */ /* 0x002fea0003900000 */
[----:B------:R-:W1:Y:S02]  /*8df0*/  @!P0 SYNCS.PHASECHK.TRANS64 P0, [R0+URZ+0x30830], R7 ;  /* 0x03083007000085a7 */ /* 0x000e64000800007f */
[----:B-1----:R-:W-:Y:S05]  /*8e00*/  @!P0 BRA `(.L_x_2127) ;  /* 0xfffffffc00f08947 */ /* 0x002fea000383ffff */
[----:B------:R-:W-:Y:S05]  /*8e10*/  BRA `(.L_x_2126) ;  /* 0xffffff9400747947 */ /* 0x000fea000383ffff */
.L_x_2173:
[----:B-1----:R1:W2:Y:S02]  /*8e20*/  SYNCS.PHASECHK.TRANS64.TRYWAIT P0, [R15+URZ+0x30820], R0 ;  /* 0x030820000f0075a7 */ /* 0x0022a4000800017f */
[----:B--2---:R-:W-:Y:S05]  /*8e30*/  @!P0 NANOSLEEP.SYNCS 0x989680 ;  /* 0x009896800000895d */ /* 0x004fea0003900000 */
[----:B------:R-:W2:Y:S02]  /*8e40*/  @!P0 SYNCS.PHASECHK.TRANS64 P0, [R15+URZ+0x30820], R0 ;  /* 0x030820000f0085a7 */ /* 0x000ea4000800007f */
[----:B--2---:R-:W-:Y:S05]  /*8e50*/  @!P0 BRA `(.L_x_2173) ;  /* 0xfffffffc00f08947 */ /* 0x004fea000383ffff */
[----:B------:R-:W-:Y:S05]  /*8e60*/  BRA `(.L_x_2201) ;  /* 0xffffffe000287947 */ /* 0x000fea000383ffff */
.L_x_2177:
[----:B--2---:R2:W3:Y:S02]  /*8e70*/  SYNCS.PHASECHK.TRANS64.TRYWAIT P1, [R15+URZ+0x30840], R18 ;  /* 0x030840120f0075a7 */ /* 0x0044e4000802017f */
[----:B---3--:R-:W-:Y:S05]  /*8e80*/  @!P1 NANOSLEEP.SYNCS 0x989680 ;  /* 0x009896800000995d */ /* 0x008fea0003900000 */
[----:B------:R-:W3:Y:S02]  /*8e90*/  @!P1 SYNCS.PHASECHK.TRANS64 P1, [R15+URZ+0x30840], R18 ;  /* 0x030840120f0095a7 */ /* 0x000ee4000802007f */
[----:B---3--:R-:W-:Y:S05]  /*8ea0*/  @!P1 BRA `(.L_x_2177) ;  /* 0xfffffffc00f09947 */ /* 0x008fea000383ffff */
[----:B------:R-:W-:Y:S05]  /*8eb0*/  BRA `(.L_x_2202) ;  /* 0xffffffe400e07947 */ /* 0x000fea000383ffff */
.L_x_2179:
[----:B-1----:R1:W3:Y:S02]  /*8ec0*/  SYNCS.PHASECHK.TRANS64.TRYWAIT P1, [R15+URZ+0x30828], R18 ;  /* 0x030828120f0075a7 */ /* 0x0022e4000802017f */
[----:B---3--:R-:W-:Y:S05]  /*8ed0*/  @!P1 NANOSLEEP.SYNCS 0x989680 ;  /* 0x009896800000995d */ /* 0x008fea0003900000 */
[----:B------:R-:W3:Y:S02]  /*8ee0*/  @!P1 SYNCS.PHASECHK.TRANS64 P1, [R15+URZ+0x30828], R18 ;  /* 0x030828120f0095a7 */ /* 0x000ee4000802007f */
[----:B---3--:R-:W-:Y:S05]  /*8ef0*/  @!P1 BRA `(.L_x_2179) ;  /* 0xfffffffc00f09947 */ /* 0x008fea000383ffff */
[----:B------:R-:W-:Y:S05]  /*8f00*/  BRA `(.L_x_2203) ;  /* 0xffffffe800807947 */ /* 0x000fea000383ffff */
.L_x_2181:
[----:B---3--:R3:W4:Y:S02]  /*8f10*/  SYNCS.PHASECHK.TRANS64.TRYWAIT P1, [R15+URZ+0x30848], R18 ;  /* 0x030848120f0075a7 */ /* 0x008724000802017f */
[----:B----4-:R-:W-:Y:S05]  /*8f20*/  @!P1 NANOSLEEP.SYNCS 0x989680 ;  /* 0x009896800000995d */ /* 0x010fea0003900000 */
[----:B------:R-:W4:Y:S02]  /*8f30*/  @!P1 SYNCS.PHASECHK.TRANS64 P1, [R15+URZ+0x30848], R18 ;  /* 0x030848120f0095a7 */ /* 0x000f24000802007f */
[----:B----4-:R-:W-:Y:S05]  /*8f40*/  @!P1 BRA `(.L_x_2181) ;  /* 0xfffffffc00f09947 */ /* 0x010fea000383ffff */
[----:B------:R-:W-:Y:S05]  /*8f50*/  BRA `(.L_x_2204) ;  /* 0xffffffec00207947 */ /* 0x000fea000383ffff */
.L_x_2183:
[----:B------:R-:W-:-:S07]  /*8f60*/  SHF.L.U32 R4, R10, 0x1f, RZ ;  /* 0x0000001f0a047819 */ /* 0x000fce00000006ff */
.L_x_2205:
[----:B----4-:R4:W1:Y:S02]  /*8f70*/  SYNCS.PHASECHK.TRANS64.TRYWAIT P1, [R15+URZ+0x30820], R4 ;  /* 0x030820040f0075a7 */ /* 0x010864000802017f */
[----:B-1----:R-:W-:Y:S05]  /*8f80*/  @!P1 NANOSLEEP.SYNCS 0x989680 ;  /* 0x009896800000995d */ /* 0x002fea0003900000 */
[----:B------:R-:W1:Y:S02]  /*8f90*/  @!P1 SYNCS.PHASECHK.TRANS64 P1, [R15+URZ+0x30820], R4 ;  /* 0x030820040f0095a7 */ /* 0x000e64000802007f */
[----:B-1----:R-:W-:Y:S05]  /*8fa0*/  @!P1 BRA `(.L_x_2205) ;  /* 0xfffffffc00f09947 */ /* 0x002fea000383ffff */
[----:B------:R-:W-:Y:S05]  /*8fb0*/  BRA `(.L_x_2206) ;  /* 0xffffffec00a47947 */ /* 0x000fea000383ffff */
.L_x_2186:
[----:B----4-:R4:W1:Y:S02]  /*8fc0*/  SYNCS.PHASECHK.TRANS64.TRYWAIT P1, [R15+URZ+0x30840], R12 ;  /* 0x0308400c0f0075a7 */ /* 0x010864000802017f */
[----:B-1----:R-:W-:Y:S05]  /*8fd0*/  @!P1 NANOSLEEP.SYNCS 0x989680 ;  /* 0x009896800000995d */ /* 0x002fea0003900000 */
[----:B------:R-:W1:Y:S02]  /*8fe0*/  @!P1 SYNCS.PHASECHK.TRANS64 P1, [R15+URZ+0x30840], R12 ;  /* 0x0308400c0f0095a7 */ /* 0x000e64000802007f */
[----:B-1----:R-:W-:Y:S05]  /*8ff0*/  @!P1 BRA `(.L_x_2186) ;  /* 0xfffffffc00f09947 */ /* 0x002fea000383ffff */
[----:B------:R-:W-:Y:S05]  /*9000*/  BRA `(.L_x_2207) ;  /* 0xfffffff000607947 */ /* 0x000fea000383ffff */
.L_x_2188:
[----:B-1----:R1:W2:Y:S02]  /*9010*/  SYNCS.PHASECHK.TRANS64.TRYWAIT P1, [R15+URZ+0x30828], R12 ;  /* 0x0308280c0f0075a7 */ /* 0x0022a4000802017f */
[----:B--2---:R-:W-:Y:S05]  /*9020*/  @!P1 NANOSLEEP.SYNCS 0x989680 ;  /* 0x009896800000995d */ /* 0x004fea0003900000 */
[----:B------:R-:W2:Y:S02]  /*9030*/  @!P1 SYNCS.PHASECHK.TRANS64 P1, [R15+URZ+0x30828], R12 ;  /* 0x0308280c0f0095a7 */ /* 0x000ea4000802007f */
[----:B--2---:R-:W-:Y:S05]  /*9040*/  @!P1 BRA `(.L_x_2188) ;  /* 0xfffffffc00f09947 */ /* 0x004fea000383ffff */
[----:B------:R-:W-:Y:S05]  /*9050*/  BRA `(.L_x_2208) ;  /* 0xfffffff000f47947 */ /* 0x000fea000383ffff */
.L_x_2190:
[----:B------:R1:W1:Y:S02]  /*9060*/  SYNCS.PHASECHK.TRANS64.TRYWAIT P0, [R3+URZ+0x30840], R0 ;  /* 0x03084000030075a7 */ /* 0x000264000800017f */
[----:B-1----:R-:W-:Y:S05]  /*9070*/  @!P0 NANOSLEEP.SYNCS 0x989680 ;  /* 0x009896800000895d */ /* 0x002fea0003900000 */
[----:B------:R-:W1:Y:S02]  /*9080*/  @!P0 SYNCS.PHASECHK.TRANS64 P0, [R3+URZ+0x30840], R0 ;  /* 0x03084000030085a7 */ /* 0x000e64000800007f */
[----:B-1----:R-:W-:Y:S05]  /*9090*/  @!P0 BRA `(.L_x_2190) ;  /* 0xfffffffc00f08947 */ /* 0x002fea000383ffff */
[----:B------:R-:W-:Y:S05]  /*90a0*/  BRA `(.L_x_2209) ;  /* 0xfffffff400a47947 */ /* 0x000fea000383ffff */
.L_x_2192:
[----:B------:R-:W-:Y:S01]  /*90b0*/  BSSY B0, `(.L_x_2210) ;  /* 0x0000006000007945 */ /* 0x000fe20003800000 */
[----:B------:R-:W-:-:S07]  /*90c0*/  IMAD.MOV.U32 R15, RZ, RZ, -0x1 ;  /* 0xffffffffff0f7424 */ /* 0x000fce00078e00ff */
[----:B---3--:R-:W-:Y:S05]  /*90d0*/  WARPSYNC.COLLECTIVE R15, `(.L_x_2211) ;  /* 0x000000000f0c7348 */ /* 0x008fea0003c00000 */
[----:B------:R-:W-:Y:S02]  /*90e0*/  ELECT P6, UR62, PT ;  /* 0x00000000003e782f */ /* 0x000fe400038c0000 */
[----:B------:R-:W-:Y:S01]  /*90f0*/  MOV R14, UR62 ;  /* 0x0000003e000e7c02 */ /* 0x000fe20008000f00 */
[----:B---3--:R-:W-:Y:S10]  /*9100*/  ENDCOLLECTIVE ;  /* 0x000000000000791b */ /* 0x008ff40003800000 */
.L_x_2211:
[----:B------:R-:W-:Y:S05]  /*9110*/  BSYNC B0 ;  /* 0x0000000000007941 */ /* 0x000fea0003800000 */
.L_x_2210:
[----:B------:R-:W-:Y:S05]  /*9120*/  BRA `(.L_x_2212) ;  /* 0xfffffff800547947 */ /* 0x000fea000383ffff */
.L_x_2194:
[----:B-1----:R1:W2:Y:S02]  /*9130*/  SYNCS.PHASECHK.TRANS64.TRYWAIT P0, [R7+URZ], R4 ;  /* 0x00000004070075a7 */ /* 0x0022a4000800017f */
[----:B--2---:R-:W-:Y:S05]  /*9140*/  @!P0 NANOSLEEP.SYNCS 0x989680 ;  /* 0x009896800000895d */ /* 0x004fea0003900000 */
[----:B------:R-:W2:Y:S02]  /*9150*/  @!P0 SYNCS.PHASECHK.TRANS64 P0, [R7+URZ], R4 ;  /* 0x00000004070085a7 */ /* 0x000ea4000800007f */
[----:B--2---:R-:W-:Y:S05]  /*9160*/  @!P0 BRA `(.L_x_2194) ;  /* 0xfffffffc00f08947 */ /* 0x004fea000383ffff */
[----:B------:R-:W-:Y:S05]  /*9170*/  BRA `(.L_x_2213) ;  /* 0xfffffff800947947 */ /* 0x000fea000383ffff */
.L_x_2195:
[----:B--2---:R2:W4:Y:S02]  /*9180*/  SYNCS.PHASECHK.TRANS64.TRYWAIT P0, [R3+URZ], R2 ;  /* 0x00000002030075a7 */ /* 0x004524000800017f */
[----:B----4-:R-:W-:Y:S05]  /*9190*/  @!P0 NANOSLEEP.SYNCS 0x989680 ;  /* 0x009896800000895d */ /* 0x010fea0003900000 */
[----:B------:R-:W4:Y:S02]  /*91a0*/  @!P0 SYNCS.PHASECHK.TRANS64 P0, [R3+URZ], R2 ;  /* 0x00000002030085a7 */ /* 0x000f24000800007f */
[----:B----4-:R-:W-:Y:S05]  /*91b0*/  @!P0 BRA `(.L_x_2195) ;  /* 0xfffffffc00f08947 */ /* 0x010fea000383ffff */
[----:B------:R-:W-:Y:S05]  /*91c0*/  BRA `(.L_x_2214) ;  /* 0xfffffff800887947 */ /* 0x000fea000383ffff */
.L_x_2197:
[----:B--2---:R2:W4:Y:S02]  /*91d0*/  SYNCS.PHASECHK.TRANS64.TRYWAIT P0, [R5+URZ], R4 ;  /* 0x00000004050075a7 */ /* 0x004524000800017f */
[----:B----4-:R-:W-:Y:S05]  /*91e0*/  @!P0 NANOSLEEP.SYNCS 0x989680 ;  /* 0x009896800000895d */ /* 0x010fea0003900000 */
[----:B------:R-:W4:Y:S02]  /*91f0*/  @!P0 SYNCS.PHASECHK.TRANS64 P0, [R5+URZ], R4 ;  /* 0x00000004050085a7 */ /* 0x000f24000800007f */
[----:B----4-:R-:W-:Y:S05]  /*9200*/  @!P0 BRA `(.L_x_2197) ;  /* 0xfffffffc00f08947 */ /* 0x010fea000383ffff */
[----:B------:R-:W-:Y:S05]  /*9210*/  BRA `(.L_x_2215) ;  /* 0xfffffff8008c7947 */ /* 0x000fea000383ffff */
.L_x_2216:
        /* <DEDUP_REMOVED lines=14> */
.L_x_3699:


//--------------------- .text._ZN7cutlass13device_kernelIN5flash11enable_sm90INS1_16FlashAttnBwdSm90INS1_25CollectiveMainloopBwdSm90ILi2ELi2ELi2EN4cute5tupleIJNS5_1CILi1EEES8_S8_EEENS6_IJNS7_ILi64EEENS7_ILi128EEESB_EEENS_6half_tEfNS_4arch4Sm90ELb0ELb1ELb0ELb1ELb1ELb1ELb0ELb0ELi2ELi1ELi2ELi1ELb0EEENS1_24CollectiveEpilogueBwdGQAISC_fSF_Li256ELb1ELb1EEENS1_19SingleTileSchedulerILb1ELb0ELb0ELi128EEEEEEEEEvNT_6ParamsE --------------------------
	.section	.text._ZN7cutlass13device_kernelIN5flash11enable_sm90INS1_16FlashAttnBwdSm90INS1_25CollectiveMainloopBwdSm90ILi2ELi2ELi2EN4cute5tupleIJNS5_1CILi1EEES8_S8_EEENS6_IJNS7_ILi64EEENS7_ILi128EEESB_EEENS_6half_tEfNS_4arch4Sm90ELb0ELb1ELb0ELb1ELb1ELb1ELb0ELb0ELi2ELi1ELi2ELi1ELb0EEENS1_24CollectiveEpilogueBwdGQAISC_fSF_Li256ELb1ELb1EEENS1_19SingleTileSchedulerILb1ELb0ELb0ELi128EEEEEEEEEvNT_6ParamsE,"ax",@progbits
	.align	128
.text._ZN7cutlass13device_kernelIN5flash11enable_sm90INS1_16FlashAttnBwdSm90INS1_25CollectiveMainloopBwdSm90ILi2ELi2ELi2EN4cute5tupleIJNS5_1CILi1EEES8_S8_EEENS6_IJNS7_ILi64EEENS7_ILi128EEESB_EEENS_6half_tEfNS_4arch4Sm90ELb0ELb1ELb0ELb1ELb1ELb1ELb0ELb0ELi2ELi1ELi2ELi1ELb0EEENS1_24CollectiveEpilogueBwdGQAISC_fSF_Li256ELb1ELb1EEENS1_19SingleTileSchedulerILb1ELb0ELb0ELi128EEEEEEEEEvNT_6ParamsE:
        .type           _ZN7cutlass13device_kernelIN5flash11enable_sm90INS1_16FlashAttnBwdSm90INS1_25CollectiveMainloopBwdSm90ILi2ELi2ELi2EN4cute5tupleIJNS5_1CILi1EEES8_S8_EEENS6_IJNS7_ILi64EEENS7_ILi128EEESB_EEENS_6half_tEfNS_4arch4Sm90ELb0ELb1ELb0ELb1ELb1ELb1ELb0ELb0ELi2ELi1ELi2ELi1ELb0EEENS1_24CollectiveEpilogueBwdGQAISC_fSF_Li256ELb1ELb1EEENS1_19SingleTileSchedulerILb1ELb0ELb0ELi128EEEEEEEEEvNT_6ParamsE,@function
        .size           _ZN7cutlass13device_kernelIN5flash11enable_sm90INS1_16FlashAttnBwdSm90INS1_25CollectiveMainloopBwdSm90ILi2ELi2ELi2EN4cute5tupleIJNS5_1CILi1EEES8_S8_EEENS6_IJNS7_ILi64EEENS7_ILi128EEESB_EEENS_6half_tEfNS_4arch4Sm90ELb0ELb1ELb0ELb1ELb1ELb1ELb0ELb0ELi2ELi1ELi2ELi1ELb0EEENS1_24CollectiveEpilogueBwdGQAISC_fSF_Li256ELb1ELb1EEENS1_19SingleTileSchedulerILb1ELb0ELb0ELi128EEEEEEEEEvNT_6ParamsE,(.L_x_3700 - _ZN7cutlass13device_kernelIN5flash11enable_sm90INS1_16FlashAttnBwdSm90INS1_25CollectiveMainloopBwdSm90ILi2ELi2ELi2EN4cute5tupleIJNS5_1CILi1EEES8_S8_EEENS6_IJNS7_ILi64EEENS7_ILi128EEESB_EEENS_6half_tEfNS_4arch4Sm90ELb0ELb1ELb0ELb1ELb1ELb1ELb0ELb0ELi2ELi1ELi2ELi1ELb0EEENS1_24CollectiveEpilogueBwdGQAISC_fSF_Li256ELb1ELb1EEENS1_19SingleTileSchedulerILb1ELb0ELb0ELi128EEEEEEEEEvNT_6ParamsE)
        .other          _ZN7cutlass13device_kernelIN5flash11enable_sm90INS1_16FlashAttnBwdSm90INS1_25CollectiveMainloopBwdSm90ILi2ELi2ELi2EN4cute5tupleIJNS5_1CILi1EEES8_S8_EEENS6_IJNS7_ILi64EEENS7_ILi128EEESB_EEENS_6half_tEfNS_4arch4Sm90ELb0ELb1ELb0ELb1ELb1ELb1ELb0ELb0ELi2ELi1ELi2ELi1ELb0EEENS1_24CollectiveEpilogueBwdGQAISC_fSF_Li256ELb1ELb1EEENS1_19SingleTileSchedulerILb1ELb0ELb0ELi128EEEEEEEEEvNT_6ParamsE,@"STO_CUDA_ENTRY STV_DEFAULT"
_ZN7cutlass13device_kernelIN5flash11enable_sm90INS1_16FlashAttnBwdSm90INS1_25CollectiveMainloopBwdSm90ILi2ELi2ELi2EN4cute5tupleIJNS5_1CILi1EEES8_S8_EEENS6_IJNS7_ILi64EEENS7_ILi128EEESB_EEENS_6half_tEfNS_4arch4Sm90ELb0ELb1ELb0ELb1ELb1ELb1ELb0ELb0ELi2ELi1ELi2ELi1ELb0EEENS1_24CollectiveEpilogueBwdGQAISC_fSF_Li256ELb1ELb1EEENS1_19SingleTileSchedulerILb1ELb0ELb0ELi128EEEEEEEEEvNT_6ParamsE:
        /* <DEDUP_REMOVED lines=24> */
.L_x_2218:
[----:B------:R-:W-:Y:S05]  /*0180*/  BSYNC B0 ;  /* 0x0000000000007941 */ /* 0x000fea0003800000 */
.L_x_2217:
        /* <DEDUP_REMOVED lines=37> */
.L_x_2219:
        /* <DEDUP_REMOVED lines=22> */
.L_x_2220:
[----:B------:R-:W-:Y:S01]  /*0540*/  PLOP3.LUT P0, PT, PT, PT, UP0, 0x80, 0x0 ;  /* 0x000000000000781c */ /* 0x000fe20003f0f008 */
[----:B------:R-:W-:Y:S01]  /*0550*/  NOP ;  /* 0x0000000000007918 */ /* 0x000fe20000000000 */
[----:B------:R-:W-:Y:S01]  /*0560*/  ULDC.64 UR46, c[0x0][0x208] ;  /* 0x00008200002e7ab9 */ /* 0x000fe20000000a00 */
[----:B------:R-:W-:Y:S01]  /*0570*/  BSSY B6, `(.L_x_2221) ;  /* 0x00009b6000067945 */ /* 0x000fe20003800000 */
[----:B-12-4-:R-:W-:Y:S09]  /*0580*/  BAR.SYNC.DEFER_BLOCKING 0x0 ;  /* 0x0000000000007b1d */ /* 0x016ff20000010000 */
[----:B------:R-:W-:Y:S05]  /*0590*/  @!P0 BRA `(.L_x_2222) ;  /* 0x0000005000248947 */ /* 0x000fea0003800000 */
.L_x_2223:
        /* <DEDUP_REMOVED lines=24> */
.L_x_2224:
        /* <DEDUP_REMOVED lines=14> */
.L_x_2226:
[----:B------:R-:W-:-:S05]  /*0800*/  ULDC UR4, c[0x0][0x8c4] ;  /* 0x0002310000047ab9 */ /* 0x000fca0000000800 */
.L_x_2225:
        /* <DEDUP_REMOVED lines=17> */
.L_x_2228:
        /* <DEDUP_REMOVED lines=14> */
.L_x_2229:
        /* <DEDUP_REMOVED lines=11> */
.L_x_2230:
        /* <DEDUP_REMOVED lines=13> */
.L_x_2231:
        /* <DEDUP_REMOVED lines=82> */
.L_x_2232:
        /* <DEDUP_REMOVED lines=29> */
.L_x_2235:
        /* <DEDUP_REMOVED lines=15> */
.L_x_2234:
        /* <DEDUP_REMOVED lines=22> */
.L_x_2237:
        /* <DEDUP_REMOVED lines=15> */
.L_x_2236:
        /* <DEDUP_REMOVED lines=8> */
.L_x_2361:
        /* <DEDUP_REMOVED lines=23> */
.L_x_2239:
        /* <DEDUP_REMOVED lines=95> */
.L_x_2251:
[----:B------:R-:W-:-:S13]  /*1d90*/  ISETP.NE.AND P6, PT, R235, 0x3, PT ;  /* 0x00000003eb00780c */ /* 0x000fda0003fc5270 */
[----:B------:R-:W-:Y:S05]  /*1da0*/  @!P6 BRA `(.L_x_2241) ;  /* 0x000000000004e947 */ /* 0x000fea0003800000 */
[----:B------:R-:W-:Y:S01]  /*1db0*/  BPT.TRAP 0x1 ;  /* 0x000000040000795c */ /* 0x000fe20000300000 */
.L_x_2241:
[----:B------:R-:W-:Y:S01]  /*1dc0*/  IMAD R0, R4, 0x8, R231 ;  /* 0x0000000804007824 */ /* 0x000fe200078e02e7 */
[----:B------:R-:W-:-:S04]  /*1dd0*/  SHF.L.U32 R7, R226, 0x1f, RZ ;  /* 0x0000001fe2077819 */ /* 0x000fc800000006ff */
[----:B------:R2:W3:Y:S01]  /*1de0*/  SYNCS.PHASECHK.TRANS64.TRYWAIT P0, [R0+URZ+0x30810], R7 ;  /* 0x03081007000075a7 */ /* 0x0004e2000800017f */
[----:B------:R-:W-:Y:S05]  /*1df0*/  @!P6 BRA `(.L_x_2242) ;  /* 0x000000000004e947 */ /* 0x000fea0003800000 */
[----:B------:R-:W-:Y:S01]  /*1e00*/  BPT.TRAP 0x1 ;  /* 0x000000040000795c */ /* 0x000fe20000300000 */
.L_x_2242:
[----:B---3--:R-:W-:Y:S05]  /*1e10*/  @P0 BRA `(.L_x_2243) ;  /* 0x0000000000080947 */ /* 0x008fea0003800000 */
[----:B------:R-:W3:Y:S02]  /*1e20*/  SYNCS.PHASECHK.TRANS64.TRYWAIT P0, [R0+URZ+0x30810], R7 ;  /* 0x03081007000075a7 */ /* 0x000ee4000800017f */
[----:B---3--:R-:W-:Y:S05]  /*1e30*/  @!P0 BRA `(.L_x_2244) ;  /* 0x0000008000dc8947 */ /* 0x008fea0003800000 */
.L_x_2243:
        /* <DEDUP_REMOVED lines=81> */
.L_x_2245:
[----:B------:R1:W1:Y:S01]  /*2350*/  SYNCS.PHASECHK.TRANS64.TRYWAIT P0, [R0+URZ+0x30830], R7 ;  /* 0x03083007000075a7 */ /* 0x000262000800017f */
[----:B------:R-:W-:Y:S05]  /*2360*/  @!P6 BRA `(.L_x_2246) ;  /* 0x000000000004e947 */ /* 0x000fea0003800000 */
[----:B------:R-:W-:Y:S01]  /*2370*/  BPT.TRAP 0x1 ;  /* 0x000000040000795c */ /* 0x000fe20000300000 */
.L_x_2246:
[----:B------:R-:W-:-:S05]  /*2380*/  VIADD R5, R231, 0x20000 ;  /* 0x00020000e7057836 */ /* 0x000fca0000000000 */
[----:B------:R-:W-:-:S04]  /*2390*/  SHF.R.U32.HI R5, RZ, 0x4, R5 ;  /* 0x00000004ff057819 */ /* 0x000fc80000011605 */
[----:B------:R-:W-:-:S04]  /*23a0*/  LOP3.LUT R234, R5, 0x3fff, RZ, 0xc0, !PT ;  /* 0x00003fff05ea7812 */ /* 0x000fc800078ec0ff */
[----:B------:R-:W-:Y:S01]  /*23b0*/  LOP3.LUT R5, R234, 0x10000, RZ, 0xfc, !PT ;  /* 0x00010000ea057812 */ /* 0x000fe200078efcff */
[----:B-1----:R-:W-:Y:S06]  /*23c0*/  @P0 BRA `(.L_x_2247) ;  /* 0x0000000000080947 */ /* 0x002fec0003800000 */
[----:B------:R-:W1:Y:S02]  /*23d0*/  SYNCS.PHASECHK.TRANS64.TRYWAIT P0, [R0+URZ+0x30830], R7 ;  /* 0x03083007000075a7 */ /* 0x000e64000800017f */
[----:B-1----:R-:W-:Y:S05]  /*23e0*/  @!P0 BRA `(.L_x_2248) ;  /* 0x0000007c00848947 */ /* 0x002fea0003800000 */
.L_x_2247:
        /* <DEDUP_REMOVED lines=445> */
.L_x_2249:
        /* <DEDUP_REMOVED lines=49> */
.L_x_2250:
        /* <DEDUP_REMOVED lines=78> */
.L_x_2233:
[----:B------:R-:W-:Y:S05]  /*47b0*/  @P0 BRA `(.L_x_2227) ;  /* 0x0000005800440947 */ /* 0x000fea0003800000 */
[----:B------:R-:W-:Y:S01]  /*47c0*/  ULDC.64 UR4, c[0x0][0x878] ;  /* 0x00021e0000047ab9 */ /* 0x000fe20000000a00 */
[----:B------:R-:W1:Y:S01]  /*47d0*/  S2UR UR15, SR_CTAID.X ;  /* 0x00000000000f79c3 */ /* 0x000e620000002500 */
[----:B------:R-:W-:Y:S01]  /*47e0*/  UISETP.NE.U32.AND UP0, UPT, UR4, URZ, UPT ;  /* 0x0000003f0400728c */ /* 0x000fe2000bf05070 */
[----:B------:R-:W2:Y:S01]  /*47f0*/  S2R R4, SR_TID.X ;  /* 0x0000000000047919 */ /* 0x000ea20000002100 */
[----:B------:R-:W-:Y:S01]  /*4800*/  ULDC UR10, c[0x0][0x870] ;  /* 0x00021c00000a7ab9 */ /* 0x000fe20000000800 */
[----:B------:R-:W-:Y:S01]  /*4810*/  ULDC UR11, c[0x0][0x80c] ;  /* 0x00020300000b7ab9 */ /* 0x000fe20000000800 */
[----:B------:R-:W-:Y:S01]  /*4820*/  UISETP.NE.AND.EX UP0, UPT, UR5, URZ, UPT, UP0 ;  /* 0x0000003f0500728c */ /* 0x000fe2000bf05300 */
[----:B------:R-:W-:Y:S02]  /*4830*/  ULDC.64 UR18, c[0x0][0x818] ;  /* 0x0002060000127ab9 */ /* 0x000fe40000000a00 */
[----:B------:R-:W-:Y:S01]  /*4840*/  S2UR UR14, SR_CgaCtaId ;  /* 0x00000000000e79c3 */ /* 0x000fe20000008800 */
[----:B------:R-:W-:Y:S01]  /*4850*/  ULDC.64 UR20, c[0x0][0x840] ;  /* 0x0002100000147ab9 */ /* 0x000fe20000000a00 */
[----:B------:R-:W-:Y:S01]  /*4860*/  ULDC.64 UR22, c[0x0][0x848] ;  /* 0x0002120000167ab9 */ /* 0x000fe20000000a00 */
[----:B------:R-:W-:-:S05]  /*4870*/  PLOP3.LUT P0, PT, PT, PT, UP0, 0x80, 0x0 ;  /* 0x000000000000781c */ /* 0x000fca0003f0f008 */
[----:B------:R-:W-:Y:S02]  /*4880*/  @UP0 ULDC.64 UR4, c[0x0][0x878] ;  /* 0x00021e0000040ab9 */ /* 0x000fe40000000a00 */
[----:B------:R-:W-:-:S06]  /*4890*/  @UP0 UIMAD.WIDE UR4, UR36, 0x4, UR4 ;  /* 0x00000004240408a5 */ /* 0x000fcc000f8e0204 */
[----:B------:R-:W-:Y:S02]  /*48a0*/  IMAD.U32 R2, RZ, RZ, UR4 ;  /* 0x00000004ff027e24 */ /* 0x000fe4000f8e00ff */
[----:B------:R-:W-:Y:S01]  /*48b0*/  IMAD.U32 R3, RZ, RZ, UR5 ;  /* 0x00000005ff037e24 */ /* 0x000fe2000f8e00ff */
[----:B------:R-:W-:-:S04]  /*48c0*/  ULDC UR5, c[0x0][0x850] ;  /* 0x0002140000057ab9 */ /* 0x000fc80000000800 */
[----:B------:R-:W3:Y:S01]  /*48d0*/  @P0 LDG.E R2, desc[UR46][R2.64] ;  /* 0x0000002e02020981 */ /* 0x000ee2000c1e1900 */
[----:B------:R-:W4:Y:S01]  /*48e0*/  S2UR UR4, SR_CTAID.Y ;  /* 0x00000000000479c3 */ /* 0x000f220000002600 */
[----:B------:R-:W-:Y:S01]  /*48f0*/  UISETP.NE.AND UP1, UPT, UR5, 0x1, UPT ;  /* 0x000000010500788c */ /* 0x000fe2000bf25270 */
[----:B--2---:R-:W-:Y:S01]  /*4900*/  VIADD R5, R4, 0xffffff80 ;  /* 0xffffff8004057836 */ /* 0x004fe20000000000 */
[----:B-1----:R-:W-:Y:S01]  /*4910*/  UIMAD UR10, UR15, UR10, URZ ;  /* 0x0000000a0f0a72a4 */ /* 0x002fe2000f8e023f */
[----:B------:R-:W-:Y:S01]  /*4920*/  BSSY B0, `(.L_x_2252) ;  /* 0x000005f000007945 */ /* 0x000fe20003800000 */
[----:B------:R-:W-:-:S03]  /*4930*/  UIMAD UR7, UR36, UR11, URZ ;  /* 0x0000000b240772a4 */ /* 0x000fc6000f8e023f */
[----:B------:R-:W-:Y:S01]  /*4940*/  BAR.SYNC.DEFER_BLOCKING 0x1, 0x100 ;  /* 0x0044000000007b1d */ /* 0x000fe20000010000 */
[----:B------:R-:W-:Y:S01]  /*4950*/  UIMAD UR10, UR10, UR11, URZ ;  /* 0x0000000b0a0a72a4 */ /* 0x000fe2000f8e023f */
[----:B------:R-:W-:Y:S01]  /*4960*/  SHF.R.S32.HI R0, RZ, 0x1f, R5 ;  /* 0x0000001fff007819 */ /* 0x000fe20000011405 */
[----:B------:R-:W-:Y:S01]  /*4970*/  USHF.L.U32 UR15, UR15, 0xe, URZ ;  /* 0x0000000e0f0f7899 */ /* 0x000fe2000800063f */
[----:B------:R-:W-:Y:S01]  /*4980*/  ISETP.NE.AND P1, PT, R4, 0x80, PT ;  /* 0x000000800400780c */ /* 0x000fe20003f25270 */
[----:B------:R-:W-:Y:S01]  /*4990*/  USHF.R.S32.HI UR11, URZ, 0x1f, UR10 ;  /* 0x0000001f3f0b7899 */ /* 0x000fe2000801140a */
[----:B------:R-:W-:Y:S01]  /*49a0*/  @UP1 ULDC UR8, c[0x0][0x854] ;  /* 0x0002150000081ab9 */ /* 0x000fe20000000800 */
[----:B------:R-:W-:Y:S01]  /*49b0*/  @UP1 ULDC UR12, c[0x0][0x858] ;  /* 0x00021600000c1ab9 */ /* 0x000fe20000000800 */
[----:B----4-:R-:W-:Y:S02]  /*49c0*/  UIMAD.WIDE.U32 UR8, UR4, UR8, URZ ;  /* 0x00000008040872a5 */ /* 0x010fe4000f8e003f */
[----:B------:R-:W-:Y:S01]  /*49d0*/  UMOV UR6, UR4 ;  /* 0x0000000400067c82 */ /* 0x000fe20008000000 */
[----:B------:R-:W-:-:S02]  /*49e0*/  USHF.R.S32.HI UR8, URZ, 0x1f, UR7 ;  /* 0x0000001f3f087899 */ /* 0x000fc40008011407 */
[----:B------:R-:W-:-:S03]  /*49f0*/  @UP1 USHF.R.U32.HI UR6, URZ, UR12, UR9 ;  /* 0x0000000c3f061299 */ /* 0x000fc60008011609 */
[----:B------:R-:W-:Y:S01]  /*4a00*/  ULDC.64 UR12, c[0x0][0x868] ;  /* 0x00021a00000c7ab9 */ /* 0x000fe20000000a00 */
[----:B------:R-:W-:Y:S02]  /*4a10*/  USHF.R.S32.HI UR16, URZ, 0x1f, UR6 ;  /* 0x0000001f3f107899 */ /* 0x000fe40008011406 */
[----:B------:R-:W-:-:S04]  /*4a20*/  UIADD3 UR10, UP1, UP2, UR10, UR7, UR6 ;  /* 0x000000070a0a7290 */ /* 0x000fc8000fa3e006 */
[----:B------:R-:W-:Y:S02]  /*4a30*/  UIADD3.X UR8, UR11, UR8, UR16, UP1, UP2 ;  /* 0x000000080b087290 */ /* 0x000fe40008fe4410 */
[----:B------:R-:W-:Y:S02]  /*4a40*/  USHF.L.U32 UR7, UR10, 0x2, URZ ;  /* 0x000000020a077899 */ /* 0x000fe4000800063f */
[----:B------:R-:W-:Y:S02]  /*4a50*/  USHF.L.U64.HI UR8, UR10, 0x2, UR8 ;  /* 0x000000020a087899 */ /* 0x000fe40008010208 */
[----:B------:R-:W-:-:S04]  /*4a60*/  UIADD3 UR10, UP1, UR7, UR12, URZ ;  /* 0x0000000c070a7290 */ /* 0x000fc8000ff3e03f */
[----:B------:R-:W-:Y:S01]  /*4a70*/  UIADD3.X UR11, UR8, UR13, URZ, UP1, !UPT ;  /* 0x0000000d080b7290 */ /* 0x000fe20008ffe43f */
[----:B---3--:R-:W-:Y:S02]  /*4a80*/  @P0 R2UR UR9, R2 ;  /* 0x00000000020902ca */ /* 0x008fe400000e0000 */
[----:B------:R-:W-:Y:S02]  /*4a90*/  LEA.HI R2, R0, R5, RZ, 0x7 ;  /* 0x0000000500027211 */ /* 0x000fe400078f38ff */
[----:B------:R-:W-:Y:S02]  /*4aa0*/  ISETP.NE.AND P0, PT, R5, RZ, PT ;  /* 0x000000ff0500720c */ /* 0x000fe40003f05270 */
[C---:B------:R-:W-:Y:S01]  /*4ab0*/  LOP3.LUT R0, R2.reuse, 0xfffff80, RZ, 0xc0, !PT ;  /* 0x0fffff8002007812 */ /* 0x040fe200078ec0ff */
[----:B------:R-:W-:-:S04]  /*4ac0*/  IMAD.SHL.U32 R2, R2, 0x40, RZ ;  /* 0x0000004002027824 */ /* 0x000fc800078e00ff */
[----:B------:R-:W-:Y:S01]  /*4ad0*/  IMAD.IADD R0, R5, 0x1, -R0 ;  /* 0x0000000105007824 */ /* 0x000fe200078e0a00 */
[----:B------:R-:W-:Y:S01]  /*4ae0*/  LOP3.LUT R3, R2, 0x3fffe000, RZ, 0xc0, !PT ;  /* 0x3fffe00002037812 */ /* 0x000fe200078ec0ff */
[----:B------:R-:W-:Y:S01]  /*4af0*/  @UP0 ULEA UR9, UR36, UR9, 0x7 ;  /* 0x0000000924090291 */ /* 0x000fe2000f8e383f */
[----:B------:R-:W-:-:S03]  /*4b00*/  IMAD.U32 R2, RZ, RZ, UR10 ;  /* 0x0000000aff027e24 */ /* 0x000fc6000f8e00ff */
[----:B------:R-:W-:Y:S01]  /*4b10*/  @UP0 USHF.R.S32.HI UR12, URZ, 0x1f, UR9 ;  /* 0x0000001f3f0c0899 */ /* 0x000fe20008011409 */
[----:B------:R-:W-:Y:S02]  /*4b20*/  IMAD R0, R0, 0x4, R3 ;  /* 0x0000000400007824 */ /* 0x000fe400078e0203 */
[----:B------:R-:W-:Y:S01]  /*4b30*/  IMAD.U32 R3, RZ, RZ, UR11 ;  /* 0x0000000bff037e24 */ /* 0x000fe2000f8e00ff */
[----:B------:R-:W-:-:S03]  /*4b40*/  @UP0 ULEA.HI UR12, UR12, UR9, URZ, 0x7 ;  /* 0x000000090c0c0291 */ /* 0x000fc6000f8f383f */
[----:B------:R-:W-:Y:S01]  /*4b50*/  UMOV UR9, 0x400 ;  /* 0x0000040000097882 */ /* 0x000fe20000000000 */
[----:B------:R-:W-:Y:S02]  /*4b60*/  @UP0 USHF.L.U32 UR12, UR12, 0x7, URZ ;  /* 0x000000070c0c0899 */ /* 0x000fe4000800063f */
[----:B------:R-:W-:Y:S02]  /*4b70*/  ULEA UR9, UR14, UR9, 0x18 ;  /* 0x000000090e097291 */ /* 0x000fe4000f8ec03f */
[----:B------:R-:W-:-:S04]  /*4b80*/  @UP0 ULOP3.LUT UR12, UR12, 0xffffc000, URZ, 0xc0, !UPT ;  /* 0xffffc0000c0c0892 */ /* 0x000fc8000f8ec03f */
[----:B------:R-:W-:Y:S01]  /*4b90*/  @UP0 USHF.R.S32.HI UR13, URZ, 0x1f, UR12 ;  /* 0x0000001f3f0d0899 */ /* 0x000fe2000801140c */
[----:B------:R-:W-:Y:S02]  /*4ba0*/  LEA R0, R0, UR9, 0x2 ;  /* 0x0000000900007c11 */ /* 0x000fe4000f8e10ff */
[----:B------:R-:W-:Y:S02]  /*4bb0*/  @!UP0 UMOV UR12, URZ ;  /* 0x0000003f000c8c82 */ /* 0x000fe40008000000 */
[----:B------:R-:W-:Y:S01]  /*4bc0*/  UIADD3 UR14, UP1, UR15, UR12, URZ ;  /* 0x0000000c0f0e7290 */ /* 0x000fe2000ff3e03f */
[----:B------:R1:W-:Y:S01]  /*4bd0*/  STS.128 [R0], R24 ;  /* 0x0000001800007388 */ /* 0x0003e20000000c00 */
[----:B------:R-:W-:Y:S02]  /*4be0*/  UIMAD UR12, UR16, UR18, URZ ;  /* 0x00000012100c72a4 */ /* 0x000fe4000f8e023f */
[----:B------:R-:W-:Y:S01]  /*4bf0*/  UIMAD UR16, UR16, UR20, URZ ;  /* 0x00000014101072a4 */ /* 0x000fe2000f8e023f */
[----:B------:R1:W-:Y:S01]  /*4c00*/  STS.128 [R0+0x800], R28 ;  /* 0x0008001c00007388 */ /* 0x0003e20000000c00 */
[----:B------:R-:W-:Y:S01]  /*4c10*/  @!UP0 UMOV UR13, URZ ;  /* 0x0000003f000d8c82 */ /* 0x000fe20008000000 */
[----:B------:R-:W-:-:S02]  /*4c20*/  UIMAD UR17, UR6, UR19, UR12 ;  /* 0x00000013061172a4 */ /* 0x000fc4000f8e020c */
[----:B------:R-:W-:Y:S01]  /*4c30*/  UIMAD UR19, UR6, UR21, UR16 ;  /* 0x00000015061372a4 */ /* 0x000fe2000f8e0210 */
[----:B------:R1:W-:Y:S01]  /*4c40*/  STS.128 [R0+0x1000], R32 ;  /* 0x0010002000007388 */ /* 0x0003e20000000c00 */
[----:B------:R-:W-:Y:S02]  /*4c50*/  ULEA.HI.X.SX32 UR15, UR15, UR13, 0x1, UP1 ;  /* 0x0000000d0f0f7291 */ /* 0x000fe400088f0e3f */
[----:B------:R-:W-:Y:S01]  /*4c60*/  USHF.R.S32.HI UR16, URZ, 0x1f, UR36 ;  /* 0x0000001f3f107899 */ /* 0x000fe20008011424 */
[----:B------:R1:W-:Y:S01]  /*4c70*/  STS.128 [R0+0x1800], R36 ;  /* 0x0018002400007388 */ /* 0x0003e20000000c00 */
[----:B------:R-:W-:Y:S02]  /*4c80*/  UIMAD.WIDE.U32 UR12, UR6, UR18, UR14 ;  /* 0x00000012060c72a5 */ /* 0x000fe4000f8e000e */
[----:B------:R-:W-:Y:S01]  /*4c90*/  USEL UR16, UR16, URZ, !UP0 ;  /* 0x0000003f10107287 */ /* 0x000fe2000c000000 */
[----:B------:R1:W-:Y:S01]  /*4ca0*/  STS.128 [R0+0x2000], R40 ;  /* 0x0020002800007388 */ /* 0x0003e20000000c00 */
[----:B------:R-:W-:-:S02]  /*4cb0*/  UIMAD.WIDE.U32 UR14, UR6, UR20, UR14 ;  /* 0x00000014060e72a5 */ /* 0x000fc4000f8e000e */
[----:B------:R-:W-:Y:S01]  /*4cc0*/  USEL UR36, UR36, URZ, !UP0 ;  /* 0x0000003f24247287 */ /* 0x000fe2000c000000 */
[----:B------:R1:W-:Y:S01]  /*4cd0*/  STS.128 [R0+0x2800], R44 ;  /* 0x0028002c00007388 */ /* 0x0003e20000000c00 */
[----:B------:R-:W-:Y:S01]  /*4ce0*/  ULDC.64 UR20, c[0x0][0x820] ;  /* 0x0002080000147ab9 */ /* 0x000fe20000000a00 */
[----:B------:R-:W-:Y:S02]  /*4cf0*/  UIADD3 UR13, UR13, UR17, URZ ;  /* 0x000000110d0d7290 */ /* 0x000fe4000fffe03f */
[----:B------:R1:W-:Y:S01]  /*4d00*/  STS.128 [R0+0x3000], R48 ;  /* 0x0030003000007388 */ /* 0x0003e20000000c00 */
[----:B------:R-:W-:Y:S02]  /*4d10*/  UIMAD UR18, UR16, UR20, URZ ;  /* 0x00000014101272a4 */ /* 0x000fe4000f8e023f */
[----:B------:R-:W-:Y:S01]  /*4d20*/  UIMAD UR16, UR16, UR22, URZ ;  /* 0x00000016101072a4 */ /* 0x000fe2000f8e023f */
[----:B------:R1:W-:Y:S01]  /*4d30*/  STS.128 [R0+0x3800], R52 ;  /* 0x0038003400007388 */ /* 0x0003e20000000c00 */
[----:B------:R-:W-:-:S02]  /*4d40*/  UIADD3 UR15, UR15, UR19, URZ ;  /* 0x000000130f0f7290 */ /* 0x000fc4000fffe03f */
[----:B------:R-:W-:Y:S01]  /*4d50*/  UIMAD UR18, UR36, UR21, UR18 ;  /* 0x00000015241272a4 */ /* 0x000fe2000f8e0212 */
[----:B------:R1:W-:Y:S01]  /*4d60*/  STS.128 [R0+0x4000], R56 ;  /* 0x0040003800007388 */ /* 0x0003e20000000c00 */
[----:B------:R-:W-:Y:S02]  /*4d70*/  UIMAD.WIDE.U32 UR12, UR36, UR20, UR12 ;  /* 0x00000014240c72a5 */ /* 0x000fe4000f8e000c */
[----:B------:R-:W-:Y:S01]  /*4d80*/  UIMAD UR16, UR36, UR23, UR16 ;  /* 0x00000017241072a4 */ /* 0x000fe2000f8e0210 */
[----:B------:R1:W-:Y:S01]  /*4d90*/  STS.128 [R0+0x4800], R60 ;  /* 0x0048003c00007388 */ /* 0x0003e20000000c00 */
[----:B------:R-:W-:Y:S01]  /*4da0*/  UIMAD.WIDE.U32 UR14, UR36, UR22, UR14 ;  /* 0x00000016240e72a5 */ /* 0x000fe2000f8e000e */
[----:B------:R-:W-:Y:S02]  /*4db0*/  ULDC.64 UR20, c[0x0][0x800] ;  /* 0x0002000000147ab9 */ /* 0x000fe40000000a00 */
[----:B------:R1:W-:Y:S01]  /*4dc0*/  STS.128 [R0+0x5000], R64 ;  /* 0x0050004000007388 */ /* 0x0003e20000000c00 */
[----:B------:R-:W-:Y:S01]  /*4dd0*/  ULDC.64 UR22, c[0x0][0x828] ;  /* 0x00020a0000167ab9 */ /* 0x000fe20000000a00 */
[----:B------:R-:W-:-:S02]  /*4de0*/  UIADD3 UR17, -UR6, URZ, URZ ;  /* 0x0000003f06117290 */ /* 0x000fc4000fffe13f */
[----:B------:R1:W-:Y:S01]  /*4df0*/  STS.128 [R0+0x5800], R68 ;  /* 0x0058004400007388 */ /* 0x0003e20000000c00 */
[----:B------:R-:W-:Y:S02]  /*4e00*/  UIADD3 UR13, UR13, UR18, URZ ;  /* 0x000000120d0d7290 */ /* 0x000fe4000fffe03f */
[----:B------:R-:W-:Y:S01]  /*4e10*/  UIADD3 UR6, UR15, UR16, URZ ;  /* 0x000000100f067290 */ /* 0x000fe2000fffe03f */
[----:B------:R1:W-:Y:S01]  /*4e20*/  STS.128 [R0+0x6000], R72 ;  /* 0x0060004800007388 */ /* 0x0003e20000000c00 */
[----:B------:R-:W-:Y:S02]  /*4e30*/  ULEA UR20, UP0, UR12, UR20, 0x2 ;  /* 0x000000140c147291 */ /* 0x000fe4000f80103f */
[----:B------:R-:W-:Y:S01]  /*4e40*/  ULEA UR22, UP1, UR14, UR22, 0x2 ;  /* 0x000000160e167291 */ /* 0x000fe2000f82103f */
[----:B------:R1:W-:Y:S01]  /*4e50*/  STS.128 [R0+0x6800], R76 ;  /* 0x0068004c00007388 */ /* 0x0003e20000000c00 */
[----:B------:R-:W-:Y:S02]  /*4e60*/  ULEA.HI.X UR21, UR12, UR21, UR13, 0x2, UP0 ;  /* 0x000000150c157291 */ /* 0x000fe400080f140d */
[----:B------:R-:W-:Y:S01]  /*4e70*/  ULEA.HI.X UR23, UR14, UR23, UR6, 0x2, UP1 ;  /* 0x000000170e177291 */ /* 0x000fe200088f1406 */
[----:B------:R1:W-:Y:S01]  /*4e80*/  STS.128 [R0+0x7000], R80 ;  /* 0x0070005000007388 */ /* 0x0003e20000000c00 */
[----:B------:R-:W-:-:S03]  /*4e90*/  UIMAD UR17, UR5, UR17, UR4 ;  /* 0x00000011051172a4 */ /* 0x000fc6000f8e0204 */
[----:B------:R1:W-:Y:S01]  /*4ea0*/  STS.128 [R0+0x7800], R84 ;  /* 0x0078005400007388 */ /* 0x0003e20000000c00 */
[----:B------:R-:W-:Y:S08]  /*4eb0*/  @P0 BRA `(.L_x_2253) ;  /* 0x0000000000140947 */ /* 0x000ff00003800000 */
.L_x_2254:
[----:B------:R-:W2:Y:S04]  /*4ec0*/  LDG.E.STRONG.GPU R4, desc[UR46][R2.64] ;  /* 0x0000002e02047981 */ /* 0x000ea8000c1ef900 */
[----:B--2---:R-:W-:Y:S01]  /*4ed0*/  CCTL.IVALL ;  /* 0x00000000ff00798f */ /* 0x004fe20002000000 */
[----:B------:R-:W-:Y:S05]  /*4ee0*/  YIELD ;  /* 0x0000000000007946 */ /* 0x000fea0003800000 */
[----:B------:R-:W-:-:S13]  /*4ef0*/  ISETP.NE.AND P0, PT, R4, UR17, PT ;  /* 0x0000001104007c0c */ /* 0x000fda000bf05270 */
[----:B------:R-:W-:Y:S05]  /*4f00*/  @P0 BRA `(.L_x_2254) ;  /* 0xfffffffc00ec0947 */ /* 0x000fea000383ffff */
.L_x_2253:
[----:B------:R-:W-:Y:S05]  /*4f10*/  BSYNC B0 ;  /* 0x0000000000007941 */ /* 0x000fea0003800000 */
.L_x_2252:
[----:B------:R-:W-:-:S03]  /*4f20*/  UMOV UR4, 0xffffffff ;  /* 0xffffffff00047882 */ /* 0x000fc60000000000 */
[----:B------:R-:W-:Y:S05]  /*4f30*/  BRA.DIV UR4, `(.L_x_2255) ;  /* 0x0000005204c47947 */ /* 0x000fea000b800000 */
[----:B------:R-:W-:Y:S01]  /*4f40*/  NOP ;  /* 0x0000000000007918 */ /* 0x000fe20000000000 */
.L_x_2364:
        /* <DEDUP_REMOVED lines=14> */
[----:B------:R-:W-:Y:S01]  /*5030*/  UMOV UR4, UR22 ;  /* 0x0000001600047c82 */ /* 0x000fe20008000000 */
[----:B------:R-:W-:-:S08]  /*5040*/  UMOV UR5, UR23 ;  /* 0x0000001700057c82 */ /* 0x000fd00008000000 */
.L_x_2258:
[----:B------:R-:W-:Y:S01]  /*5050*/  @P0 ELECT P2, URZ, PT ;  /* 0x00000000003f082f */ /* 0x000fe20003840000 */
[----:B------:R2:W-:-:S12]  /*5060*/  UBLKRED.G.S.ADD.F32.RN [UR4], [UR9], UR6, desc[UR10] ;  /* 0x00000a04090073bb */ /* 0x0005d800080a1406 */
[----:B------:R-:W-:Y:S02]  /*5070*/  @P2 PLOP3.LUT P0, PT, P2, PT, PT, 0x8, 0x0 ;  /* 0x000000000000281c */ /* 0x000fe4000170e170 */
[----:B------:R-:W-:-:S11]  /*5080*/  PLOP3.LUT P2, PT, PT, PT, PT, 0x8, 0x0 ;  /* 0x000000000000781c */ /* 0x000fd60003f4e170 */
[----:B--2---:R-:W-:Y:S05]  /*5090*/  @P0 BRA.U.ANY `(.L_x_2258) ;  /* 0xfffffffd00ec0947 */ /* 0x004fea000393ffff */
[----:B------:R0:W-:Y:S01]  /*50a0*/  UTMACMDFLUSH ;  /* 0x00000000000079b7 */ /* 0x0001e20000000000 */
[----:B------:R-:W-:-:S04]  /*50b0*/  DEPBAR.LE SB0, 0x0 ;  /* 0x000080000000791a */ /* 0x000fc80000000000 */
.L_x_2257:
[----:B------:R-:W-:Y:S05]  /*50c0*/  BSYNC B0 ;  /* 0x0000000000007941 */ /* 0x000fea0003800000 */
.L_x_2256:
        /* <DEDUP_REMOVED lines=14> */
.L_x_2260:
[----:B------:R-:W-:Y:S05]  /*51b0*/  BSYNC B0 ;  /* 0x0000000000007941 */ /* 0x000fea0003800000 */
.L_x_2259:
        /* <DEDUP_REMOVED lines=24> */
.L_x_2263:
[----:B-12---:R-:W2:Y:S04]  /*5340*/  LDG.E.STRONG.GPU R0, desc[UR46][R2.64] ;  /* 0x0000002e02007981 */ /* 0x006ea8000c1ef900 */
[----:B--2---:R-:W-:Y:S01]  /*5350*/  CCTL.IVALL ;  /* 0x00000000ff00798f */ /* 0x004fe20002000000 */
[----:B------:R-:W-:Y:S05]  /*5360*/  YIELD ;  /* 0x0000000000007946 */ /* 0x000fea0003800000 */
[----:B------:R-:W-:-:S13]  /*5370*/  ISETP.NE.AND P0, PT, R0, UR17, PT ;  /* 0x0000001100007c0c */ /* 0x000fda000bf05270 */
[----:B------:R-:W-:Y:S05]  /*5380*/  @P0 BRA `(.L_x_2263) ;  /* 0xfffffffc00ec0947 */ /* 0x000fea000383ffff */
.L_x_2262:
[----:B------:R-:W-:Y:S05]  /*5390*/  BSYNC B0 ;  /* 0x0000000000007941 */ /* 0x000fea0003800000 */
.L_x_2261:
[----:B------:R-:W-:-:S03]  /*53a0*/  UMOV UR4, 0xffffffff ;  /* 0xffffffff00047882 */ /* 0x000fc60000000000 */
[----:B------:R-:W-:Y:S05]  /*53b0*/  BRA.DIV UR4, `(.L_x_2264) ;  /* 0x0000004e04c07947 */ /* 0x000fea000b800000 */
[----:B------:R-:W-:Y:S01]  /*53c0*/  NOP ;  /* 0x0000000000007918 */ /* 0x000fe20000000000 */
.L_x_2367:
        /* <DEDUP_REMOVED lines=16> */
.L_x_2267:
[----:B------:R-:W-:Y:S01]  /*54d0*/  @P0 ELECT P2, URZ, PT ;  /* 0x00000000003f082f */ /* 0x000fe20003840000 */
[----:B------:R3:W-:-:S12]  /*54e0*/  UBLKRED.G.S.ADD.F32.RN [UR4], [UR9], UR6, desc[UR10] ;  /* 0x00000a04090073bb */ /* 0x0007d800080a1406 */
[----:B------:R-:W-:Y:S02]  /*54f0*/  @P2 PLOP3.LUT P0, PT, P2, PT, PT, 0x8, 0x0 ;  /* 0x000000000000281c */ /* 0x000fe4000170e170 */
[----:B------:R-:W-:-:S11]  /*5500*/  PLOP3.LUT P2, PT, PT, PT, PT, 0x8, 0x0 ;  /* 0x000000000000781c */ /* 0x000fd60003f4e170 */
[----:B---3--:R-:W-:Y:S05]  /*5510*/  @P0 BRA.U.ANY `(.L_x_2267) ;  /* 0xfffffffd00ec0947 */ /* 0x008fea000393ffff */
[----:B------:R0:W-:Y:S01]  /*5520*/  UTMACMDFLUSH ;  /* 0x00000000000079b7 */ /* 0x0001e20000000000 */
[----:B------:R-:W-:-:S04]  /*5530*/  DEPBAR.LE SB0, 0x0 ;  /* 0x000080000000791a */ /* 0x000fc80000000000 */
.L_x_2266:
[----:B------:R-:W-:Y:S05]  /*5540*/  BSYNC B0 ;  /* 0x0000000000007941 */ /* 0x000fea0003800000 */
.L_x_2265:
        /* <DEDUP_REMOVED lines=14> */
.L_x_2222:
        /* <DEDUP_REMOVED lines=21> */
.L_x_2269:
        /* <DEDUP_REMOVED lines=13> */
.L_x_2271:
[----:B------:R-:W-:-:S05]  /*5850*/  ULDC UR4, c[0x0][0x8c4] ;  /* 0x0002310000047ab9 */ /* 0x000fca0000000800 */
.L_x_2270:
        /* <DEDUP_REMOVED lines=44> */
.L_x_2272:
        /* <DEDUP_REMOVED lines=13> */
.L_x_2273:
        /* <DEDUP_REMOVED lines=12> */
.L_x_2274:
[----:B------:R-:W-:Y:S01]  /*5cb0*/  UIADD3 UR8, -UR12, UR10, UR6 ;  /* 0x0000000a0c087290 */ /* 0x000fe2000fffe106 */
[----:B------:R-:W-:Y:S01]  /*5cc0*/  ISETP.LE.AND P0, PT, RZ, UR22, PT ;  /* 0x00000016ff007c0c */ /* 0x000fe2000bf03270 */
[----:B------:R-:W-:Y:S01]  /*5cd0*/  ULDC UR9, c[0x0][0x74c] ;  /* 0x0001d30000097ab9 */ /* 0x000fe20000000800 */
[----:B------:R-:W-:Y:S01]  /*5ce0*/  ULDC UR20, c[0x0][0x288] ;  /* 0x0000a20000147ab9 */ /* 0x000fe20000000800 */
[----:B------:R-:W-:Y:S02]  /*5cf0*/  UIADD3 UR9, UR8, -UR9, URZ ;  /* 0x8000000908097290 */ /* 0x000fe4000fffe03f */
[----:B------:R-:W-:Y:S02]  /*5d00*/  UIADD3 UR8, UR10, 0x3f, URZ ;  /* 0x0000003f0a087890 */ /* 0x000fe4000fffe03f */
[----:B------:R-:W-:Y:S02]  /*5d10*/  USHF.R.S32.HI UR11, URZ, 0x1f, UR9 ;  /* 0x0000001f3f0b7899 */ /* 0x000fe40008011409 */
[----:B------:R-:W-:-:S02]  /*5d20*/  USHF.R.S32.HI UR15, URZ, 0x1f, UR13 ;  /* 0x0000001f3f0f7899 */ /* 0x000fc4000801140d */
[----:B------:R-:W-:Y:S02]  /*5d30*/  ULEA.HI UR11, UR11, UR9, URZ, 0x6 ;  /* 0x000000090b0b7291 */ /* 0x000fe4000f8f303f */
[----:B------:R-:W-:Y:S02]  /*5d40*/  USHF.R.S32.HI UR9, URZ, 0x1f, UR8 ;  /* 0x0000001f3f097899 */ /* 0x000fe40008011408 */
[----:B------:R-:W-:Y:S02]  /*5d50*/  USHF.R.S32.HI UR11, URZ, 0x6, UR11 ;  /* 0x000000063f0b7899 */ /* 0x000fe4000801140b */
[----:B------:R-:W-:Y:S02]  /*5d60*/  ULEA.HI UR8, UR9, UR8, URZ, 0x6 ;  /* 0x0000000809087291 */ /* 0x000fe4000f8f303f */
[----:B------:R-:W-:Y:S02]  /*5d70*/  UISETP.LT.AND UP1, UPT, URZ, UR11, UPT ;  /* 0x0000000b3f00728c */ /* 0x000fe4000bf21270 */
[----:B------:R-:W-:-:S02]  /*5d80*/  USHF.R.S32.HI UR8, URZ, 0x6, UR8 ;  /* 0x000000063f087899 */ /* 0x000fc40008011408 */
[----:B------:R-:W-:Y:S02]  /*5d90*/  USEL UR16, UR13, URZ, !UP0 ;  /* 0x0000003f0d107287 */ /* 0x000fe4000c000000 */
[----:B------:R-:W-:Y:S02]  /*5da0*/  USEL UR9, URZ, UR11, !UP1 ;  /* 0x0000000b3f097287 */ /* 0x000fe4000c800000 */
[----:B------:R-:W-:Y:S01]  /*5db0*/  UIMAD UR13, UR13, UR20, URZ ;  /* 0x000000140d0d72a4 */ /* 0x000fe2000f8e023f */
[----:B------:R-:W-:Y:S01]  /*5dc0*/  UMOV UR11, UR8 ;  /* 0x00000008000b7c82 */ /* 0x000fe20008000000 */
        /* <DEDUP_REMOVED lines=8> */
[----:B------:R-:W-:-:S12]  /*5e50*/  USEL UR11, UR8, UR10, UP1 ;  /* 0x0000000a080b7287 */ /* 0x000fd80008800000 */
.L_x_2275:
[----:B------:R-:W-:Y:S02]  /*5e60*/  UISETP.GT.AND UP1, UPT, UR11, UR9, UPT ;  /* 0x000000090b00728c */ /* 0x000fe4000bf24270 */
[----:B------:R-:W-:Y:S02]  /*5e70*/  USEL UR21, UR15, URZ, !UP0 ;  /* 0x0000003f0f157287 */ /* 0x000fe4000c000000 */
[----:B------:R-:W-:Y:S02]  /*5e80*/  UIADD3 UR23, UP0, UR13, UR7, URZ ;  /* 0x000000070d177290 */ /* 0x000fe4000ff1e03f */
[----:B------:R-:W-:Y:S02]  /*5e90*/  PLOP3.LUT P1, PT, PT, PT, UP1, 0x80, 0x0 ;  /* 0x000000000000781c */ /* 0x000fe40003f2f018 */
[----:B------:R-:W-:Y:S01]  /*5ea0*/  ELECT P0, URZ, PT ;  /* 0x00000000003f782f */ /* 0x000fe20003800000 */
[----:B------:R-:W-:-:S10]  /*5eb0*/  ULEA.HI.X.SX32 UR10, UR13, UR14, 0x1, UP0 ;  /* 0x0000000e0d0a7291 */ /* 0x000fd400080f0e3f */
[----:B------:R-:W-:Y:S05]  /*5ec0*/  @!P1 BRA `(.L_x_2276) ;  /* 0x0000001000909947 */ /* 0x000fea0003800000 */
[----:B------:R-:W-:Y:S01]  /*5ed0*/  ULDC.64 UR18, c[0x0][0x2d8] ;  /* 0x0000b60000127ab9 */ /* 0x000fe20000000a00 */
[----:B------:R-:W1:Y:S01]  /*5ee0*/  S2R R0, SR_TID.X ;  /* 0x0000000000007919 */ /* 0x000e620000002100 */
[----:B------:R-:W-:Y:S02]  /*5ef0*/  UIMAD UR14, UR14, UR18, URZ ;  /* 0x000000120e0e72a4 */ /* 0x000fe4000f8e023f */
[----:B------:R-:W-:Y:S02]  /*5f00*/  UIMAD.WIDE.U32 UR12, UR7, UR18, URZ ;  /* 0x00000012070c72a5 */ /* 0x000fe4000f8e003f */
[----:B------:R-:W-:Y:S02]  /*5f10*/  UIMAD UR14, UR7, UR19, UR14 ;  /* 0x00000013070e72a4 */ /* 0x000fe4000f8e020e */
[----:B------:R-:W-:Y:S02]  /*5f20*/  UIADD3 UR7, -UR9, UR11, URZ ;  /* 0x0000000b09077290 */ /* 0x000fe4000fffe13f */
[----:B------:R-:W-:-:S02]  /*5f30*/  UIADD3 UR6, UP0, UR4, UR12, URZ ;  /* 0x0000000c04067290 */ /* 0x000fc4000ff1e03f */
[----:B------:R-:W-:Y:S02]  /*5f40*/  UIADD3 UR19, UR13, UR14, URZ ;  /* 0x0000000e0d137290 */ /* 0x000fe4000fffe03f */
[----:B------:R-:W-:Y:S02]  /*5f50*/  ULOP3.LUT UR17, UR7, 0x1, URZ, 0xc0, !UPT ;  /* 0x0000000107117892 */ /* 0x000fe4000f8ec03f */
[----:B------:R-:W-:Y:S02]  /*5f60*/  UIADD3.X UR7, UR5, UR19, URZ, UP0, !UPT ;  /* 0x0000001305077290 */ /* 0x000fe400087fe43f */
[----:B------:R-:W-:Y:S01]  /*5f70*/  UISETP.NE.U32.AND UP0, UPT, UR17, 0x1, UPT ;  /* 0x000000011100788c */ /* 0x000fe2000bf05070 */
[----:B------:R-:W-:Y:S02]  /*5f80*/  ULDC.64 UR14, c[0x0][0x2e0] ;  /* 0x0000b800000e7ab9 */ /* 0x000fe40000000a00 */
[----:B------:R-:W-:-:S03]  /*5f90*/  UIMAD UR18, UR21, UR14, URZ ;  /* 0x0000000e151272a4 */ /* 0x000fc6000f8e023f */
[----:B------:R-:W-:Y:S01]  /*5fa0*/  PLOP3.LUT P1, PT, PT, PT, UP0, 0x80, 0x0 ;  /* 0x000000000000781c */ /* 0x000fe20003f2f008 */
[----:B------:R-:W-:Y:S02]  /*5fb0*/  UIMAD.WIDE.U32 UR6, UR16, UR14, UR6 ;  /* 0x0000000e100672a5 */ /* 0x000fe4000f8e0006 */
[----:B------:R-:W-:Y:S01]  /*5fc0*/  UIMAD UR18, UR16, UR15, UR18 ;  /* 0x0000000f101272a4 */ /* 0x000fe2000f8e0212 */
[----:B------:R-:W-:Y:S02]  /*5fd0*/  ULDC UR21, c[0x0][0x760] ;  /* 0x0001d80000157ab9 */ /* 0x000fe40000000800 */
[----:B------:R-:W-:Y:S02]  /*5fe0*/  UIMAD UR15, UR20, UR21, URZ ;  /* 0x00000015140f72a4 */ /* 0x000fe4000f8e023f */
[----:B------:R-:W-:Y:S01]  /*5ff0*/  UIADD3 UR24, UR7, UR18, URZ ;  /* 0x0000001207187290 */ /* 0x000fe2000fffe03f */
[----:B-1----:R-:W-:-:S04]  /*6000*/  LOP3.LUT R9, R0, 0x1f, RZ, 0xc0, !PT ;  /* 0x0000001f00097812 */ /* 0x002fc800078ec0ff */
[----:B------:R-:W-:Y:S07]  /*6010*/  @P1 BRA `(.L_x_2277) ;  /* 0x00000004006c1947 */ /* 0x000fee0003800000 */
        /* <DEDUP_REMOVED lines=11> */
.L_x_2280:
[----:B------:R-:W2:Y:S04]  /*60d0*/  LDG.E.STRONG.GPU R0, desc[UR46][R2.64] ;  /* 0x0000002e02007981 */ /* 0x000ea8000c1ef900 */
[----:B--2---:R-:W-:Y:S01]  /*60e0*/  CCTL.IVALL ;  /* 0x00000000ff00798f */ /* 0x004fe20002000000 */
[----:B------:R-:W-:Y:S05]  /*60f0*/  YIELD ;  /* 0x0000000000007946 */ /* 0x000fea0003800000 */
[----:B------:R-:W-:-:S13]  /*6100*/  ISETP.NE.AND P1, PT, R0, UR22, PT ;  /* 0x0000001600007c0c */ /* 0x000fda000bf25270 */
[----:B------:R-:W-:Y:S05]  /*6110*/  @P1 BRA `(.L_x_2280) ;  /* 0xfffffffc00ec1947 */ /* 0x000fea000383ffff */
.L_x_2279:
[----:B------:R-:W-:Y:S05]  /*6120*/  BSYNC B0 ;  /* 0x0000000000007941 */ /* 0x000fea0003800000 */
.L_x_2278:
[----:B------:R-:W-:-:S03]  /*6130*/  UMOV UR17, 0xffffffff ;  /* 0xffffffff00117882 */ /* 0x000fc60000000000 */
[----:B------:R-:W-:Y:S05]  /*6140*/  BRA.DIV UR17, `(.L_x_2281) ;  /* 0x0000004211787947 */ /* 0x000fea000b800000 */
[----:B------:R-:W-:Y:S01]  /*6150*/  NOP ;  /* 0x0000000000007918 */ /* 0x000fe20000000000 */
.L_x_2370:
        /* <DEDUP_REMOVED lines=22> */
.L_x_2283:
[----:B------:R-:W-:Y:S05]  /*62c0*/  BSYNC B0 ;  /* 0x0000000000007941 */ /* 0x000fea0003800000 */
.L_x_2282:
        /* <DEDUP_REMOVED lines=20> */
.L_x_2285:
[----:B------:R-:W-:Y:S05]  /*6410*/  BSYNC B0 ;  /* 0x0000000000007941 */ /* 0x000fea0003800000 */
.L_x_2284:
[----:B------:R-:W-:Y:S06]  /*6420*/  BAR.ARV 0xa, 0xa0 ;  /* 0x0282800000007b1d */ /* 0x000fec0000002000 */
[----:B------:R-:W-:Y:S04]  /*6430*/  BSSY B0, `(.L_x_2286) ;  /* 0x0000003000007945 */ /* 0x000fe80003800000 */
[----:B------:R-:W-:Y:S05]  /*6440*/  @!P0 BRA `(.L_x_2287) ;  /* 0x0000000000048947 */ /* 0x000fea0003800000 */
[----:B------:R-:W-:-:S04]  /*6450*/  DEPBAR.LE SB0, 0x0 ;  /* 0x000080000000791a */ /* 0x000fc80000000000 */
.L_x_2287:
[----:B------:R-:W-:Y:S05]  /*6460*/  BSYNC B0 ;  /* 0x0000000000007941 */ /* 0x000fea0003800000 */
.L_x_2286:
        /* <DEDUP_REMOVED lines=19> */
.L_x_2289:
[----:B------:R-:W-:Y:S05]  /*65a0*/  BSYNC B0 ;  /* 0x0000000000007941 */ /* 0x000fea0003800000 */
.L_x_2288:
[----:B------:R-:W-:Y:S01]  /*65b0*/  UIADD3 UR17, UR9, 0x1, URZ ;  /* 0x0000000109117890 */ /* 0x000fe2000fffe03f */
[----:B------:R-:W-:Y:S11]  /*65c0*/  BRA `(.L_x_2290) ;  /* 0x0000000000047947 */ /* 0x000ff60003800000 */
.L_x_2277:
[----:B------:R-:W-:-:S05]  /*65d0*/  UMOV UR17, UR9 ;  /* 0x0000000900117c82 */ /* 0x000fca0008000000 */
.L_x_2290:
[----:B------:R-:W-:-:S04]  /*65e0*/  UIADD3 UR9, UR9, 0x1, URZ ;  /* 0x0000000109097890 */ /* 0x000fc8000fffe03f */
[----:B------:R-:W-:-:S03]  /*65f0*/  UISETP.NE.AND UP0, UPT, UR11, UR9, UPT ;  /* 0x000000090b00728c */ /* 0x000fc6000bf05270 */
[----:B------:R-:W-:-:S03]  /*6600*/  UMOV UR9, UR17 ;  /* 0x0000001100097c82 */ /* 0x000fc60008000000 */
[----:B------:R-:W-:-:S13]  /*6610*/  PLOP3.LUT P1, PT, PT, PT, UP0, 0x80, 0x0 ;  /* 0x000000000000781c */ /* 0x000fda0003f2f008 */
[----:B------:R-:W-:Y:S05]  /*6620*/  @!P1 BRA `(.L_x_2276) ;  /* 0x0000000800b89947 */ /* 0x000fea0003800000 */
[----:B------:R-:W-:Y:S01]  /*6630*/  UMOV UR13, UR19 ;  /* 0x00000013000d7c82 */ /* 0x000fe20008000000 */
[----:B------:R-:W-:Y:S01]  /*6640*/  ULDC.64 UR20, c[0x0][0x2c0] ;  /* 0x0000b00000147ab9 */ /* 0x000fe20000000a00 */
[----:B------:R-:W-:Y:S01]  /*6650*/  UIMAD.WIDE.U32 UR12, UR16, UR14, UR12 ;  /* 0x0000000e100c72a5 */ /* 0x000fe2000f8e000c */
[----:B------:R-:W-:-:S03]  /*6660*/  UMOV UR9, UR17 ;  /* 0x0000001100097c82 */ /* 0x000fc60008000000 */
[----:B------:R-:W-:-:S04]  /*6670*/  UIADD3 UR4, UP0, UR4, UR12, URZ ;  /* 0x0000000c04047290 */ /* 0x000fc8000ff1e03f */
[----:B------:R-:W-:Y:S02]  /*6680*/  UIADD3.X UR5, UR5, UR18, UR13, UP0, !UPT ;  /* 0x0000001205057290 */ /* 0x000fe400087fe40d */
[----:B------:R-:W-:-:S04]  /*6690*/  ULEA UR14, UP0, UR4, UR20, 0x2 ;  /* 0x00000014040e7291 */ /* 0x000fc8000f80103f */
[----:B------:R-:W-:Y:S02]  /*66a0*/  ULEA.HI.X UR5, UR4, UR21, UR5, 0x2, UP0 ;  /* 0x0000001504057291 */ /* 0x000fe400080f1405 */
[----:B------:R-:W-:Y:S01]  /*66b0*/  UIADD3 UR14, UP0, UR14, 0x4000, URZ ;  /* 0x000040000e0e7890 */ /* 0x000fe2000ff1e03f */
[----:B------:R-:W-:-:S03]  /*66c0*/  UMOV UR4, URZ ;  /* 0x0000003f00047c82 */ /* 0x000fc60008000000 */
[----:B------:R-:W-:-:S12]  /*66d0*/  UIADD3.X UR5, URZ, UR5, URZ, UP0, !UPT ;  /* 0x000000053f057290 */ /* 0x000fd800087fe43f */
.L_x_2315:
        /* <DEDUP_REMOVED lines=11> */
.L_x_2293:
[----:B------:R-:W2:Y:S04]  /*6790*/  LDG.E.STRONG.GPU R0, desc[UR46][R2.64] ;  /* 0x0000002e02007981 */ /* 0x000ea8000c1ef900 */
[----:B--2---:R-:W-:Y:S01]  /*67a0*/  CCTL.IVALL ;  /* 0x00000000ff00798f */ /* 0x004fe20002000000 */
[----:B------:R-:W-:Y:S05]  /*67b0*/  YIELD ;  /* 0x0000000000007946 */ /* 0x000fea0003800000 */
[----:B------:R-:W-:-:S13]  /*67c0*/  ISETP.NE.AND P1, PT, R0, UR22, PT ;  /* 0x0000001600007c0c */ /* 0x000fda000bf25270 */
[----:B------:R-:W-:Y:S05]  /*67d0*/  @P1 BRA `(.L_x_2293) ;  /* 0xfffffffc00ec1947 */ /* 0x000fea000383ffff */
.L_x_2292:
[----:B------:R-:W-:Y:S05]  /*67e0*/  BSYNC B0 ;  /* 0x0000000000007941 */ /* 0x000fea0003800000 */
.L_x_2291:
[----:B------:R-:W-:-:S03]  /*67f0*/  UMOV UR16, 0xffffffff ;  /* 0xffffffff00107882 */ /* 0x000fc60000000000 */
[----:B------:R-:W-:Y:S05]  /*6800*/  BRA.DIV UR16, `(.L_x_2294) ;  /* 0x0000003a10e47947 */ /* 0x000fea000b800000 */
[----:B------:R-:W-:Y:S01]  /*6810*/  NOP ;  /* 0x0000000000007918 */ /* 0x000fe20000000000 */
.L_x_2373:
        /* <DEDUP_REMOVED lines=9> */
[----:B------:R-:W-:-:S03]  /*68b0*/  UMOV UR27, 0x14f00000 ;  /* 0x14f00000001b7882 */ /* 0x000fc60000000000 */
[----:B------:R-:W-:Y:S02]  /*68c0*/  ULEA.HI.X.SX32 UR16, UR16, UR24, 0x1, UP0 ;  /* 0x0000001810107291 */ /* 0x000fe400080f0e3f */
[----:B------:R-:W-:-:S04]  /*68d0*/  ULEA UR18, UP0, UR26, UR18, 0x2 ;  /* 0x000000121a127291 */ /* 0x000fc8000f80103f */
[----:B------:R-:W-:-:S03]  /*68e0*/  ULEA.HI.X UR19, UR26, UR19, UR16, 0x2, UP0 ;  /* 0x000000131a137291 */ /* 0x000fc600080f1410 */
[----:B------:R-:W-:Y:S01]  /*68f0*/  UMOV UR16, 0x400 ;  /* 0x0000040000107882 */ /* 0x000fe20000000000 */
[----:B------:R-:W-:Y:S01]  /*6900*/  UMOV UR26, 0x0 ;  /* 0x00000000001a7882 */ /* 0x000fe20000000000 */
[----:B-1----:R-:W-:-:S04]  /*6910*/  ULEA UR21, UR25, UR21, 0x18 ;  /* 0x0000001519157291 */ /* 0x002fc8000f8ec03f */
[----:B------:R-:W-:-:S09]  /*6920*/  UIADD3 UR21, UR21, 0x10000, URZ ;  /* 0x0001000015157890 */ /* 0x000fd2000fffe03f */
[----:B------:R1:W-:Y:S02]  /*6930*/  UBLKRED.G.S.ADD.F32.RN [UR18], [UR21], UR16, desc[UR26] ;  /* 0x00001a12150073bb */ /* 0x0003e400080a1410 */
[----:B-1----:R0:W-:Y:S02]  /*6940*/  UTMACMDFLUSH ;  /* 0x00000000000079b7 */ /* 0x0021e40000000000 */
.L_x_2296:
[----:B------:R-:W-:Y:S05]  /*6950*/  BSYNC B0 ;  /* 0x0000000000007941 */ /* 0x000fea0003800000 */
.L_x_2295:
        /* <DEDUP_REMOVED lines=17> */
.L_x_2298:
[----:B------:R-:W-:Y:S05]  /*6a70*/  BSYNC B0 ;  /* 0x0000000000007941 */ /* 0x000fea0003800000 */
.L_x_2297:
[----:B------:R-:W-:Y:S06]  /*6a80*/  BAR.ARV 0xa, 0xa0 ;  /* 0x0282800000007b1d */ /* 0x000fec0000002000 */
[----:B------:R-:W-:Y:S04]  /*6a90*/  BSSY B0, `(.L_x_2299) ;  /* 0x0000003000007945 */ /* 0x000fe80003800000 */
[----:B------:R-:W-:Y:S05]  /*6aa0*/  @!P0 BRA `(.L_x_2300) ;  /* 0x0000000000048947 */ /* 0x000fea0003800000 */
[----:B------:R-:W-:-:S04]  /*6ab0*/  DEPBAR.LE SB0, 0x0 ;  /* 0x000080000000791a */ /* 0x000fc80000000000 */
.L_x_2300:
[----:B------:R-:W-:Y:S05]  /*6ac0*/  BSYNC B0 ;  /* 0x0000000000007941 */ /* 0x000fea0003800000 */
.L_x_2299:
        /* <DEDUP_REMOVED lines=19> */
.L_x_2302:
[----:B------:R-:W-:Y:S05]  /*6c00*/  BSYNC B0 ;  /* 0x0000000000007941 */ /* 0x000fea0003800000 */
.L_x_2301:
        /* <DEDUP_REMOVED lines=9> */
.L_x_2305:
[----:B------:R-:W2:Y:S04]  /*6ca0*/  LDG.E.STRONG.GPU R0, desc[UR46][R2.64] ;  /* 0x0000002e02007981 */ /* 0x000ea8000c1ef900 */
[----:B--2---:R-:W-:Y:S01]  /*6cb0*/  CCTL.IVALL ;  /* 0x00000000ff00798f */ /* 0x004fe20002000000 */
[----:B------:R-:W-:Y:S05]  /*6cc0*/  YIELD ;  /* 0x0000000000007946 */ /* 0x000fea0003800000 */
[----:B------:R-:W-:-:S13]  /*6cd0*/  ISETP.NE.AND P1, PT, R0, UR22, PT ;  /* 0x0000001600007c0c */ /* 0x000fda000bf25270 */
[----:B------:R-:W-:Y:S05]  /*6ce0*/  @P1 BRA `(.L_x_2305) ;  /* 0xfffffffc00ec1947 */ /* 0x000fea000383ffff */
.L_x_2304:
[----:B------:R-:W-:Y:S05]  /*6cf0*/  BSYNC B0 ;  /* 0x0000000000007941 */ /* 0x000fea0003800000 */
.L_x_2303:
[----:B------:R-:W-:-:S03]  /*6d00*/  UMOV UR12, 0xffffffff ;  /* 0xffffffff000c7882 */ /* 0x000fc60000000000 */
[----:B------:R-:W-:Y:S05]  /*6d10*/  BRA.DIV UR12, `(.L_x_2306) ;  /* 0x000000360cbc7947 */ /* 0x000fea000b800000 */
[----:B------:R-:W-:Y:S01]  /*6d20*/  NOP ;  /* 0x0000000000007918 */ /* 0x000fe20000000000 */
.L_x_2376:
        /* <DEDUP_REMOVED lines=15> */
.L_x_2308:
[----:B------:R-:W-:Y:S05]  /*6e20*/  BSYNC B0 ;  /* 0x0000000000007941 */ /* 0x000fea0003800000 */
.L_x_2307:
        /* <DEDUP_REMOVED lines=15> */
.L_x_2310:
[----:B------:R-:W-:Y:S05]  /*6f20*/  BSYNC B0 ;  /* 0x0000000000007941 */ /* 0x000fea0003800000 */
.L_x_2309:
[----:B------:R-:W-:Y:S06]  /*6f30*/  BAR.ARV 0xa, 0xa0 ;  /* 0x0282800000007b1d */ /* 0x000fec0000002000 */
[----:B------:R-:W-:Y:S04]  /*6f40*/  BSSY B0, `(.L_x_2311) ;  /* 0x0000003000007945 */ /* 0x000fe80003800000 */
[----:B------:R-:W-:Y:S05]  /*6f50*/  @!P0 BRA `(.L_x_2312) ;  /* 0x0000000000048947 */ /* 0x000fea0003800000 */
[----:B------:R-:W-:-:S04]  /*6f60*/  DEPBAR.LE SB0, 0x0 ;  /* 0x000080000000791a */ /* 0x000fc80000000000 */
.L_x_2312:
[----:B------:R-:W-:Y:S05]  /*6f70*/  BSYNC B0 ;  /* 0x0000000000007941 */ /* 0x000fea0003800000 */
.L_x_2311:
        /* <DEDUP_REMOVED lines=19> */
.L_x_2314:
[----:B------:R-:W-:Y:S05]  /*70b0*/  BSYNC B0 ;  /* 0x0000000000007941 */ /* 0x000fea0003800000 */
.L_x_2313:
[----:B------:R-:W-:Y:S02]  /*70c0*/  UIADD3 UR9, UR9, 0x2, URZ ;  /* 0x0000000209097890 */ /* 0x000fe4000fffe03f */
[----:B------:R-:W-:Y:S02]  /*70d0*/  UIADD3 UR4, UR4, 0x4000, URZ ;  /* 0x0000400004047890 */ /* 0x000fe4000fffe03f */
[----:B------:R-:W-:-:S06]  /*70e0*/  UISETP.GE.AND UP0, UPT, UR9, UR11, UPT ;  /* 0x0000000b0900728c */ /* 0x000fcc000bf06270 */
[----:B------:R-:W-:-:S13]  /*70f0*/  PLOP3.LUT P1, PT, PT, PT, UP0, 0x80, 0x0 ;  /* 0x000000000000781c */ /* 0x000fda0003f2f008 */
[----:B------:R-:W-:Y:S05]  /*7100*/  @!P1 BRA `(.L_x_2315) ;  /* 0xfffffff400749947 */ /* 0x000fea000383ffff */
.L_x_2276:
        /* <DEDUP_REMOVED lines=41> */
.L_x_2318:
[----:B------:R-:W-:Y:S05]  /*73a0*/  BSYNC B0 ;  /* 0x0000000000007941 */ /* 0x000fea0003800000 */
.L_x_2317:
[----:B------:R-:W-:Y:S05]  /*73b0*/  BRA `(.L_x_2319) ;  /* 0x0000000000047947 */ /* 0x000fea0003800000 */
.L_x_2316:
[----:B------:R-:W-:-:S05]  /*73c0*/  UMOV UR4, UR9 ;  /* 0x0000000900047c82 */ /* 0x000fca0008000000 */
.L_x_2319:
        /* <DEDUP_REMOVED lines=11> */
.L_x_2324:
        /* <DEDUP_REMOVED lines=24> */
.L_x_2321:
[----:B------:R-:W-:Y:S05]  /*7600*/  BSYNC B0 ;  /* 0x0000000000007941 */ /* 0x000fea0003800000 */
.L_x_2320:
        /* <DEDUP_REMOVED lines=24> */
.L_x_2323:
[----:B------:R-:W-:Y:S05]  /*7790*/  BSYNC B0 ;  /* 0x0000000000007941 */ /* 0x000fea0003800000 */
.L_x_2322:
[----:B------:R-:W-:Y:S02]  /*77a0*/  UIADD3 UR7, UR7, 0x2, URZ ;  /* 0x0000000207077890 */ /* 0x000fe4000fffe03f */
[----:B------:R-:W-:Y:S02]  /*77b0*/  ULEA UR5, UR19, UR5, 0x1 ;  /* 0x0000000513057291 */ /* 0x000fe4000f8e083f */
[----:B------:R-:W-:Y:S02]  /*77c0*/  ULEA UR6, UR19, UR6, 0x1 ;  /* 0x0000000613067291 */ /* 0x000fe4000f8e083f */
[----:B------:R-:W-:-:S13]  /*77d0*/  ISETP.NE.AND P0, PT, RZ, UR7, PT ;  /* 0x00000007ff007c0c */ /* 0x000fda000bf05270 */
[----:B------:R-:W-:Y:S05]  /*77e0*/  @!P0 BRA `(.L_x_2227) ;  /* 0x0000002800388947 */ /* 0x000fea0003800000 */
[----:B------:R-:W-:Y:S05]  /*77f0*/  BRA `(.L_x_2324) ;  /* 0xfffffffc00207947 */ /* 0x000fea000383ffff */
.L_x_2268:
        /* <DEDUP_REMOVED lines=14> */
.L_x_2325:
        /* <DEDUP_REMOVED lines=14> */
.L_x_2327:
[----:B------:R-:W-:-:S05]  /*79c0*/  ULDC UR4, c[0x0][0x8c4] ;  /* 0x0002310000047ab9 */ /* 0x000fca0000000800 */
.L_x_2326:
        /* <DEDUP_REMOVED lines=59> */
.L_x_2329:
        /* <DEDUP_REMOVED lines=13> */
.L_x_2330:
        /* <DEDUP_REMOVED lines=8> */
.L_x_2331:
        /* <DEDUP_REMOVED lines=21> */
.L_x_2332:
        /* <DEDUP_REMOVED lines=50> */
.L_x_2377:
        /* <DEDUP_REMOVED lines=15> */
.L_x_2335:
        /* <DEDUP_REMOVED lines=97> */
.L_x_2346:
[----:B-123--:R-:W-:-:S04]  /*8a40*/  SHF.L.U32 R18, R10, 0x1f, RZ ;  /* 0x0000001f0a127819 */ /* 0x00efc800000006ff */
[----:B------:R-:W2:Y:S02]  /*8a50*/  SYNCS.PHASECHK.TRANS64.TRYWAIT P1, [R15+URZ+0x30840], R18 ;  /* 0x030840120f0075a7 */ /* 0x000ea4000802017f */
[----:B--2---:R-:W-:Y:S05]  /*8a60*/  @!P1 BRA `(.L_x_2338) ;  /* 0x0000001800989947 */ /* 0x004fea0003800000 */
.L_x_2378:
        /* <DEDUP_REMOVED lines=8> */
.L_x_2339:
        /* <DEDUP_REMOVED lines=37> */
.L_x_2379:
        /* <DEDUP_REMOVED lines=8> */
.L_x_2341:
        /* <DEDUP_REMOVED lines=37> */
.L_x_2380:
        /* <DEDUP_REMOVED lines=8> */
.L_x_2343:
        /* <DEDUP_REMOVED lines=31> */
.L_x_2382:
        /* <DEDUP_REMOVED lines=8> */
.L_x_2345:
        /* <DEDUP_REMOVED lines=37> */
.L_x_2337:
[----:B------:R-:W4:Y:S02]  /*9550*/  LDL.LU R4, [R1+0x4] ;  /* 0x0000040001047983 */ /* 0x000f240000300800 */
[----:B----4-:R-:W-:Y:S02]  /*9560*/  ISETP.NE.AND P1, PT, R4, RZ, PT ;  /* 0x000000ff0400720c */ /* 0x010fe40003f25270 */
[----:B------:R4:W5:Y:S11]  /*9570*/  LDL R4, [R1] ;  /* 0x0000000001047983 */ /* 0x0009760000100800 */
[----:B----4-:R-:W-:Y:S05]  /*9580*/  @!P1 BRA `(.L_x_2336) ;  /* 0x00000004005c9947 */ /* 0x010fea0003800000 */
[----:B------:R-:W-:-:S04]  /*9590*/  SHF.L.U32 R12, R10, 0x1f, RZ ;  /* 0x0000001f0a0c7819 */ /* 0x000fc800000006ff */
[----:B------:R-:W4:Y:S02]  /*95a0*/  SYNCS.PHASECHK.TRANS64.TRYWAIT P1, [R15+URZ+0x30840], R12 ;  /* 0x0308400c0f0075a7 */ /* 0x000f24000802017f */
[----:B----4-:R-:W-:Y:S05]  /*95b0*/  @!P1 BRA `(.L_x_2347) ;  /* 0x0000001000189947 */ /* 0x010fea0003800000 */
.L_x_2383:
        /* <DEDUP_REMOVED lines=8> */
.L_x_2348:
        /* <DEDUP_REMOVED lines=34> */
.L_x_2384:
        /* <DEDUP_REMOVED lines=8> */
.L_x_2350:
        /* <DEDUP_REMOVED lines=34> */
.L_x_2336:
[----:B------:R-:W1:Y:S01]  /*9b00*/  S2R R0, SR_TID.X ;  /* 0x0000000000007919 */ /* 0x000e620000002100 */
[----:B------:R-:W-:Y:S01]  /*9b10*/  IMAD R3, R16, 0x8, R15 ;  /* 0x0000000810037824 */ /* 0x000fe200078e020f */
[----:B-1----:R-:W-:Y:S02]  /*9b20*/  LOP3.LUT R2, R0, 0x7f, RZ, 0xc0, !PT ;  /* 0x0000007f00027812 */ /* 0x002fe400078ec0ff */
[----:B------:R-:W-:Y:S02]  /*9b30*/  SHF.L.U32 R0, R10, 0x1f, RZ ;  /* 0x0000001f0a007819 */ /* 0x000fe400000006ff */
[----:B------:R-:W-:Y:S02]  /*9b40*/  ISETP.NE.AND P1, PT, R2, RZ, PT ;  /* 0x000000ff0200720c */ /* 0x000fe40003f25270 */
[----:B------:R-:W1:Y:S02]  /*9b50*/  SYNCS.PHASECHK.TRANS64.TRYWAIT P0, [R3+URZ+0x30840], R0 ;  /* 0x03084000030075a7 */ /* 0x000e64000800017f */
[----:B-1----:R-:W-:Y:S09]  /*9b60*/  @!P0 BRA `(.L_x_2351) ;  /* 0x0000000800d48947 */ /* 0x002ff20003800000 */
.L_x_2385:
[----:B------:R-:W-:Y:S05]  /*9b70*/  @P1 BRA `(.L_x_2352) ;  /* 0x0000000000181947 */ /* 0x000fea0003800000 */
[----:B------:R-:W1:Y:S01]  /*9b80*/  S2R R2, SR_TID.X ;  /* 0x0000000000027919 */ /* 0x000e620000002100 */
[----:B------:R-:W-:-:S04]  /*9b90*/  IMAD.MOV.U32 R0, RZ, RZ, 0x4100 ;  /* 0x00004100ff007424 */ /* 0x000fc800078e00ff */
[----:B------:R1:W-:Y:S02]  /*9ba0*/  SYNCS.ARRIVE.TRANS64 RZ, [R3+URZ+0x30830], R0 ;  /* 0x0308300003ff79a7 */ /* 0x0003e4000800003f */
[----:B-1----:R-:W-:-:S13]  /*9bb0*/  LOP3.LUT P0, RZ, R2, 0x1f, RZ, 0xc0, !PT ;  /* 0x0000001f02ff7812 */ /* 0x002fda000780c0ff */
[----:B------:R-:W-:Y:S05]  /*9bc0*/  @!P0 BRA `(.L_x_2352) ;  /* 0x0000000000048947 */ /* 0x000fea0003800000 */
[----:B------:R-:W-:Y:S01]  /*9bd0*/  BPT.TRAP 0x1 ;  /* 0x000000040000795c */ /* 0x000fe20000300000 */
.L_x_2352:
        /* <DEDUP_REMOVED lines=41> */
.L_x_2333:
[----:B------:R-:W-:Y:S05]  /*9e70*/  BSYNC B0 ;  /* 0x0000000000007941 */ /* 0x000fea0003800000 */
.L_x_2328:
[----:B------:R-:W-:-:S03]  /*9e80*/  UMOV UR8, 0xffffffff ;  /* 0xffffffff00087882 */ /* 0x000fc60000000000 */
[----:B------:R-:W-:Y:S05]  /*9e90*/  BRA.DIV UR8, `(.L_x_2353) ;  /* 0x0000000a081c7947 */ /* 0x000fea000b800000 */
[----:B------:R-:W-:-:S13]  /*9ea0*/  ELECT P6, URZ, PT ;  /* 0x00000000003f782f */ /* 0x000fda00038c0000 */
.L_x_2388:
[----:B------:R-:W-:Y:S05]  /*9eb0*/  @!P6 BRA `(.L_x_2227) ;  /* 0x000000000084e947 */ /* 0x000fea0003800000 */
[----:B------:R-:W-:-:S06]  /*9ec0*/  ULOP3.LUT UR8, UR38, 0x2, URZ, 0xfc, !UPT ;  /* 0x0000000226087892 */ /* 0x000fcc000f8efc3f */
[----:B------:R-:W-:-:S05]  /*9ed0*/  IMAD.U32 R2, RZ, RZ, UR8 ;  /* 0x00000008ff027e24 */ /* 0x000fca000f8e00ff */
[----:B------:R-:W-:-:S13]  /*9ee0*/  ISETP.NE.AND P2, PT, R2, 0x3, PT ;  /* 0x000000030200780c */ /* 0x000fda0003f45270 */
[----:B------:R-:W-:Y:S05]  /*9ef0*/  @!P2 BRA `(.L_x_2354) ;  /* 0x000000000004a947 */ /* 0x000fea0003800000 */
[----:B---3--:R-:W-:Y:S01]  /*9f00*/  BPT.TRAP 0x1 ;  /* 0x000000040000795c */ /* 0x008fe20000300000 */
.L_x_2354:
        /* <DEDUP_REMOVED lines=15> */
.L_x_2389:
[----:B------:R-:W2:Y:S02]  /*a000*/  SYNCS.PHASECHK.TRANS64.TRYWAIT P0, [R3+URZ], R2 ;  /* 0x00000002030075a7 */ /* 0x000ea4000800017f */
[----:B--2---:R-:W-:Y:S05]  /*a010*/  @!P0 BRA `(.L_x_2356) ;  /* 0x0000000400f08947 */ /* 0x004fea0003800000 */
.L_x_2390:
[----:B------:R-:W-:Y:S05]  /*a020*/  @!P2 BRA `(.L_x_2357) ;  /* 0x000000000004a947 */ /* 0x000fea0003800000 */
[----:B---3--:R-:W-:Y:S01]  /*a030*/  BPT.TRAP 0x1 ;  /* 0x000000040000795c */ /* 0x008fe20000300000 */
.L_x_2357:
[----:B--2---:R-:W-:-:S04]  /*a040*/  VIADD R3, R8, 0x30840 ;  /* 0x0003084008037836 */ /* 0x004fc80000000000 */
[----:B------:R-:W-:-:S04]  /*a050*/  IMAD R5, R0, 0x8, R3 ;  /* 0x0000000800057824 */ /* 0x000fc800078e0203 */
[----:B------:R-:W2:Y:S02]  /*a060*/  SYNCS.PHASECHK.TRANS64.TRYWAIT P0, [R5+URZ], R4 ;  /* 0x00000004050075a7 */ /* 0x000ea4000800017f */
[----:B--2---:R-:W-:Y:S05]  /*a070*/  @!P0 BRA `(.L_x_2358) ;  /* 0x0000000400ec8947 */ /* 0x004fea0003800000 */
.L_x_2391:
[----:B------:R-:W-:-:S07]  /*a080*/  IMAD R3, R6, 0x8, R3 ;  /* 0x0000000806037824 */ /* 0x000fce00078e0203 */
.L_x_2359:
[----:B----4-:R4:W1:Y:S02]  /*a090*/  SYNCS.PHASECHK.TRANS64.TRYWAIT P0, [R3+URZ], R2 ;  /* 0x00000002030075a7 */ /* 0x010864000800017f */
[----:B-1----:R-:W-:Y:S05]  /*a0a0*/  @!P0 NANOSLEEP.SYNCS 0x989680 ;  /* 0x009896800000895d */ /* 0x002fea0003900000 */
[----:B------:R-:W1:Y:S02]  /*a0b0*/  @!P0 SYNCS.PHASECHK.TRANS64 P0, [R3+URZ], R2 ;  /* 0x00000002030085a7 */ /* 0x000e64000800007f */
[----:B-1----:R-:W-:Y:S05]  /*a0c0*/  @!P0 BRA `(.L_x_2359) ;  /* 0xfffffffc00f08947 */ /* 0x002fea000383ffff */
.L_x_2227:
[----:B---3--:R-:W-:Y:S05]  /*a0d0*/  BSYNC B6 ;  /* 0x0000000000067941 */ /* 0x008fea0003800000 */
.L_x_2221:
[----:B------:R-:W-:Y:S05]  /*a0e0*/  EXIT ;  /* 0x000000000000794d */ /* 0x000fea0003800000 */
.L_x_2238:
[----:B------:R-:W-:Y:S02]  /*a0f0*/  IMAD.MOV.U32 R12, RZ, RZ, RZ ;  /* 0x000000ffff0c7224 */ /* 0x000fe400078e00ff */
[----:B------:R-:W-:Y:S02]  /*a100*/  IMAD.MOV.U32 R11, RZ, RZ, 0x1f ;  /* 0x0000001fff0b7424 */ /* 0x000fe400078e00ff */
[----:B------:R-:W-:-:S07]  /*a110*/  IMAD.MOV.U32 R15, RZ, RZ, -0x1 ;  /* 0xffffffffff0f7424 */ /* 0x000fce00078e00ff */
[----:B------:R-:W-:Y:S05]  /*a120*/  WARPSYNC.COLLECTIVE R15, `(.L_x_2360) ;  /* 0x000000000f087348 */ /* 0x000fea0003c00000 */
[----:B------:R1:W2:Y:S02]  /*a130*/  SHFL.IDX P6, R14, R13, R12, R11 ;  /* 0x0000000c0d0e7389 */ /* 0x0002a400000c000b */
[----:B-12---:R-:W-:Y:S01]  /*a140*/  ENDCOLLECTIVE ;  /* 0x000000000000791b */ /* 0x006fe20003800000 */
.L_x_2360:
[----:B------:R-:W-:Y:S05]  /*a150*/  BRA `(.L_x_2361) ;  /* 0xffffff7400347947 */ /* 0x000fea000383ffff */
.L_x_2240:
[----:B--2---:R2:W3:Y:S02]  /*a160*/  SYNCS.PHASECHK.TRANS64.TRYWAIT P0, [R231+URZ+0x30800], R8 ;  /* 0x03080008e70075a7 */ /* 0x0044e4000800017f */
[----:B---3--:R-:W-:Y:S05]  /*a170*/  @!P0 NANOSLEEP.SYNCS 0x989680 ;  /* 0x009896800000895d */ /* 0x008fea0003900000 */
[----:B------:R-:W3:Y:S02]  /*a180*/  @!P0 SYNCS.PHASECHK.TRANS64 P0, [R231+URZ+0x30800], R8 ;  /* 0x03080008e70085a7 */ /* 0x000ee4000800007f */
[----:B---3--:R-:W-:Y:S05]  /*a190*/  @!P0 BRA `(.L_x_2240) ;  /* 0xfffffffc00f08947 */ /* 0x008fea000383ffff */
[----:B------:R-:W-:Y:S05]  /*a1a0*/  BRA `(.L_x_2239) ;  /* 0xffffff74007c7947 */ /* 0x000fea000383ffff */
.L_x_2244:
[----:B---3--:R3:W4:Y:S02]  /*a1b0*/  SYNCS.PHASECHK.TRANS64.TRYWAIT P0, [R0+URZ+0x30810], R7 ;  /* 0x03081007000075a7 */ /* 0x008724000800017f */
[----:B----4-:R-:W-:Y:S05]  /*a1c0*/  @!P0 NANOSLEEP.SYNCS 0x989680 ;  /* 0x009896800000895d */ /* 0x010fea0003900000 */
[----:B------:R-:W4:Y:S02]  /*a1d0*/  @!P0 SYNCS.PHASECHK.TRANS64 P0, [R0+URZ+0x30810], R7 ;  /* 0x03081007000085a7 */ /* 0x000f24000800007f */
[----:B----4-:R-:W-:Y:S05]  /*a1e0*/  @!P0 BRA `(.L_x_2244) ;  /* 0xfffffffc00f08947 */ /* 0x010fea000383ffff */
[----:B------:R-:W-:Y:S05]  /*a1f0*/  BRA `(.L_x_2243) ;  /* 0xffffff7c00107947 */ /* 0x000fea000383ffff */
.L_x_2248:
[----:B------:R1:W1:Y:S02]  /*a200*/  SYNCS.PHASECHK.TRANS64.TRYWAIT P0, [R0+URZ+0x30830], R7 ;  /* 0x03083007000075a7 */ /* 0x000264000800017f */
[----:B-1----:R-:W-:Y:S05]  /*a210*/  @!P0 NANOSLEEP.SYNCS 0x989680 ;  /* 0x009896800000895d */ /* 0x002fea0003900000 */
[----:B------:R-:W1:Y:S02]  /*a220*/  @!P0 SYNCS.PHASECHK.TRANS64 P0, [R0+URZ+0x30830], R7 ;  /* 0x03083007000085a7 */ /* 0x000e64000800007f */
[----:B-1----:R-:W-:Y:S05]  /*a230*/  @!P0 BRA `(.L_x_2248) ;  /* 0xfffffffc00f08947 */ /* 0x002fea000383ffff */
[----:B------:R-:W-:Y:S05]  /*a240*/  BRA `(.L_x_2247) ;  /* 0xffffff8000687947 */ /* 0x000fea000383ffff */
.L_x_2255:
[----:B------:R-:W-:Y:S01]  /*a250*/  BSSY B0, `(.L_x_2362) ;  /* 0x0000005000007945 */ /* 0x000fe20003800000 */
[----:B------:R-:W-:-:S07]  /*a260*/  IMAD.MOV.U32 R15, RZ, RZ, -0x1 ;  /* 0xffffffffff0f7424 */ /* 0x000fce00078e00ff */
[----:B-1----:R-:W-:Y:S05]  /*a270*/  WARPSYNC.COLLECTIVE R15, `(.L_x_2363) ;  /* 0x000000000f087348 */ /* 0x002fea0003c00000 */
[----:B------:R-:W-:Y:S01]  /*a280*/  NOP ;  /* 0x0000000000007918 */ /* 0x000fe20000000000 */
[----:B-1----:R-:W-:Y:S01]  /*a290*/  ENDCOLLECTIVE ;  /* 0x000000000000791b */ /* 0x002fe20003800000 */
.L_x_2363:
[----:B------:R-:W-:Y:S05]  /*a2a0*/  BSYNC B0 ;  /* 0x0000000000007941 */ /* 0x000fea0003800000 */
.L_x_2362:
[----:B------:R-:W-:Y:S05]  /*a2b0*/  BRA `(.L_x_2364) ;  /* 0xffffffac00247947 */ /* 0x000fea000383ffff */
.L_x_2264:
[----:B------:R-:W-:Y:S01]  /*a2c0*/  BSSY B0, `(.L_x_2365) ;  /* 0x0000005000007945 */ /* 0x000fe20003800000 */
[----:B------:R-:W-:-:S07]  /*a2d0*/  IMAD.MOV.U32 R15, RZ, RZ, -0x1 ;  /* 0xffffffffff0f7424 */ /* 0x000fce00078e00ff */
[----:B-12---:R-:W-:Y:S05]  /*a2e0*/  WARPSYNC.COLLECTIVE R15, `(.L_x_2366) ;  /* 0x000000000f087348 */ /* 0x006fea0003c00000 */
[----:B------:R-:W-:Y:S01]  /*a2f0*/  NOP ;  /* 0x0000000000007918 */ /* 0x000fe20000000000 */
[----:B-12---:R-:W-:Y:S01]  /*a300*/  ENDCOLLECTIVE ;  /* 0x000000000000791b */ /* 0x006fe20003800000 */
.L_x_2366:
[----:B------:R-:W-:Y:S05]  /*a310*/  BSYNC B0 ;  /* 0x0000000000007941 */ /* 0x000fea0003800000 */
.L_x_2365:
[----:B------:R-:W-:Y:S05]  /*a320*/  BRA `(.L_x_2367) ;  /* 0xffffffb000287947 */ /* 0x000fea000383ffff */
.L_x_2281:
[----:B------:R-:W-:Y:S01]  /*a330*/  BSSY B0, `(.L_x_2368) ;  /* 0x0000005000007945 */ /* 0x000fe20003800000 */
[----:B------:R-:W-:-:S07]  /*a340*/  IMAD.MOV.U32 R15, RZ, RZ, -0x1 ;  /* 0xffffffffff0f7424 */ /* 0x000fce00078e00ff */
[----:B------:R-:W-:Y:S05]  /*a350*/  WARPSYNC.COLLECTIVE R15, `(.L_x_2369) ;  /* 0x000000000f087348 */ /* 0x000fea0003c00000 */
[----:B------:R-:W-:Y:S01]  /*a360*/  NOP ;  /* 0x0000000000007918 */ /* 0x000fe20000000000 */
[----:B------:R-:W-:Y:S01]  /*a370*/  ENDCOLLECTIVE ;  /* 0x000000000000791b */ /* 0x000fe20003800000 */
.L_x_2369:
[----:B------:R-:W-:Y:S05]  /*a380*/  BSYNC B0 ;  /* 0x0000000000007941 */ /* 0x000fea0003800000 */
.L_x_2368:
[----:B------:R-:W-:Y:S05]  /*a390*/  BRA `(.L_x_2370) ;  /* 0xffffffbc00707947 */ /* 0x000fea000383ffff */
.L_x_2294:
[----:B------:R-:W-:Y:S01]  /*a3a0*/  BSSY B0, `(.L_x_2371) ;  /* 0x0000005000007945 */ /* 0x000fe20003800000 */
[----:B------:R-:W-:-:S07]  /*a3b0*/  IMAD.MOV.U32 R15, RZ, RZ, -0x1 ;  /* 0xffffffffff0f7424 */ /* 0x000fce00078e00ff */
[----:B------:R-:W-:Y:S05]  /*a3c0*/  WARPSYNC.COLLECTIVE R15, `(.L_x_2372) ;  /* 0x000000000f087348 */ /* 0x000fea0003c00000 */
[----:B------:R-:W-:Y:S01]  /*a3d0*/  NOP ;  /* 0x0000000000007918 */ /* 0x000fe20000000000 */
[----:B------:R-:W-:Y:S01]  /*a3e0*/  ENDCOLLECTIVE ;  /* 0x000000000000791b */ /* 0x000fe20003800000 */
.L_x_2372:
[----:B------:R-:W-:Y:S05]  /*a3f0*/  BSYNC B0 ;  /* 0x0000000000007941 */ /* 0x000fea0003800000 */
.L_x_2371:
[----:B------:R-:W-:Y:S05]  /*a400*/  BRA `(.L_x_2373) ;  /* 0xffffffc400047947 */ /* 0x000fea000383ffff */
.L_x_2306:
[----:B------:R-:W-:Y:S01]  /*a410*/  BSSY B0, `(.L_x_2374) ;  /* 0x0000005000007945 */ /* 0x000fe20003800000 */
[----:B------:R-:W-:-:S07]  /*a420*/  IMAD.MOV.U32 R15, RZ, RZ, -0x1 ;  /* 0xffffffffff0f7424 */ /* 0x000fce00078e00ff */
[----:B------:R-:W-:Y:S05]  /*a430*/  WARPSYNC.COLLECTIVE R15, `(.L_x_2375) ;  /* 0x000000000f087348 */ /* 0x000fea0003c00000 */
[----:B------:R-:W-:Y:S01]  /*a440*/  NOP ;  /* 0x0000000000007918 */ /* 0x000fe20000000000 */
[----:B------:R-:W-:Y:S01]  /*a450*/  ENDCOLLECTIVE ;  /* 0x000000000000791b */ /* 0x000fe20003800000 */
.L_x_2375:
[----:B------:R-:W-:Y:S05]  /*a460*/  BSYNC B0 ;  /* 0x0000000000007941 */ /* 0x000fea0003800000 */
.L_x_2374:
[----:B------:R-:W-:Y:S05]  /*a470*/  BRA `(.L_x_2376) ;  /* 0xffffffc8002c7947 */ /* 0x000fea000383ffff */
.L_x_2334:
[----:B-1----:R1:W2:Y:S02]  /*a480*/  SYNCS.PHASECHK.TRANS64.TRYWAIT P0, [R15+URZ+0x30820], R0 ;  /* 0x030820000f0075a7 */ /* 0x0022a4000800017f */
[----:B--2---:R-:W-:Y:S05]  /*a490*/  @!P0 NANOSLEEP.SYNCS 0x989680 ;  /* 0x009896800000895d */ /* 0x004fea0003900000 */
[----:B------:R-:W2:Y:S02]  /*a4a0*/  @!P0 SYNCS.PHASECHK.TRANS64 P0, [R15+URZ+0x30820], R0 ;  /* 0x030820000f0085a7 */ /* 0x000ea4000800007f */
[----:B--2---:R-:W-:Y:S05]  /*a4b0*/  @!P0 BRA `(.L_x_2334) ;  /* 0xfffffffc00f08947 */ /* 0x004fea000383ffff */
[----:B------:R-:W-:Y:S05]  /*a4c0*/  BRA `(.L_x_2377) ;  /* 0xffffffdc009c7947 */ /* 0x000fea000383ffff */
.L_x_2338:
[----:B--2---:R2:W3:Y:S02]  /*a4d0*/  SYNCS.PHASECHK.TRANS64.TRYWAIT P1, [R15+URZ+0x30840], R18 ;  /* 0x030840120f0075a7 */ /* 0x0044e4000802017f */
[----:B---3--:R-:W-:Y:S05]  /*a4e0*/  @!P1 NANOSLEEP.SYNCS 0x989680 ;  /* 0x009896800000995d */ /* 0x008fea0003900000 */
[----:B------:R-:W3:Y:S02]  /*a4f0*/  @!P1 SYNCS.PHASECHK.TRANS64 P1, [R15+URZ+0x30840], R18 ;  /* 0x030840120f0095a7 */ /* 0x000ee4000802007f */
[----:B---3--:R-:W-:Y:S05]  /*a500*/  @!P1 BRA `(.L_x_2338) ;  /* 0xfffffffc00f09947 */ /* 0x008fea000383ffff */
[----:B------:R-:W-:Y:S05]  /*a510*/  BRA `(.L_x_2378) ;  /* 0xffffffe400547947 */ /* 0x000fea000383ffff */
.L_x_2340:
[----:B-1----:R1:W3:Y:S02]  /*a520*/  SYNCS.PHASECHK.TRANS64.TRYWAIT P1, [R15+URZ+0x30828], R18 ;  /* 0x030828120f0075a7 */ /* 0x0022e4000802017f */
[----:B---3--:R-:W-:Y:S05]  /*a530*/  @!P1 NANOSLEEP.SYNCS 0x989680 ;  /* 0x009896800000995d */ /* 0x008fea0003900000 */
[----:B------:R-:W3:Y:S02]  /*a540*/  @!P1 SYNCS.PHASECHK.TRANS64 P1, [R15+URZ+0x30828], R18 ;  /* 0x030828120f0095a7 */ /* 0x000ee4000802007f */
[----:B---3--:R-:W-:Y:S05]  /*a550*/  @!P1 BRA `(.L_x_2340) ;  /* 0xfffffffc00f09947 */ /* 0x008fea000383ffff */
[----:B------:R-:W-:Y:S05]  /*a560*/  BRA `(.L_x_2379) ;  /* 0xffffffe400f47947 */ /* 0x000fea000383ffff */
.L_x_2342:
[----:B---3--:R3:W4:Y:S02]  /*a570*/  SYNCS.PHASECHK.TRANS64.TRYWAIT P1, [R15+URZ+0x30848], R18 ;  /* 0x030848120f0075a7 */ /* 0x008724000802017f */
[----:B----4-:R-:W-:Y:S05]  /*a580*/  @!P1 NANOSLEEP.SYNCS 0x989680 ;  /* 0x009896800000995d */ /* 0x010fea0003900000 */
[----:B------:R-:W4:Y:S02]  /*a590*/  @!P1 SYNCS.PHASECHK.TRANS64 P1, [R15+URZ+0x30848], R18 ;  /* 0x030848120f0095a7 */ /* 0x000f24000802007f */
[----:B----4-:R-:W-:Y:S05]  /*a5a0*/  @!P1 BRA `(.L_x_2342) ;  /* 0xfffffffc00f09947 */ /* 0x010fea000383ffff */
[----:B------:R-:W-:Y:S05]  /*a5b0*/  BRA `(.L_x_2380) ;  /* 0xffffffe800947947 */ /* 0x000fea000383ffff */
.L_x_2344:
[----:B------:R-:W-:-:S07]  /*a5c0*/  SHF.L.U32 R4, R10, 0x1f, RZ ;  /* 0x0000001f0a047819 */ /* 0x000fce00000006ff */
.L_x_2381:
[----:B----4-:R4:W1:Y:S02]  /*a5d0*/  SYNCS.PHASECHK.TRANS64.TRYWAIT P1, [R15+URZ+0x30820], R4 ;  /* 0x030820040f0075a7 */ /* 0x010864000802017f */
[----:B-1----:R-:W-:Y:S05]  /*a5e0*/  @!P1 NANOSLEEP.SYNCS 0x989680 ;  /* 0x009896800000995d */ /* 0x002fea0003900000 */
[----:B------:R-:W1:Y:S02]  /*a5f0*/  @!P1 SYNCS.PHASECHK.TRANS64 P1, [R15+URZ+0x30820], R4 ;  /* 0x030820040f0095a7 */ /* 0x000e64000802007f */
[----:B-1----:R-:W-:Y:S05]  /*a600*/  @!P1 BRA `(.L_x_2381) ;  /* 0xfffffffc00f09947 */ /* 0x002fea000383ffff */
[----:B------:R-:W-:Y:S05]  /*a610*/  BRA `(.L_x_2382) ;  /* 0xffffffec00187947 */ /* 0x000fea000383ffff */
.L_x_2347:
[----:B----4-:R4:W1:Y:S02]  /*a620*/  SYNCS.PHASECHK.TRANS64.TRYWAIT P1, [R15+URZ+0x30840], R12 ;  /* 0x0308400c0f0075a7 */ /* 0x010864000802017f */
[----:B-1----:R-:W-:Y:S05]  /*a630*/  @!P1 NANOSLEEP.SYNCS 0x989680 ;  /* 0x009896800000995d */ /* 0x002fea0003900000 */
[----:B------:R-:W1:Y:S02]  /*a640*/  @!P1 SYNCS.PHASECHK.TRANS64 P1, [R15+URZ+0x30840], R12 ;  /* 0x0308400c0f0095a7 */ /* 0x000e64000802007f */
[----:B-1----:R-:W-:Y:S05]  /*a650*/  @!P1 BRA `(.L_x_2347) ;  /* 0xfffffffc00f09947 */ /* 0x002fea000383ffff */
[----:B------:R-:W-:Y:S05]  /*a660*/  BRA `(.L_x_2383) ;  /* 0xffffffec00d47947 */ /* 0x000fea000383ffff */
.L_x_2349:
[----:B-1----:R1:W2:Y:S02]  /*a670*/  SYNCS.PHASECHK.TRANS64.TRYWAIT P1, [R15+URZ+0x30828], R12 ;  /* 0x0308280c0f0075a7 */ /* 0x0022a4000802017f */
[----:B--2---:R-:W-:Y:S05]  /*a680*/  @!P1 NANOSLEEP.SYNCS 0x989680 ;  /* 0x009896800000995d */ /* 0x004fea0003900000 */
[----:B------:R-:W2:Y:S02]  /*a690*/  @!P1 SYNCS.PHASECHK.TRANS64 P1, [R15+URZ+0x30828], R12 ;  /* 0x0308280c0f0095a7 */ /* 0x000ea4000802007f */
[----:B--2---:R-:W-:Y:S05]  /*a6a0*/  @!P1 BRA `(.L_x_2349) ;  /* 0xfffffffc00f09947 */ /* 0x004fea000383ffff */
[----:B------:R-:W-:Y:S05]  /*a6b0*/  BRA `(.L_x_2384) ;  /* 0xfffffff000687947 */ /* 0x000fea000383ffff */
.L_x_2351:
[----:B------:R1:W1:Y:S02]  /*a6c0*/  SYNCS.PHASECHK.TRANS64.TRYWAIT P0, [R3+URZ+0x30840], R0 ;  /* 0x03084000030075a7 */ /* 0x000264000800017f */
[----:B-1----:R-:W-:Y:S05]  /*a6d0*/  @!P0 NANOSLEEP.SYNCS 0x989680 ;  /* 0x009896800000895d */ /* 0x002fea0003900000 */
[----:B------:R-:W1:Y:S02]  /*a6e0*/  @!P0 SYNCS.PHASECHK.TRANS64 P0, [R3+URZ+0x30840], R0 ;  /* 0x03084000030085a7 */ /* 0x000e64000800007f */
[----:B-1----:R-:W-:Y:S05]  /*a6f0*/  @!P0 BRA `(.L_x_2351) ;  /* 0xfffffffc00f08947 */ /* 0x002fea000383ffff */
[----:B------:R-:W-:Y:S05]  /*a700*/  BRA `(.L_x_2385) ;  /* 0xfffffff400187947 */ /* 0x000fea000383ffff */
.L_x_2353:
[----:B------:R-:W-:Y:S01]  /*a710*/  BSSY B0, `(.L_x_2386) ;  /* 0x0000006000007945 */ /* 0x000fe20003800000 */
[----:B------:R-:W-:-:S07]  /*a720*/  IMAD.MOV.U32 R15, RZ, RZ, -0x1 ;  /* 0xffffffffff0f7424 */ /* 0x000fce00078e00ff */
[----:B---3--:R-:W-:Y:S05]  /*a730*/  WARPSYNC.COLLECTIVE R15, `(.L_x_2387) ;  /* 0x000000000f0c7348 */ /* 0x008fea0003c00000 */
[----:B------:R-:W-:Y:S02]  /*a740*/  ELECT P6, UR62, PT ;  /* 0x00000000003e782f */ /* 0x000fe400038c0000 */
[----:B------:R-:W-:Y:S01]  /*a750*/  MOV R14, UR62 ;  /* 0x0000003e000e7c02 */ /* 0x000fe20008000f00 */
[----:B---3--:R-:W-:Y:S10]  /*a760*/  ENDCOLLECTIVE ;  /* 0x000000000000791b */ /* 0x008ff40003800000 */
.L_x_2387:
[----:B------:R-:W-:Y:S05]  /*a770*/  BSYNC B0 ;  /* 0x0000000000007941 */ /* 0x000fea0003800000 */
.L_x_2386:
[----:B------:R-:W-:Y:S05]  /*a780*/  BRA `(.L_x_2388) ;  /* 0xfffffff400c87947 */ /* 0x000fea000383ffff */
.L_x_2355:
[----:B-1----:R1:W2:Y:S02]  /*a790*/  SYNCS.PHASECHK.TRANS64.TRYWAIT P0, [R7+URZ], R4 ;  /* 0x00000004070075a7 */ /* 0x0022a4000800017f */
[----:B--2---:R-:W-:Y:S05]  /*a7a0*/  @!P0 NANOSLEEP.SYNCS 0x989680 ;  /* 0x009896800000895d */ /* 0x004fea0003900000 */
[----:B------:R-:W2:Y:S02]  /*a7b0*/  @!P0 SYNCS.PHASECHK.TRANS64 P0, [R7+URZ], R4 ;  /* 0x00000004070085a7 */ /* 0x000ea4000800007f */
[----:B--2---:R-:W-:Y:S05]  /*a7c0*/  @!P0 BRA `(.L_x_2355) ;  /* 0xfffffffc00f08947 */ /* 0x004fea000383ffff */
[----:B------:R-:W-:Y:S05]  /*a7d0*/  BRA `(.L_x_2389) ;  /* 0xfffffff800087947 */ /* 0x000fea000383ffff */
.L_x_2356:
[----:B--2---:R2:W4:Y:S02]  /*a7e0*/  SYNCS.PHASECHK.TRANS64.TRYWAIT P0, [R3+URZ], R2 ;  /* 0x00000002030075a7 */ /* 0x004524000800017f */
[----:B----4-:R-:W-:Y:S05]  /*a7f0*/  @!P0 NANOSLEEP.SYNCS 0x989680 ;  /* 0x009896800000895d */ /* 0x010fea0003900000 */
[----:B------:R-:W4:Y:S02]  /*a800*/  @!P0 SYNCS.PHASECHK.TRANS64 P0, [R3+URZ], R2 ;  /* 0x00000002030085a7 */ /* 0x000f24000800007f */
[----:B----4-:R-:W-:Y:S05]  /*a810*/  @!P0 BRA `(.L_x_2356) ;  /* 0xfffffffc00f08947 */ /* 0x010fea000383ffff */
[----:B------:R-:W-:Y:S05]  /*a820*/  BRA `(.L_x_2390) ;  /* 0xfffffff400fc7947 */ /* 0x000fea000383ffff */
.L_x_2358:
[----:B--2---:R2:W4:Y:S02]  /*a830*/  SYNCS.PHASECHK.TRANS64.TRYWAIT P0, [R5+URZ], R4 ;  /* 0x00000004050075a7 */ /* 0x004524000800017f */
[----:B----4-:R-:W-:Y:S05]  /*a840*/  @!P0 NANOSLEEP.SYNCS 0x989680 ;  /* 0x009896800000895d */ /* 0x010fea0003900000 */
[----:B------:R-:W4:Y:S02]  /*a850*/  @!P0 SYNCS.PHASECHK.TRANS64 P0, [R5+URZ], R4 ;  /* 0x00000004050085a7 */ /* 0x000f24000800007f */
[----:B----4-:R-:W-:Y:S05]  /*a860*/  @!P0 BRA `(.L_x_2358) ;  /* 0xfffffffc00f08947 */ /* 0x010fea000383ffff */
[----:B------:R-:W-:Y:S05]  /*a870*/  BRA `(.L_x_2391) ;  /* 0xfffffff800007947 */ /* 0x000fea000383ffff */
.L_x_2392:
        /* <DEDUP_REMOVED lines=16> */
.L_x_3700:


//--------------------- .text._ZN7cutlass13device_kernelIN5flash11enable_sm90INS1_16FlashAttnBwdSm90INS1_25CollectiveMainloopBwdSm90ILi2ELi2ELi2EN4cute5tupleIJNS5_1CILi1EEES8_S8_EEENS6_IJNS7_ILi64EEENS7_ILi128EEESB_EEENS_6half_tEfNS_4arch4Sm90ELb1ELb0ELb0ELb0ELb0ELb1ELb0ELb0ELi2ELi1ELi2ELi1ELb0EEENS1_21CollectiveEpilogueBwdISC_SD_SF_Li256ELb0ELb0ELi1EEENS1_25SingleTileBwdLPTSchedulerILb0ELi128ELb0EEEEEEEEEvNT_6ParamsE --------------------------
	.section	.text._ZN7cutlass13device_kernelIN5flash11enable_sm90INS1_16FlashAttnBwdSm90INS1_25CollectiveMainloopBwdSm90ILi2ELi2ELi2EN4cute5tupleIJNS5_1CILi1EEES8_S8_EEENS6_IJNS7_ILi64EEENS7_ILi128EEESB_EEENS_6half_tEfNS_4arch4Sm90ELb1ELb0ELb0ELb0ELb0ELb1ELb0ELb0ELi2ELi1ELi2ELi1ELb0EEENS1_21CollectiveEpilogueBwdISC_SD_SF_Li256ELb0ELb0ELi1EEENS1_25SingleTileBwdLPTSchedulerILb0ELi128ELb0EEEEEEEEEvNT_6ParamsE,"ax",@progbits
	.align	128
.text._ZN7cutlass13device_kernelIN5flash11enable_sm90INS1_16FlashAttnBwdSm90INS1_25CollectiveMainloopBwdSm90ILi2ELi2ELi2EN4cute5tupleIJNS5_1CILi1EEES8_S8_EEENS6_IJNS7_ILi64EEENS7_ILi128EEESB_EEENS_6half_tEfNS_4arch4Sm90ELb1ELb0ELb0ELb0ELb0ELb1ELb0ELb0ELi2ELi1ELi2ELi1ELb0EEENS1_21CollectiveEpilogueBwdISC_SD_SF_Li256ELb0ELb0ELi1EEENS1_25SingleTileBwdLPTSchedulerILb0ELi128ELb0EEEEEEEEEvNT_6ParamsE:
        .type           _ZN7cutlass13device_kernelIN5flash11enable_sm90INS1_16FlashAttnBwdSm90INS1_25CollectiveMainloopBwdSm90ILi2ELi2ELi2EN4cute5tupleIJNS5_1CILi1EEES8_S8_EEENS6_IJNS7_ILi64EEENS7_ILi128EEESB_EEENS_6half_tEfNS_4arch4Sm90ELb1ELb0ELb0ELb0ELb0ELb1ELb0ELb0ELi2ELi1ELi2ELi1ELb0EEENS1_21CollectiveEpilogueBwdISC_SD_SF_Li256ELb0ELb0ELi1EEENS1_25SingleTileBwdLPTSchedulerILb0ELi128ELb0EEEEEEEEEvNT_6ParamsE,@function
        .size           _ZN7cutlass13device_kernelIN5flash11enable_sm90INS1_16FlashAttnBwdSm90INS1_25CollectiveMainloopBwdSm90ILi2ELi2ELi2EN4cute5tupleIJNS5_1CILi1EEES8_S8_EEENS6_IJNS7_ILi64EEENS7_ILi128EEESB_EEENS_6half_tEfNS_4arch4Sm90ELb1ELb0ELb0ELb0ELb0ELb1ELb0ELb0ELi2ELi1ELi2ELi1ELb0EEENS1_21CollectiveEpilogueBwdISC_SD_SF_Li256ELb0ELb0ELi1EEENS1_25SingleTileBwdLPTSchedulerILb0ELi128ELb0EEEEEEEEEvNT_6ParamsE,(.L_x_3701 - _ZN7cutlass13device_kernelIN5flash11enable_sm90INS1_16FlashAttnBwdSm90INS1_25CollectiveMainloopBwdSm90ILi2ELi2ELi2EN4cute5tupleIJNS5_1CILi1EEES8_S8_EEENS6_IJNS7_ILi64EEENS7_ILi128EEESB_EEENS_6half_tEfNS_4arch4Sm90ELb1ELb0ELb0ELb0ELb0ELb1ELb0ELb0ELi2ELi1ELi2ELi1ELb0EEENS1_21CollectiveEpilogueBwdISC_SD_SF_Li256ELb0ELb0ELi1EEENS1_25SingleTileBwdLPTSchedulerILb0ELi128ELb0EEEEEEEEEvNT_6ParamsE)
        .other          _ZN7cutlass13device_kernelIN5flash11enable_sm90INS1_16FlashAttnBwdSm90INS1_25CollectiveMainloopBwdSm90ILi2ELi2ELi2EN4cute5tupleIJNS5_1CILi1EEES8_S8_EEENS6_IJNS7_ILi64EEENS7_ILi128EEESB_EEENS_6half_tEfNS_4arch4Sm90ELb1ELb0ELb0ELb0ELb0ELb1ELb0ELb0ELi2ELi1ELi2ELi1ELb0EEENS1_21CollectiveEpilogueBwdISC_SD_SF_Li256ELb0ELb0ELi1EEENS1_25SingleTileBwdLPTSchedulerILb0ELi128ELb0EEEEEEEEEvNT_6ParamsE,@"STO_CUDA_ENTRY STV_DEFAULT"
_ZN7cutlass13device_kernelIN5flash11enable_sm90INS1_16FlashAttnBwdSm90INS1_25CollectiveMainloopBwdSm90ILi2ELi2ELi2EN4cute5tupleIJNS5_1CILi1EEES8_S8_EEENS6_IJNS7_ILi64EEENS7_ILi128EEESB_EEENS_6half_tEfNS_4arch4Sm90ELb1ELb0ELb0ELb0ELb0ELb1ELb0ELb0ELi2ELi1ELi2ELi1ELb0EEENS1_21CollectiveEpilogueBwdISC_SD_SF_Li256ELb0ELb0ELi1EEENS1_25SingleTileBwdLPTSchedulerILb0ELi128ELb0EEEEEEEEEvNT_6ParamsE:
        /* <DEDUP_REMOVED lines=30> */
.L_x_2394:
[----:B------:R-:W-:Y:S05]  /*01e0*/  BSYNC B0 ;  /* 0x0000000000007941 */ /* 0x000fea0003800000 */
.L_x_2393:
        /* <DEDUP_REMOVED lines=37> */
.L_x_2395:
        /* <DEDUP_REMOVED lines=22> */
.L_x_2396:
[----:B------:R-:W-:Y:S01]  /*05a0*/  PLOP3.LUT P0, PT, PT, PT, UP0, 0x80, 0x0 ;  /* 0x000000000000781c */ /* 0x000fe20003f0f008 */
[----:B------:R-:W-:Y:S01]  /*05b0*/  NOP ;  /* 0x0000000000007918 */ /* 0x000fe20000000000 */
[----:B------:R-:W-:Y:S01]  /*05c0*/  BSSY B6, `(.L_x_2397) ;  /* 0x000090f000067945 */ /* 0x000fe20003800000 */
[----:B-12-4-:R-:W-:Y:S10]  /*05d0*/  BAR.SYNC.DEFER_BLOCKING 0x0 ;  /* 0x0000000000007b1d */ /* 0x016ff40000010000 */
[----:B------:R-:W-:Y:S05]  /*05e0*/  @!P0 BRA `(.L_x_2398) ;  /* 0x0000005c00d48947 */ /* 0x000fea0003800000 */
.L_x_2399:
[----:B------:R-:W-:-:S08]  /*05f0*/  NOP ;  /* 0x0000000000007918 */ /* 0x000fd00000000000 */
[----:B------:R-:W1:Y:S02]  /*0600*/  USETMAXREG.TRY_ALLOC.CTAPOOL UP0, 0xf0 ;  /* 0x000000f0000079c8 */ /* 0x000e640008000600 */
[----:B-1----:R-:W-:-:S13]  /*0610*/  PLOP3.LUT P0, PT, PT, PT, UP0, 0x80, 0x0 ;  /* 0x000000000000781c */ /* 0x002fda0003f0f008 */
[----:B------:R-:W-:Y:S05]  /*0620*/  @!P0 BRA `(.L_x_2399) ;  /* 0xfffffffc00f08947 */ /* 0x000fea000383ffff */
[----:B------:R-:W-:Y:S01]  /*0630*/  LOP3.LUT R0, R0, 0x3, RZ, 0xc0, !PT ;  /* 0x0000000300007812 */ /* 0x000fe200078ec0ff */
[----:B------:R-:W1:Y:S01]  /*0640*/  S2R R2, SR_TID.X ;  /* 0x0000000000027919 */ /* 0x000e620000002100 */
[----:B------:R-:W2:Y:S01]  /*0650*/  S2UR UR7, SR_CTAID.X ;  /* 0x00000000000779c3 */ /* 0x000ea20000002500 */
[----:B------:R-:W-:Y:S02]  /*0660*/  ULDC UR8, c[0x0][0xb50] ;  /* 0x0002d40000087ab9 */ /* 0x000fe40000000800 */
[----:B------:R-:W-:Y:S01]  /*0670*/  UISETP.NE.AND UP0, UPT, UR8, 0x1, UPT ;  /* 0x000000010800788c */ /* 0x000fe2000bf05270 */
[----:B------:R-:W3:Y:S04]  /*0680*/  SHFL.IDX PT, R0, R0, RZ, 0x1f ;  /* 0x00001fff00007589 */ /* 0x000ee800000e0000 */
[----:B------:R-:W4:Y:S06]  /*0690*/  LDC R3, c[0x0][0xb68] ;  /* 0x0002da00ff037b82 */ /* 0x000f2c0000000800 */
[----:B------:R-:W-:Y:S01]  /*06a0*/  @UP0 ULDC UR4, c[0x0][0xb54] ;  /* 0x0002d50000040ab9 */ /* 0x000fe20000000800 */
[----:B------:R-:W-:Y:S01]  /*06b0*/  @UP0 ULDC UR9, c[0x0][0xb58] ;  /* 0x0002d60000090ab9 */ /* 0x000fe20000000800 */
[----:B--2---:R-:W-:-:S02]  /*06c0*/  UIMAD.WIDE.U32 UR4, UR7, UR4, URZ ;  /* 0x00000004070472a5 */ /* 0x004fc4000f8e003f */
[----:B------:R-:W-:Y:S01]  /*06d0*/  UMOV UR6, UR7 ;  /* 0x0000000700067c82 */ /* 0x000fe20008000000 */
[----:B---3--:R-:W-:Y:S01]  /*06e0*/  ISETP.NE.AND P0, PT, R0, RZ, PT ;  /* 0x000000ff0000720c */ /* 0x008fe20003f05270 */
[----:B------:R-:W-:Y:S01]  /*06f0*/  @UP0 USHF.R.U32.HI UR6, URZ, UR9, UR5 ;  /* 0x000000093f060299 */ /* 0x000fe20008011605 */
[----:B-1----:R-:W-:-:S03]  /*0700*/  SHF.R.U32.HI R2, RZ, 0x7, R2 ;  /* 0x00000007ff027819 */ /* 0x002fc60000011602 */
[----:B------:R-:W-:-:S04]  /*0710*/  UIADD3 UR4, -UR6, URZ, URZ ;  /* 0x0000003f06047290 */ /* 0x000fc8000fffe13f */
[----:B------:R-:W-:-:S04]  /*0720*/  UIMAD UR10, UR8, UR4, UR7 ;  /* 0x00000004080a72a4 */ /* 0x000fc8000f8e0207 */
[----:B------:R-:W-:-:S05]  /*0730*/  @!P0 VIADD R2, R2, 0x9 ;  /* 0x0000000902028836 */ /* 0x000fca0000000000 */
[----:B------:R1:W-:Y:S06]  /*0740*/  @!P0 BAR.ARV R2, 0xa0 ;  /* 0x000280020000851d */ /* 0x0003ec0000002000 */
[----:B----4-:R-:W-:-:S13]  /*0750*/  ISETP.LE.AND P0, PT, R3, UR6, PT ;  /* 0x0000000603007c0c */ /* 0x010fda000bf03270 */
[----:B-1----:R-:W-:Y:S05]  /*0760*/  @!P0 BRA `(.L_x_2400) ;  /* 0x0000000000208947 */ /* 0x002fea0003800000 */
[----:B------:R-:W-:Y:S01]  /*0770*/  ULDC UR7, c[0x0][0xb5c] ;  /* 0x0002d70000077ab9 */ /* 0x000fe20000000800 */
[----:B------:R-:W-:Y:S01]  /*0780*/  UMOV UR36, UR10 ;  /* 0x0000000a00247c82 */ /* 0x000fe20008000000 */
[----:B------:R-:W-:-:S11]  /*0790*/  UISETP.NE.AND UP0, UPT, UR7, 0x1, UPT ;  /* 0x000000010700788c */ /* 0x000fd6000bf05270 */
[----:B------:R-:W-:Y:S02]  /*07a0*/  @UP0 ULDC.64 UR8, c[0x0][0xb60] ;  /* 0x0002d80000080ab9 */ /* 0x000fe40000000a00 */
[----:B------:R-:W-:-:S04]  /*07b0*/  UIMAD.WIDE.U32 UR4, UR10, UR8, URZ ;  /* 0x000000080a0472a5 */ /* 0x000fc8000f8e003f */
[----:B------:R-:W-:-:S04]  /*07c0*/  @UP0 USHF.R.U32.HI UR36, URZ, UR9, UR5 ;  /* 0x000000093f240299 */ /* 0x000fc80008011605 */
[----:B------:R-:W-:Y:S01]  /*07d0*/  UIMAD UR4, UR36, UR7, URZ ;  /* 0x00000007240472a4 */ /* 0x000fe2000f8e023f */
[----:B------:R-:W-:Y:S11]  /*07e0*/  BRA `(.L_x_2401) ;  /* 0x00000000001c7947 */ /* 0x000ff60003800000 */
.L_x_2400:
[----:B------:R-:W-:Y:S01]  /*07f0*/  ULDC UR7, c[0x0][0xb44] ;  /* 0x0002d10000077ab9 */ /* 0x000fe20000000800 */
[----:B------:R-:W-:Y:S01]  /*0800*/  UMOV UR36, UR10 ;  /* 0x0000000a00247c82 */ /* 0x000fe20008000000 */
[----:B------:R-:W-:-:S11]  /*0810*/  UISETP.NE.AND UP0, UPT, UR7, 0x1, UPT ;  /* 0x000000010700788c */ /* 0x000fd6000bf05270 */
[----:B------:R-:W-:Y:S02]  /*0820*/  @UP0 ULDC.64 UR8, c[0x0][0xb48] ;  /* 0x0002d20000080ab9 */ /* 0x000fe40000000a00 */
[----:B------:R-:W-:-:S04]  /*0830*/  UIMAD.WIDE.U32 UR4, UR10, UR8, URZ ;  /* 0x000000080a0472a5 */ /* 0x000fc8000f8e003f */
[----:B------:R-:W-:-:S04]  /*0840*/  @UP0 USHF.R.U32.HI UR36, URZ, UR9, UR5 ;  /* 0x000000093f240299 */ /* 0x000fc80008011605 */
[----:B------:R-:W-:-:S12]  /*0850*/  UIMAD UR4, UR36, UR7, URZ ;  /* 0x00000007240472a4 */ /* 0x000fd8000f8e023f */
.L_x_2401:
[----:B------:R-:W-:Y:S01]  /*0860*/  ULDC UR43, c[0x0][0xb38] ;  /* 0x0002ce00002b7ab9 */ /* 0x000fe20000000800 */
[----:B------:R-:W-:Y:S02]  /*0870*/  UIADD3 UR4, UR10, -UR4, URZ ;  /* 0x800000040a047290 */ /* 0x000fe4000fffe03f */
[----:B------:R-:W-:Y:S01]  /*0880*/  UISETP.NE.AND UP0, UPT, UR43, 0x1, UPT ;  /* 0x000000012b00788c */ /* 0x000fe2000bf05270 */
[----:B------:R-:W-:Y:S02]  /*0890*/  ULDC UR5, c[0x0][0xb44] ;  /* 0x0002d10000057ab9 */ /* 0x000fe40000000800 */
[----:B------:R-:W-:-:S08]  /*08a0*/  UIMAD UR6, UR6, UR5, UR4 ;  /* 0x00000005060672a4 */ /* 0x000fd0000f8e0204 */
[----:B------:R-:W-:Y:S01]  /*08b0*/  @UP0 ULDC UR4, c[0x0][0xb3c] ;  /* 0x0002cf0000040ab9 */ /* 0x000fe20000000800 */
[----:B------:R-:W-:Y:S01]  /*08c0*/  @UP0 ULDC UR7, c[0x0][0xb40] ;  /* 0x0002d00000070ab9 */ /* 0x000fe20000000800 */
[----:B------:R-:W-:Y:S02]  /*08d0*/  UIMAD.WIDE.U32 UR4, UR6, UR4, URZ ;  /* 0x00000004060472a5 */ /* 0x000fe4000f8e003f */
[----:B------:R-:W-:Y:S02]  /*08e0*/  UMOV UR44, UR6 ;  /* 0x00000006002c7c82 */ /* 0x000fe40008000000 */
[----:B------:R-:W-:-:S04]  /*08f0*/  @UP0 USHF.R.U32.HI UR44, URZ, UR7, UR5 ;  /* 0x000000073f2c0299 */ /* 0x000fc80008011605 */
[----:B------:R-:W-:Y:S02]  /*0900*/  UIADD3 UR4, -UR44, URZ, URZ ;  /* 0x0000003f2c047290 */ /* 0x000fe4000fffe13f */
[----:B------:R-:W-:Y:S02]  /*0910*/  ISETP.LE.AND P0, PT, RZ, UR44, PT ;  /* 0x0000002cff007c0c */ /* 0x000fe4000bf03270 */
[----:B------:R-:W-:-:S11]  /*0920*/  UIMAD UR43, UR43, UR4, UR6 ;  /* 0x000000042b2b72a4 */ /* 0x000fd6000f8e0206 */
[----:B------:R-:W-:Y:S05]  /*0930*/  @!P0 BRA `(.L_x_2402) ;  /* 0x0000008c005c8947 */ /* 0x000fea0003800000 */
[----:B------:R-:W-:Y:S01]  /*0940*/  ULDC UR7, c[0x0][0x280] ;  /* 0x0000a00000077ab9 */ /* 0x000fe20000000800 */
[----:B------:R-:W-:Y:S01]  /*0950*/  ULDC UR5, c[0x0][0x290] ;  /* 0x0000a40000057ab9 */ /* 0x000fe20000000800 */
[----:B------:R-:W-:Y:S01]  /*0960*/  ULEA UR4, UR36, UR7, 0x7 ;  /* 0x0000000724047291 */ /* 0x000fe2000f8e383f */
[----:B------:R-:W-:Y:S01]  /*0970*/  PLOP3.LUT P0, PT, PT, PT, PT, 0x80, 0x0 ;  /* 0x000000000000781c */ /* 0x000fe20003f0f070 */
[----:B------:R-:W-:Y:S01]  /*0980*/  ULDC UR6, c[0x0][0x74c] ;  /* 0x0001d30000067ab9 */ /* 0x000fe20000000800 */
[----:B------:R-:W-:Y:S01]  /*0990*/  CS2R R86, SRZ ;  /* 0x0000000000567805 */ /* 0x000fe2000001ff00 */
[----:B------:R-:W-:Y:S01]  /*09a0*/  UIADD3 UR5, -UR6, UR4, -UR5 ;  /* 0x0000000406057290 */ /* 0x000fe2000fffe905 */
[----:B------:R-:W-:Y:S01]  /*09b0*/  CS2R R84, SRZ ;  /* 0x0000000000547805 */ /* 0x000fe2000001ff00 */
[----:B------:R-:W-:Y:S01]  /*09c0*/  UIADD3 UR4, UR7, 0x3f, URZ ;  /* 0x0000003f07047890 */ /* 0x000fe2000fffe03f */
        /* <DEDUP_REMOVED lines=20> */
[----:B------:R-:W-:Y:S01]  /*0b10*/  CS2R R58, SRZ ;  /* 0x00000000003a7805 */ /* 0x000fe2000001ff00 */
[----:B------:R-:W-:Y:S01]  /*0b20*/  UISETP.GT.AND UP0, UPT, UR37, UR39, UPT ;  /* 0x000000272500728c */ /* 0x000fe2000bf04270 */
[----:B------:R-:W-:Y:S02]  /*0b30*/  CS2R R56, SRZ ;  /* 0x0000000000387805 */ /* 0x000fe4000001ff00 */
[----:B------:R-:W-:Y:S02]  /*0b40*/  CS2R R54, SRZ ;  /* 0x0000000000367805 */ /* 0x000fe4000001ff00 */
[----:B------:R-:W-:Y:S02]  /*0b50*/  CS2R R52, SRZ ;  /* 0x0000000000347805 */ /* 0x000fe4000001ff00 */
[----:B------:R-:W-:-:S02]  /*0b60*/  CS2R R50, SRZ ;  /* 0x0000000000327805 */ /* 0x000fc4000001ff00 */
[----:B------:R-:W-:Y:S02]  /*0b70*/  CS2R R48, SRZ ;  /* 0x0000000000307805 */ /* 0x000fe4000001ff00 */
[----:B------:R-:W-:Y:S02]  /*0b80*/  PLOP3.LUT P1, PT, PT, PT, UP0, 0x80, 0x0 ;  /* 0x000000000000781c */ /* 0x000fe40003f2f008 */
        /* <DEDUP_REMOVED lines=66> */
.L_x_2405:
        /* <DEDUP_REMOVED lines=15> */
.L_x_2404:
        /* <DEDUP_REMOVED lines=22> */
.L_x_2407:
        /* <DEDUP_REMOVED lines=15> */
.L_x_2406:
        /* <DEDUP_REMOVED lines=8> */
.L_x_2514:
[----:B------:R-:W-:Y:S01]  /*1370*/  SHF.L.U32 R9, RZ, 0x1f, RZ ;  /* 0x0000001fff097819 */ /* 0x000fe200000006ff */
[----:B------:R-:W-:Y:S01]  /*1380*/  IMAD.SHL.U32 R4, R0, 0x40, RZ ;  /* 0x0000004000047824 */ /* 0x000fe200078e00ff */
[CC--:B------:R-:W-:Y:S02]  /*1390*/  LEA.HI R5, R3.reuse, R0.reuse, RZ, 0x5 ;  /* 0x0000000003057211 */ /* 0x0c0fe400078f28ff */
[----:B------:R-:W3:Y:S02]  /*13a0*/  SYNCS.PHASECHK.TRANS64.TRYWAIT P0, [R228+URZ+0x30800], R9 ;  /* 0x03080009e40075a7 */ /* 0x000ee4000800017f */
[----:B------:R-:W-:Y:S02]  /*13b0*/  SHF.R.S32.HI R6, RZ, 0x5, R5 ;  /* 0x00000005ff067819 */ /* 0x000fe40000011405 */
[----:B------:R-:W-:Y:S02]  /*13c0*/  LOP3.LUT R5, R2, 0xffffff80, RZ, 0xc0, !PT ;  /* 0xffffff8002057812 */ /* 0x000fe400078ec0ff */
[----:B------:R-:W-:Y:S01]  /*13d0*/  LOP3.LUT R4, R4, 0x1c0, RZ, 0xc0, !PT ;  /* 0x000001c004047812 */ /* 0x000fe200078ec0ff */
[----:B------:R-:W-:Y:S01]  /*13e0*/  IMAD.SHL.U32 R7, R6, 0x10, RZ ;  /* 0x0000001006077824 */ /* 0x000fe200078e00ff */
[CC--:B------:R-:W-:Y:S01]  /*13f0*/  LEA.HI R2, R3.reuse, R0.reuse, RZ, 0x3 ;  /* 0x0000000003027211 */ /* 0x0c0fe200078f18ff */
[----:B------:R-:W-:Y:S01]  /*1400*/  IMAD.IADD R5, R0, 0x1, -R5 ;  /* 0x0000000100057824 */ /* 0x000fe200078e0a05 */
[----:B------:R-:W-:-:S02]  /*1410*/  LEA.HI R3, R3, R0, RZ, 0x4 ;  /* 0x0000000003037211 */ /* 0x000fc400078f20ff */
[----:B------:R-:W-:Y:S01]  /*1420*/  LOP3.LUT R7, R4, 0x30, R7, 0xf8, !PT ;  /* 0x0000003004077812 */ /* 0x000fe200078ef807 */
[----:B---3--:R-:W-:Y:S06]  /*1430*/  @P0 BRA `(.L_x_2409) ;  /* 0x0000000000080947 */ /* 0x008fec0003800000 */
[----:B------:R-:W3:Y:S02]  /*1440*/  SYNCS.PHASECHK.TRANS64.TRYWAIT P0, [R228+URZ+0x30800], R9 ;  /* 0x03080009e40075a7 */ /* 0x000ee4000800017f */
[----:B---3--:R-:W-:Y:S05]  /*1450*/  @!P0 BRA `(.L_x_2410) ;  /* 0x0000008000b88947 */ /* 0x008fea0003800000 */
.L_x_2409:
[----:B------:R-:W-:Y:S01]  /*1460*/  SHF.R.S32.HI R8, RZ, 0x4, R3 ;  /* 0x00000004ff087819 */ /* 0x000fe20000011403 */
[----:B------:R-:W-:Y:S01]  /*1470*/  ULDC UR4, c[0x0][0x290] ;  /* 0x0000a40000047ab9 */ /* 0x000fe20000000800 */
[----:B------:R-:W-:Y:S01]  /*1480*/  SHF.R.S32.HI R0, RZ, 0x1f, R5 ;  /* 0x0000001fff007819 */ /* 0x000fe20000011405 */
[----:B------:R-:W-:Y:S01]  /*1490*/  UIMAD UR4, UR36, -0x80, UR4 ;  /* 0xffffff80240478a4 */ /* 0x000fe2000f8e0204 */
[----:B---3--:R-:W-:Y:S01]  /*14a0*/  LOP3.LUT R9, R7, 0x8, R2, 0xf8, !PT ;  /* 0x0000000807097812 */ /* 0x008fe200078ef802 */
[----:B------:R-:W-:Y:S01]  /*14b0*/  IMAD.U32 R231, RZ, RZ, UR38 ;  /* 0x00000026ffe77e24 */ /* 0x000fe2000f8e00ff */
[----:B------:R-:W-:Y:S02]  /*14c0*/  LEA.HI R3, R3, R8, RZ, 0x1 ;  /* 0x0000000803037211 */ /* 0x000fe400078f08ff */
[----:B------:R-:W-:Y:S02]  /*14d0*/  CS2R R86, SRZ ;  /* 0x0000000000567805 */ /* 0x000fe4000001ff00 */
[CC--:B------:R-:W-:Y:S01]  /*14e0*/  LEA.HI R2, R0.reuse, R5.reuse, RZ, 0x2 ;  /* 0x0000000500027211 */ /* 0x0c0fe200078f10ff */
[----:B------:R-:W-:Y:S01]  /*14f0*/  IMAD.U32 R15, RZ, RZ, UR4 ;  /* 0x00000004ff0f7e24 */ /* 0x000fe2000f8e00ff */
[----:B------:R-:W-:-:S02]  /*1500*/  LEA.HI R0, R0, R5, RZ, 0x5 ;  /* 0x0000000500007211 */ /* 0x000fc400078f28ff */
[----:B------:R-:W-:Y:S02]  /*1510*/  CS2R R84, SRZ ;  /* 0x0000000000547805 */ /* 0x000fe4000001ff00 */
[----:B------:R-:W-:Y:S02]  /*1520*/  SHF.R.U32.HI R4, RZ, 0x3, R4 ;  /* 0x00000003ff047819 */ /* 0x000fe40000011604 */
[----:B------:R-:W-:Y:S02]  /*1530*/  CS2R R82, SRZ ;  /* 0x0000000000527805 */ /* 0x000fe4000001ff00 */
[----:B------:R-:W-:Y:S02]  /*1540*/  LEA.HI R7, R13, R13, RZ, 0x1 ;  /* 0x0000000d0d077211 */ /* 0x000fe400078f08ff */
[----:B------:R-:W-:Y:S02]  /*1550*/  CS2R R80, SRZ ;  /* 0x0000000000507805 */ /* 0x000fe4000001ff00 */
[----:B------:R-:W-:-:S02]  /*1560*/  LOP3.LUT R11, R3, 0x7ffffe, RZ, 0xc0, !PT ;  /* 0x007ffffe030b7812 */ /* 0x000fc400078ec0ff */
[----:B------:R-:W-:Y:S02]  /*1570*/  CS2R R78, SRZ ;  /* 0x00000000004e7805 */ /* 0x000fe4000001ff00 */
[--C-:B------:R-:W-:Y:S02]  /*1580*/  SHF.R.S32.HI R6, RZ, 0x2, R2.reuse ;  /* 0x00000002ff067819 */ /* 0x100fe40000011402 */
[----:B------:R-:W-:Y:S02]  /*1590*/  CS2R R76, SRZ ;  /* 0x00000000004c7805 */ /* 0x000fe4000001ff00 */
[----:B------:R-:W-:Y:S01]  /*15a0*/  SHF.R.S32.HI R3, RZ, 0x1f, R2 ;  /* 0x0000001fff037819 */ /* 0x000fe20000011402 */
[----:B------:R-:W-:Y:S01]  /*15b0*/  IMAD.IADD R11, R8, 0x1, -R11 ;  /* 0x00000001080b7824 */ /* 0x000fe200078e0a0b */
[----:B------:R-:W-:Y:S02]  /*15c0*/  SHF.R.S32.HI R0, RZ, 0x5, R0 ;  /* 0x00000005ff007819 */ /* 0x000fe40000011400 */
[----:B------:R-:W-:-:S02]  /*15d0*/  CS2R R74, SRZ ;  /* 0x00000000004a7805 */ /* 0x000fc4000001ff00 */
[----:B------:R-:W-:Y:S02]  /*15e0*/  LOP3.LUT R229, R9, R4, RZ, 0x3c, !PT ;  /* 0x0000000409e57212 */ /* 0x000fe400078e3cff */
[----:B------:R-:W-:Y:S02]  /*15f0*/  CS2R R72, SRZ ;  /* 0x0000000000487805 */ /* 0x000fe4000001ff00 */
[----:B------:R-:W-:Y:S01]  /*1600*/  LOP3.LUT R4, R7, 0xfffffffe, RZ, 0xc0, !PT ;  /* 0xfffffffe07047812 */ /* 0x000fe200078ec0ff */
[----:B------:R-:W-:Y:S01]  /*1610*/  IMAD R9, R0, -0x10, R15 ;  /* 0xfffffff000097824 */ /* 0x000fe200078e020f */
[----:B------:R-:W-:Y:S02]  /*1620*/  LEA.HI R3, R3, R6, RZ, 0x3 ;  /* 0x0000000603037211 */ /* 0x000fe400078f18ff */
[----:B------:R-:W-:Y:S02]  /*1630*/  CS2R R70, SRZ ;  /* 0x0000000000467805 */ /* 0x000fe4000001ff00 */
[----:B--2---:R-:W-:Y:S01]  /*1640*/  LEA.HI R0, R14, R14, RZ, 0x1 ;  /* 0x0000000e0e007211 */ /* 0x004fe200078f08ff */
[----:B------:R-:W-:Y:S01]  /*1650*/  IMAD.IADD R8, R13, 0x1, -R4 ;  /* 0x000000010d087824 */ /* 0x000fe200078e0a04 */
[----:B------:R-:W-:Y:S01]  /*1660*/  LOP3.LUT R7, R3, 0xfffffff8, RZ, 0xc0, !PT ;  /* 0xfffffff803077812 */ /* 0x000fe200078ec0ff */
[----:B------:R-:W-:Y:S01]  /*1670*/  IMAD.SHL.U32 R4, R13, 0x1000, RZ ;  /* 0x000010000d047824 */ /* 0x000fe200078e00ff */
[----:B------:R-:W-:-:S02]  /*1680*/  LOP3.LUT R2, R2, 0xfffffffc, RZ, 0xc0, !PT ;  /* 0xfffffffc02027812 */ /* 0x000fc400078ec0ff */
[----:B------:R-:W-:Y:S02]  /*1690*/  CS2R R68, SRZ ;  /* 0x0000000000447805 */ /* 0x000fe4000001ff00 */
[----:B------:R-:W-:Y:S01]  /*16a0*/  LOP3.LUT R3, R0, 0xfffffffe, RZ, 0xc0, !PT ;  /* 0xfffffffe00037812 */ /* 0x000fe200078ec0ff */
[----:B------:R-:W-:Y:S01]  /*16b0*/  IMAD R0, R11, 0x200, R4 ;  /* 0x000002000b007824 */ /* 0x000fe200078e0204 */
[----:B------:R-:W-:Y:S01]  /*16c0*/  IADD3 R7, R9, R7, -R6 ;  /* 0x0000000709077210 */ /* 0x000fe20007ffe806 */
[C---:B------:R-:W-:Y:S01]  /*16d0*/  IMAD R9, R5.reuse, 0x4, R4 ;  /* 0x0000000405097824 */ /* 0x040fe200078e0204 */
[----:B------:R-:W-:Y:S01]  /*16e0*/  CS2R R66, SRZ ;  /* 0x0000000000427805 */ /* 0x000fe2000001ff00 */
[----:B------:R-:W-:Y:S01]  /*16f0*/  IMAD.IADD R227, R5, 0x1, -R2 ;  /* 0x0000000105e37824 */ /* 0x000fe200078e0a02 */
[----:B------:R-:W-:Y:S01]  /*1700*/  CS2R R64, SRZ ;  /* 0x0000000000407805 */ /* 0x000fe2000001ff00 */
[----:B------:R-:W-:Y:S01]  /*1710*/  IMAD.IADD R226, R14, 0x1, -R3 ;  /* 0x000000010ee27824 */ /* 0x000fe200078e0a03 */
[----:B------:R-:W-:Y:S01]  /*1720*/  CS2R R62, SRZ ;  /* 0x00000000003e7805 */ /* 0x000fe2000001ff00 */
[----:B------:R-:W-:Y:S01]  /*1730*/  IMAD.IADD R229, R229, 0x1, R0 ;  /* 0x00000001e5e57824 */ /* 0x000fe200078e0200 */
[----:B------:R-:W-:Y:S01]  /*1740*/  CS2R R60, SRZ ;  /* 0x00000000003c7805 */ /* 0x000fe2000001ff00 */
[----:B------:R-:W-:Y:S01]  /*1750*/  IMAD R5, R8, -0x40, R7 ;  /* 0xffffffc008057824 */ /* 0x000fe200078e0207 */
        /* <DEDUP_REMOVED lines=52> */
[----:B------:R-:W-:Y:S01]  /*1aa0*/  LOP3.LUT R231, R231, 0x1, RZ, 0xfc, !PT ;  /* 0x00000001e7e77812 */ /* 0x000fe200078efcff */
[----:B------:R-:W-:-:S02]  /*1ab0*/  IMAD R2, R9, 0x4, R228 ;  /* 0x0000000409027824 */ /* 0x000fc400078e02e4 */
[----:B------:R-:W-:-:S07]  /*1ac0*/  IMAD.SHL.U32 R227, R227, 0x2, RZ ;  /* 0x00000002e3e37824 */ /* 0x000fce00078e00ff */
.L_x_2421:
[----:B------:R-:W-:Y:S01]  /*1ad0*/  ISETP.NE.AND P0, PT, R231, 0x3, PT ;  /* 0x00000003e700780c */ /* 0x000fe20003f05270 */
[----:B------:R-:W-:-:S12]  /*1ae0*/  YIELD ;  /* 0x0000000000007946 */ /* 0x000fd80003800000 */
[----:B------:R-:W-:Y:S05]  /*1af0*/  @!P0 BRA `(.L_x_2411) ;  /* 0x0000000000048947 */ /* 0x000fea0003800000 */
[----:B------:R-:W-:Y:S01]  /*1b00*/  BPT.TRAP 0x1 ;  /* 0x000000040000795c */ /* 0x000fe20000300000 */
.L_x_2411:
[----:B------:R-:W-:Y:S01]  /*1b10*/  IMAD R0, R3, 0x8, R228 ;  /* 0x0000000803007824 */ /* 0x000fe200078e02e4 */
[----:B------:R-:W-:-:S04]  /*1b20*/  SHF.L.U32 R9, R4, 0x1f, RZ ;  /* 0x0000001f04097819 */ /* 0x000fc800000006ff */
[----:B------:R2:W3:Y:S01]  /*1b30*/  SYNCS.PHASECHK.TRANS64.TRYWAIT P1, [R0+URZ+0x30810], R9 ;  /* 0x03081009000075a7 */ /* 0x0004e2000802017f */
[----:B------:R-:W-:Y:S05]  /*1b40*/  @!P0 BRA `(.L_x_2412) ;  /* 0x0000000000048947 */ /* 0x000fea0003800000 */
[----:B------:R-:W-:Y:S01]  /*1b50*/  BPT.TRAP 0x1 ;  /* 0x000000040000795c */ /* 0x000fe20000300000 */
.L_x_2412:
[----:B---3--:R-:W-:Y:S05]  /*1b60*/  @P1 BRA `(.L_x_2413) ;  /* 0x0000000000081947 */ /* 0x008fea0003800000 */
[----:B------:R-:W3:Y:S02]  /*1b70*/  SYNCS.PHASECHK.TRANS64.TRYWAIT P1, [R0+URZ+0x30810], R9 ;  /* 0x03081009000075a7 */ /* 0x000ee4000802017f */
[----:B---3--:R-:W-:Y:S05]  /*1b80*/  @!P1 BRA `(.L_x_2414) ;  /* 0x0000007c00009947 */ /* 0x008fea0003800000 */
.L_x_2413:
        /* <DEDUP_REMOVED lines=81> */
.L_x_2415:
[----:B------:R1:W1:Y:S01]  /*20a0*/  SYNCS.PHASECHK.TRANS64.TRYWAIT P1, [R0+URZ+0x30830], R9 ;  /* 0x03083009000075a7 */ /* 0x000262000802017f */
[----:B------:R-:W-:Y:S05]  /*20b0*/  @!P0 BRA `(.L_x_2416) ;  /* 0x0000000000048947 */ /* 0x000fea0003800000 */
[----:B------:R-:W-:Y:S01]  /*20c0*/  BPT.TRAP 0x1 ;  /* 0x000000040000795c */ /* 0x000fe20000300000 */
.L_x_2416:
[----:B------:R-:W-:-:S05]  /*20d0*/  VIADD R6, R228, 0x20000 ;  /* 0x00020000e4067836 */ /* 0x000fca0000000000 */
[----:B------:R-:W-:-:S04]  /*20e0*/  SHF.R.U32.HI R6, RZ, 0x4, R6 ;  /* 0x00000004ff067819 */ /* 0x000fc80000011606 */
[----:B------:R-:W-:-:S04]  /*20f0*/  LOP3.LUT R225, R6, 0x3fff, RZ, 0xc0, !PT ;  /* 0x00003fff06e17812 */ /* 0x000fc800078ec0ff */
[----:B------:R-:W-:Y:S01]  /*2100*/  LOP3.LUT R6, R225, 0x10000, RZ, 0xfc, !PT ;  /* 0x00010000e1067812 */ /* 0x000fe200078efcff */
[----:B-1----:R-:W-:Y:S06]  /*2110*/  @P1 BRA `(.L_x_2417) ;  /* 0x0000000000081947 */ /* 0x002fec0003800000 */
[----:B------:R-:W1:Y:S02]  /*2120*/  SYNCS.PHASECHK.TRANS64.TRYWAIT P1, [R0+URZ+0x30830], R9 ;  /* 0x03083009000075a7 */ /* 0x000e64000802017f */
[----:B-1----:R-:W-:Y:S05]  /*2130*/  @!P1 BRA `(.L_x_2418) ;  /* 0x0000007400a89947 */ /* 0x002fea0003800000 */
.L_x_2417:
[----:B------:R-:W-:Y:S01]  /*2140*/  UIADD3 UR5, UR5, 0x8000, URZ ;  /* 0x0000800005057890 */ /* 0x000fe2000fffe03f */
[----:B------:R-:W-:Y:S01]  /*2150*/  IMAD R6, R3, 0x400, R6 ;  /* 0x0000040003067824 */ /* 0x000fe200078e0206 */
[----:B------:R-:W-:Y:S01]  /*2160*/  WARPGROUP.ARRIVE ;  /* 0x00000000000079c5 */ /* 0x000fe20000000000 */
[----:B------:R-:W-:Y:S01]  /*2170*/  UMOV UR11, 0x40000040 ;  /* 0x40000040000b7882 */ /* 0x000fe20000000000 */
[----:B------:R-:W-:Y:S01]  /*2180*/  USHF.R.U32.HI UR6, URZ, 0x4, UR5 ;  /* 0x000000043f067899 */ /* 0x000fe20008011605 */
[----:B------:R-:W-:Y:S01]  /*2190*/  ISETP.GT.AND P1, PT, R5, RZ, PT ;  /* 0x000000ff0500720c */ /* 0x000fe20003f24270 */
[----:B------:R-:W-:Y:S01]  /*21a0*/  UMOV UR9, 0x40000040 ;  /* 0x4000004000097882 */ /* 0x000fe20000000000 */
[----:B------:R-:W-:Y:S01]  /*21b0*/  R2UR UR5, R6 ;  /* 0x00000000060572ca */ /* 0x000fe200000e0000 */
[----:B------:R-:W-:Y:S02]  /*21c0*/  ULOP3.LUT UR6, UR6, 0x3fff, URZ, 0xc0, !UPT ;  /* 0x00003fff06067892 */ /* 0x000fe4000f8ec03f */
[----:B------:R-:W-:-:S02]  /*21d0*/  UIMAD UR7, UR39, -0x40, UR40 ;  /* 0xffffffc0270778a4 */ /* 0x000fc4000f8e0228 */
[----:B------:R-:W-:-:S04]  /*21e0*/  ULOP3.LUT UR6, UR6, 0x10000, URZ, 0xfc, !UPT ;  /* 0x0001000006067892 */ /* 0x000fc8000f8efc3f */
[----:B------:R-:W-:Y:S01]  /*21f0*/  IADD3 R232, -R5, UR7, -R227 ;  /* 0x0000000705e87c10 */ /* 0x000fe2000fffe9e3 */
[----:B------:R-:W-:Y:S02]  /*2200*/  UMOV UR7, 0x40000040 ;  /* 0x4000004000077882 */ /* 0x000fe40000000000 */
[----:B------:R-:W-:Y:S01]  /*2210*/  UMOV UR8, UR6 ;  /* 0x0000000600087c82 */ /* 0x000fe20008000000 */
[----:B------:R-:W-:Y:S01]  /*2220*/  UMOV UR10, UR5 ;  /* 0x00000005000a7c82 */ /* 0x000fe20008000000 */
[----:B------:R-:W-:Y:S01]  /*2230*/  SEL R233, R232, 0x40, P1 ;  /* 0x00000040e8e97807 */ /* 0x000fe20000800000 */
[----:B------:R-:W-:Y:S01]  /*2240*/  HGMMA.64x64x16.F32 R152, gdesc[UR8], RZ, !UPT, gsb0 ;  /* 0x00e00000089879f0 */ /* 0x000fe2000c0008ff */
[----:B------:R-:W-:Y:S02]  /*2250*/  UIADD3 UR10, UR5, 0x2, URZ ;  /* 0x00000002050a7890 */ /* 0x000fe4000fffe03f */
[----:B------:R-:W-:Y:S01]  /*2260*/  UIADD3 UR8, UR6, 0x2, URZ ;  /* 0x0000000206087890 */ /* 0x000fe2000fffe03f */
[C---:B------:R-:W-:Y:S01]  /*2270*/  ISETP.GT.AND P1, PT, R233.reuse, RZ, PT ;  /* 0x000000ffe900720c */ /* 0x040fe20003f24270 */
[----:B------:R-:W-:Y:S01]  /*2280*/  UMOV UR11, 0x40000040 ;  /* 0x40000040000b7882 */ /* 0x000fe20000000000 */
[----:B------:R-:W-:Y:S01]  /*2290*/  UMOV UR9, 0x40000040 ;  /* 0x4000004000097882 */ /* 0x000fe20000000000 */
[----:B------:R-:W-:-:S02]  /*22a0*/  ISETP.GT.AND P2, PT, R233, 0x28, PT ;  /* 0x00000028e900780c */ /* 0x000fc40003f44270 */
[----:B------:R-:W-:Y:S02]  /*22b0*/  FSEL R7, R184, -INF , !P1 ;  /* 0xff800000b8077808 */ /* 0x000fe40004800000 */
[C---:B------:R-:W-:Y:S02]  /*22c0*/  ISETP.GT.AND P1, PT, R233.reuse, 0x1, PT ;  /* 0x00000001e900780c */ /* 0x040fe40003f24270 */
[----:B------:R-:W-:Y:S01]  /*22d0*/  ISETP.GT.AND P4, PT, R233, 0x29, PT ;  /* 0x00000029e900780c */ /* 0x000fe20003f84270 */
[----:B------:R-:W-:Y:S01]  /*22e0*/  FFMA.FTZ R6, R7, UR41, -R216 ;  /* 0x0000002907067c23 */ /* 0x000fe200080108d8 */
[----:B------:R-:W-:Y:S02]  /*22f0*/  FSEL R8, R185, -INF , !P1 ;  /* 0xff800000b9087808 */ /* 0x000fe40004800000 */
[C---:B------:R-:W-:Y:S02]  /*2300*/  ISETP.GT.AND P1, PT, R233.reuse, 0x8, PT ;  /* 0x00000008e900780c */ /* 0x040fe40003f24270 */
[----:B------:R-:W-:Y:S01]  /*2310*/  FSEL R185, R204, -INF , !P2 ;  /* 0xff800000ccb97808 */ /* 0x000fe20005000000 */
[----:B------:R-:W-:Y:S01]  /*2320*/  FFMA.FTZ R7, R8, UR41, -R217 ;  /* 0x0000002908077c23 */ /* 0x000fe200080108d9 */
[----:B--23--:R-:W-:Y:S01]  /*2330*/  FSEL R9, R188, -INF , !P1 ;  /* 0xff800000bc097808 */ /* 0x00cfe20004800000 */
[----:B------:R-:W-:Y:S01]  /*2340*/  VIADD R188, R232, 0x8 ;  /* 0x00000008e8bc7836 */ /* 0x000fe20000000000 */
[C---:B------:R-:W-:Y:S01]  /*2350*/  ISETP.GT.AND P1, PT, R233.reuse, 0x9, PT ;  /* 0x00000009e900780c */ /* 0x040fe20003f24270 */
[----:B------:R-:W-:Y:S01]  /*2360*/  MUFU.EX2 R6, R6 ;  /* 0x0000000600067308 */ /* 0x000fe20000000800 */
[----:B------:R-:W-:Y:S01]  /*2370*/  ISETP.GT.AND P5, PT, R233, 0x31, PT ;  /* 0x00000031e900780c */ /* 0x000fe20003fa4270 */
[----:B------:R-:W-:Y:S01]  /*2380*/  FFMA.FTZ R8, R9, UR41, -R222 ;  /* 0x0000002909087c23 */ /* 0x000fe200080108de */
[----:B------:R-:W-:-:S02]  /*2390*/  FSEL R10, R189, -INF , !P1 ;  /* 0xff800000bd0a7808 */ /* 0x000fc40004800000 */
[C---:B------:R-:W-:Y:S02]  /*23a0*/  ISETP.GT.AND P1, PT, R233.reuse, 0x10, PT ;  /* 0x00000010e900780c */ /* 0x040fe40003f24270 */
[C---:B------:R-:W-:Y:S01]  /*23b0*/  ISETP.GT.AND P3, PT, R233.reuse, 0x38, PT ;  /* 0x00000038e900780c */ /* 0x040fe20003f64270 */
[----:B------:R-:W-:Y:S01]  /*23c0*/  FFMA.FTZ R9, R10, UR41, -R223 ;  /* 0x000000290a097c23 */ /* 0x000fe200080108df */
[----:B------:R-:W-:Y:S01]  /*23d0*/  FSEL R11, R192, -INF , !P1 ;  /* 0xff800000c00b7808 */ /* 0x000fe20004800000 */
[----:B------:R-:W-:Y:S01]  /*23e0*/  MUFU.EX2 R8, R8 ;  /* 0x0000000800087308 */ /* 0x000fe20000000800 */
[C---:B------:R-:W-:Y:S02]  /*23f0*/  ISETP.GT.AND P1, PT, R233.reuse, 0x11, PT ;  /* 0x00000011e900780c */ /* 0x040fe40003f24270 */
[----:B------:R-:W-:Y:S01]  /*2400*/  ISETP.GT.AND P2, PT, R233, 0x39, PT ;  /* 0x00000039e900780c */ /* 0x000fe20003f44270 */
[----:B------:R-:W-:Y:S01]  /*2410*/  FFMA.FTZ R10, R11, UR41, -R220 ;  /* 0x000000290b0a7c23 */ /* 0x000fe200080108dc */
[----:B------:R-:W-:-:S02]  /*2420*/  FSEL R12, R193, -INF , !P1 ;  /* 0xff800000c10c7808 */ /* 0x000fc40004800000 */
[C---:B------:R-:W-:Y:S01]  /*2430*/  ISETP.GT.AND P1, PT, R233.reuse, 0x18, PT ;  /* 0x00000018e900780c */ /* 0x040fe20003f24270 */
[----:B------:R-:W-:Y:S02]  /*2440*/  MUFU.EX2 R9, R9 ;  /* 0x0000000900097308 */ /* 0x000fe40000000800 */
[----:B------:R-:W-:Y:S01]  /*2450*/  FFMA.FTZ R11, R12, UR41, -R221 ;  /* 0x000000290c0b7c23 */ /* 0x000fe200080108dd */
[----:B------:R-:W-:Y:S02]  /*2460*/  FSEL R13, R196, -INF , !P1 ;  /* 0xff800000c40d7808 */ /* 0x000fe40004800000 */
[----:B------:R-:W-:-:S03]  /*2470*/  ISETP.GT.AND P1, PT, R233, 0x19, PT ;  /* 0x00000019e900780c */ /* 0x000fc60003f24270 */
[----:B------:R-:W-:Y:S01]  /*2480*/  FFMA.FTZ R12, R13, UR41, -R218 ;  /* 0x000000290d0c7c23 */ /* 0x000fe200080108da */
[----:B------:R-:W-:Y:S01]  /*2490*/  FSEL R14, R197, -INF , !P1 ;  /* 0xff800000c50e7808 */ /* 0x000fe20004800000 */
[----:B------:R-:W-:Y:S01]  /*24a0*/  MUFU.EX2 R7, R7 ;  /* 0x0000000700077308 */ /* 0x000fe20000000800 */
[----:B------:R-:W-:-:S03]  /*24b0*/  ISETP.GT.AND P1, PT, R233, 0x20, PT ;  /* 0x00000020e900780c */ /* 0x000fc60003f24270 */
[----:B------:R-:W-:Y:S01]  /*24c0*/  FFMA.FTZ R13, R14, UR41, -R219 ;  /* 0x000000290e0d7c23 */ /* 0x000fe200080108db */
[----:B------:R-:W-:Y:S01]  /*24d0*/  FSEL R15, R200, -INF , !P1 ;  /* 0xff800000c80f7808 */ /* 0x000fe20004800000 */
[----:B------:R-:W-:Y:S01]  /*24e0*/  FFMA.FTZ R200, R185, UR41, -R20 ;  /* 0x00000029b9c87c23 */ /* 0x000fe20008010814 */
[----:B------:R-:W-:Y:S01]  /*24f0*/  ISETP.GT.AND P1, PT, R233, 0x21, PT ;  /* 0x00000021e900780c */ /* 0x000fe20003f24270 */
[----:B------:R-:W-:Y:S02]  /*2500*/  MUFU.EX2 R10, R10 ;  /* 0x0000000a000a7308 */ /* 0x000fe40000000800 */
[----:B------:R-:W-:Y:S01]  /*2510*/  FFMA.FTZ R14, R15, UR41, -R18 ;  /* 0x000000290f0e7c23 */ /* 0x000fe20008010812 */
[----:B------:R-:W-:Y:S02]  /*2520*/  FSEL R184, R201, -INF , !P1 ;  /* 0xff800000c9b87808 */ /* 0x000fe40004800000 */
[----:B------:R-:W-:-:S03]  /*2530*/  ISETP.GT.AND P1, PT, R233, 0x30, PT ;  /* 0x00000030e900780c */ /* 0x000fc60003f24270 */
[----:B------:R-:W-:Y:S01]  /*2540*/  FFMA.FTZ R15, R184, UR41, -R19 ;  /* 0x00000029b80f7c23 */ /* 0x000fe20008010813 */
[----:B------:R-:W-:Y:S01]  /*2550*/  FSEL R184, R205, -INF , !P4 ;  /* 0xff800000cdb87808 */ /* 0x000fe20006000000 */
[----:B------:R-:W-:Y:S01]  /*2560*/  MUFU.EX2 R11, R11 ;  /* 0x0000000b000b7308 */ /* 0x000fe20000000800 */
[----:B------:R-:W-:Y:S02]  /*2570*/  FSEL R185, R208, -INF , !P1 ;  /* 0xff800000d0b97808 */ /* 0x000fe40004800000 */
[----:B------:R-:W-:Y:S01]  /*2580*/  ISETP.GT.AND P4, PT, R5, 0x8, PT ;  /* 0x000000080500780c */ /* 0x000fe20003f84270 */
[----:B------:R-:W-:Y:S01]  /*2590*/  FFMA.FTZ R201, R184, UR41, -R21 ;  /* 0x00000029b8c97c23 */ /* 0x000fe20008010815 */
[----:B------:R-:W-:Y:S01]  /*25a0*/  FSEL R184, R209, -INF , !P5 ;  /* 0xff800000d1b87808 */ /* 0x000fe20006800000 */
[----:B------:R-:W-:Y:S02]  /*25b0*/  WARPGROUP.DEPBAR.LE gsb0, 0x0 ;  /* 0x00008000000079c5 */ /* 0x000fe40000010000 */
[----:B------:R-:W-:Y:S01]  /*25c0*/  WARPGROUP.ARRIVE ;  /* 0x00000000000079c5 */ /* 0x000fe20000000000 */
[----:B------:R-:W-:Y:S01]  /*25d0*/  FFMA.FTZ R204, R185, UR41, -R16 ;  /* 0x00000029b9cc7c23 */ /* 0x000fe20008010810 */
[----:B------:R-:W-:Y:S01]  /*25e0*/  SEL R188, R188, 0x40, P4 ;  /* 0x00000040bcbc7807 */ /* 0x000fe20002000000 */
[----:B------:R-:W-:Y:S01]  /*25f0*/  FFMA.FTZ R205, R184, UR41, -R17 ;  /* 0x00000029b8cd7c23 */ /* 0x000fe20008010811 */
[----:B------:R-:W-:Y:S01]  /*2600*/  FSEL R185, R212, -INF , !P3 ;  /* 0xff800000d4b97808 */ /* 0x000fe20005800000 */
[----:B------:R-:W-:Y:S01]  /*2610*/  MUFU.EX2 R12, R12 ;  /* 0x0000000c000c7308 */ /* 0x000fe20000000800 */
[----:B------:R-:W-:Y:S01]  /*2620*/  HGMMA.64x64x16.F32 R152, gdesc[UR8], R152, gsb0 ;  /* 0x00e00000089879f0 */ /* 0x000fe20008000898 */
[----:B------:R-:W-:Y:S01]  /*2630*/  UIADD3 UR10, UR5, 0x4, URZ ;  /* 0x00000004050a7890 */ /* 0x000fe2000fffe03f */
[----:B------:R-:W-:Y:S01]  /*2640*/  FSEL R184, R213, -INF , !P2 ;  /* 0xff800000d5b87808 */ /* 0x000fe20005000000 */
[----:B------:R-:W-:Y:S01]  /*2650*/  UIADD3 UR8, UR6, 0x4, URZ ;  /* 0x0000000406087890 */ /* 0x000fe2000fffe03f */
[----:B------:R-:W-:Y:S01]  /*2660*/  ISETP.GT.AND P1, PT, R188, RZ, PT ;  /* 0x000000ffbc00720c */ /* 0x000fe20003f24270 */
[----:B------:R-:W-:Y:S01]  /*2670*/  UMOV UR11, 0x40000040 ;  /* 0x40000040000b7882 */ /* 0x000fe20000000000 */
[----:B------:R-:W-:Y:S01]  /*2680*/  UMOV UR9, 0x40000040 ;  /* 0x4000004000097882 */ /* 0x000fe20000000000 */
[----:B------:R-:W-:Y:S01]  /*2690*/  FFMA.FTZ R185, R185, UR41, -R22 ;  /* 0x00000029b9b97c23 */ /* 0x000fe20008010816 */
[----:B------:R-:W-:Y:S01]  /*26a0*/  FFMA.FTZ R208, R184, UR41, -R23 ;  /* 0x00000029b8d07c23 */ /* 0x000fe20008010817 */
[----:B------:R-:W-:Y:S01]  /*26b0*/  ISETP.GT.AND P2, PT, R188, 0x8, PT ;  /* 0x00000008bc00780c */ /* 0x000fe20003f44270 */
[----:B------:R-:W-:Y:S01]  /*26c0*/  MUFU.EX2 R13, R13 ;  /* 0x0000000d000d7308 */ /* 0x000fe20000000800 */
[----:B------:R-:W-:-:S02]  /*26d0*/  LOP3.LUT R184, R225, 0x2000000, RZ, 0xfc, !PT ;  /* 0x02000000e1b87812 */ /* 0x000fc400078efcff */
[----:B------:R-:W-:Y:S02]  /*26e0*/  FSEL R189, R186, -INF , !P1 ;  /* 0xff800000babd7808 */ /* 0x000fe40004800000 */
[C---:B------:R-:W-:Y:S01]  /*26f0*/  ISETP.GT.AND P1, PT, R188.reuse, 0x1, PT ;  /* 0x00000001bc00780c */ /* 0x040fe20003f24270 */
[----:B------:R-:W-:Y:S01]  /*2700*/  IMAD R186, R3, 0x400, R184 ;  /* 0x0000040003ba7824 */ /* 0x000fe200078e02b8 */
[C---:B------:R-:W-:Y:S01]  /*2710*/  ISETP.GT.AND P5, PT, R188.reuse, 0x18, PT ;  /* 0x00000018bc00780c */ /* 0x040fe20003fa4270 */
[----:B------:R1:W-:Y:S01]  /*2720*/  MUFU.EX2 R209, R185 ;  /* 0x000000b900d17308 */ /* 0x0003e20000000800 */
[----:B------:R-:W-:Y:S01]  /*2730*/  FSEL R184, R187, -INF , !P1 ;  /* 0xff800000bbb87808 */ /* 0x000fe20004800000 */
[----:B------:R-:W-:Y:S01]  /*2740*/  FFMA.FTZ R189, R189, UR41, -R216 ;  /* 0x00000029bdbd7c23 */ /* 0x000fe200080108d8 */
[C---:B------:R-:W-:Y:S02]  /*2750*/  ISETP.GT.AND P1, PT, R188.reuse, 0x9, PT ;  /* 0x00000009bc00780c */ /* 0x040fe40003f24270 */
[----:B------:R-:W-:Y:S01]  /*2760*/  ISETP.GT.AND P3, PT, R188, 0x11, PT ;  /* 0x00000011bc00780c */ /* 0x000fe20003f64270 */
[----:B------:R-:W-:Y:S01]  /*2770*/  FFMA.FTZ R213, R184, UR41, -R217 ;  /* 0x00000029b8d57c23 */ /* 0x000fe200080108d9 */
[----:B------:R-:W-:Y:S01]  /*2780*/  FSEL R184, R191, -INF , !P1 ;  /* 0xff800000bfb87808 */ /* 0x000fe20004800000 */
[----:B------:R2:W-:Y:S01]  /*2790*/  MUFU.EX2 R212, R189 ;  /* 0x000000bd00d47308 */ /* 0x0005e20000000800 */
[----:B-1----:R-:W-:-:S02]  /*27a0*/  FSEL R185, R190, -INF , !P2 ;  /* 0xff800000beb97808 */ /* 0x002fc40005000000 */
[----:B------:R-:W-:Y:S01]  /*27b0*/  ISETP.GT.AND P2, PT, R188, 0x10, PT ;  /* 0x00000010bc00780c */ /* 0x000fe20003f44270 */
[----:B------:R-:W-:Y:S01]  /*27c0*/  FFMA.FTZ R223, R184, UR41, -R223 ;  /* 0x00000029b8df7c23 */ /* 0x000fe200080108df */
[----:B------:R-:W-:Y:S01]  /*27d0*/  ISETP.GT.AND P6, PT, R188, 0x19, PT ;  /* 0x00000019bc00780c */ /* 0x000fe20003fc4270 */
[----:B------:R-:W-:Y:S01]  /*27e0*/  FFMA.FTZ R216, R185, UR41, -R222 ;  /* 0x00000029b9d87c23 */ /* 0x000fe200080108de */
[----:B------:R-:W-:Y:S01]  /*27f0*/  FSEL R185, R194, -INF , !P2 ;  /* 0xff800000c2b97808 */ /* 0x000fe20005000000 */
[----:B------:R-:W-:Y:S01]  /*2800*/  MUFU.EX2 R213, R213 ;  /* 0x000000d500d57308 */ /* 0x000fe20000000800 */
[C---:B------:R-:W-:Y:S02]  /*2810*/  ISETP.GT.AND P2, PT, R188.reuse, 0x21, PT ;  /* 0x00000021bc00780c */ /* 0x040fe40003f44270 */
[----:B------:R-:W-:Y:S01]  /*2820*/  ISETP.GT.AND P1, PT, R188, 0x20, PT ;  /* 0x00000020bc00780c */ /* 0x000fe20003f24270 */
[----:B------:R-:W-:Y:S01]  /*2830*/  FFMA.FTZ R217, R185, UR41, -R220 ;  /* 0x00000029b9d97c23 */ /* 0x000fe200080108dc */
[----:B------:R-:W-:-:S02]  /*2840*/  FSEL R187, R198, -INF , !P5 ;  /* 0xff800000c6bb7808 */ /* 0x000fc40006800000 */
[----:B------:R-:W-:Y:S01]  /*2850*/  FSEL R192, R203, -INF , !P2 ;  /* 0xff800000cbc07808 */ /* 0x000fe20005000000 */
[----:B------:R-:W-:Y:S01]  /*2860*/  MUFU.EX2 R216, R216 ;  /* 0x000000d800d87308 */ /* 0x000fe20000000800 */
[----:B------:R-:W-:Y:S02]  /*2870*/  ISETP.GT.AND P4, PT, R188, 0x29, PT ;  /* 0x00000029bc00780c */ /* 0x000fe40003f84270 */
[----:B------:R-:W-:Y:S02]  /*2880*/  FSEL R190, R199, -INF , !P6 ;  /* 0xff800000c7be7808 */ /* 0x000fe40007000000 */
[----:B--2---:R-:W-:Y:S02]  /*2890*/  FSEL R189, R202, -INF , !P1 ;  /* 0xff800000cabd7808 */ /* 0x004fe40004800000 */
[----:B------:R-:W-:Y:S01]  /*28a0*/  ISETP.GT.AND P5, PT, R188, 0x30, PT ;  /* 0x00000030bc00780c */ /* 0x000fe20003fa4270 */
[----:B------:R-:W-:Y:S01]  /*28b0*/  FFMA.FTZ R219, R190, UR41, -R219 ;  /* 0x00000029bedb7c23 */ /* 0x000fe200080108db */
[C---:B------:R-:W-:Y:S01]  /*28c0*/  ISETP.GT.AND P6, PT, R188.reuse, 0x31, PT ;  /* 0x00000031bc00780c */ /* 0x040fe20003fc4270 */
[----:B------:R-:W-:Y:S01]  /*28d0*/  FFMA.FTZ R203, R189, UR41, -R18 ;  /* 0x00000029bdcb7c23 */ /* 0x000fe20008010812 */
[----:B------:R-:W-:Y:S01]  /*28e0*/  FSEL R194, R207, -INF , !P4 ;  /* 0xff800000cfc27808 */ /* 0x000fe20006000000 */
[----:B------:R-:W-:Y:S01]  /*28f0*/  MUFU.EX2 R220, R223 ;  /* 0x000000df00dc7308 */ /* 0x000fe20000000800 */
[----:B------:R-:W-:-:S02]  /*2900*/  ISETP.GT.AND P1, PT, R188, 0x38, PT ;  /* 0x00000038bc00780c */ /* 0x000fc40003f24270 */
[----:B------:R-:W-:Y:S01]  /*2910*/  ISETP.GT.AND P2, PT, R188, 0x39, PT ;  /* 0x00000039bc00780c */ /* 0x000fe20003f44270 */
[----:B------:R-:W-:Y:S01]  /*2920*/  FFMA.FTZ R194, R194, UR41, -R21 ;  /* 0x00000029c2c27c23 */ /* 0x000fe20008010815 */
[----:B------:R-:W-:Y:S02]  /*2930*/  FSEL R193, R210, -INF , !P5 ;  /* 0xff800000d2c17808 */ /* 0x000fe40006800000 */
[----:B------:R-:W-:Y:S01]  /*2940*/  FSEL R198, R211, -INF , !P6 ;  /* 0xff800000d3c67808 */ /* 0x000fe20007000000 */
[----:B------:R-:W-:Y:S01]  /*2950*/  MUFU.EX2 R203, R203 ;  /* 0x000000cb00cb7308 */ /* 0x000fe20000000800 */
[----:B------:R-:W-:Y:S01]  /*2960*/  FSEL R199, R214, -INF , !P1 ;  /* 0xff800000d6c77808 */ /* 0x000fe20004800000 */
[----:B------:R-:W-:Y:S01]  /*2970*/  FFMA.FTZ R196, R193, UR41, -R16 ;  /* 0x00000029c1c47c23 */ /* 0x000fe20008010810 */
[----:B------:R-:W-:Y:S01]  /*2980*/  FSEL R210, R215, -INF , !P2 ;  /* 0xff800000d7d27808 */ /* 0x000fe20005000000 */
[----:B------:R-:W-:Y:S02]  /*2990*/  FFMA.FTZ R198, R198, UR41, -R17 ;  /* 0x00000029c6c67c23 */ /* 0x000fe40008010811 */
[----:B------:R-:W-:-:S02]  /*29a0*/  FFMA.FTZ R199, R199, UR41, -R22 ;  /* 0x00000029c7c77c23 */ /* 0x000fc40008010816 */
[----:B------:R-:W-:Y:S01]  /*29b0*/  MUFU.EX2 R217, R217 ;  /* 0x000000d900d97308 */ /* 0x000fe20000000800 */
[----:B------:R-:W-:Y:S02]  /*29c0*/  WARPGROUP.DEPBAR.LE gsb0, 0x0 ;  /* 0x00008000000079c5 */ /* 0x000fe40000010000 */
[----:B------:R-:W-:-:S05]  /*29d0*/  WARPGROUP.ARRIVE ;  /* 0x00000000000079c5 */ /* 0x000fca0000000000 */
[----:B------:R-:W-:Y:S01]  /*29e0*/  MUFU.EX2 R14, R14 ;  /* 0x0000000e000e7308 */ /* 0x000fe20000000800 */
[----:B------:R-:W-:Y:S01]  /*29f0*/  HGMMA.64x64x16.F32 R152, gdesc[UR8], R152, gsb0 ;  /* 0x00e00000089879f0 */ /* 0x000fe20008000898 */
[----:B------:R-:W-:Y:S02]  /*2a00*/  UIADD3 UR10, UR5, 0x6, URZ ;  /* 0x00000006050a7890 */ /* 0x000fe4000fffe03f */
[----:B------:R-:W-:-:S04]  /*2a10*/  UIADD3 UR8, UR6, 0x6, URZ ;  /* 0x0000000606087890 */ /* 0x000fc8000fffe03f */
[----:B------:R-:W-:Y:S01]  /*2a20*/  MUFU.EX2 R15, R15 ;  /* 0x0000000f000f7308 */ /* 0x000fe20000000800 */
[----:B------:R-:W-:Y:S01]  /*2a30*/  UMOV UR11, 0x40000040 ;  /* 0x40000040000b7882 */ /* 0x000fe20000000000 */
[----:B------:R-:W-:-:S06]  /*2a40*/  UMOV UR9, 0x40000040 ;  /* 0x4000004000097882 */ /* 0x000fcc0000000000 */
[----:B------:R-:W-:Y:S08]  /*2a50*/  MUFU.EX2 R200, R200 ;  /* 0x000000c800c87308 */ /* 0x000ff00000000800 */
[----:B------:R-:W-:Y:S08]  /*2a60*/  MUFU.EX2 R201, R201 ;  /* 0x000000c900c97308 */ /* 0x000ff00000000800 */
[----:B------:R-:W-:Y:S08]  /*2a70*/  MUFU.EX2 R204, R204 ;  /* 0x000000cc00cc7308 */ /* 0x000ff00000000800 */
[----:B------:R-:W-:Y:S08]  /*2a80*/  MUFU.EX2 R205, R205 ;  /* 0x000000cd00cd7308 */ /* 0x000ff00000000800 */
[----:B------:R-:W1:Y:S01]  /*2a90*/  MUFU.EX2 R208, R208 ;  /* 0x000000d000d07308 */ /* 0x000e620000000800 */
        /* <DEDUP_REMOVED lines=26> */
[----:B------:R-:W-:Y:S01]  /*2c40*/  R2UR UR6, R186 ;  /* 0x00000000ba0672ca */ /* 0x000fe200000e0000 */
[----:B------:R-:W-:Y:S01]  /*2c50*/  UMOV UR11, 0x40000040 ;  /* 0x40000040000b7882 */ /* 0x000fe20000000000 */
[----:B------:R-:W-:Y:S01]  /*2c60*/  UMOV UR9, 0x40000040 ;  /* 0x4000004000097882 */ /* 0x000fe20000000000 */
[----:B------:R-:W-:Y:S01]  /*2c70*/  FSEL R186, R195, -INF , !P3 ;  /* 0xff800000c3ba7808 */ /* 0x000fe20005800000 */
[----:B------:R-:W-:Y:S01]  /*2c80*/  FFMA.FTZ R195, R187, UR41, -R218 ;  /* 0x00000029bbc37c23 */ /* 0x000fe200080108da */
[----:B------:R-:W-:Y:S01]  /*2c90*/  ISETP.GT.AND P3, PT, R188, 0x28, PT ;  /* 0x00000028bc00780c */ /* 0x000fe20003f64270 */
[----:B------:R-:W-:-:S02]  /*2ca0*/  FFMA.FTZ R218, R192, UR41, -R19 ;  /* 0x00000029c0da7c23 */ /* 0x000fc40008010813 */
[----:B------:R-:W-:Y:S01]  /*2cb0*/  FFMA.FTZ R221, R186, UR41, -R221 ;  /* 0x00000029badd7c23 */ /* 0x000fe200080108dd */
[----:B------:R-:W-:Y:S01]  /*2cc0*/  FSEL R19, R206, -INF , !P3 ;  /* 0xff800000ce137808 */ /* 0x000fe20005800000 */
[----:B------:R-:W2:Y:S04]  /*2cd0*/  MUFU.EX2 R22, R218 ;  /* 0x000000da00167308 */ /* 0x000ea80000000800 */
[----:B------:R-:W-:-:S04]  /*2ce0*/  FFMA.FTZ R206, R19, UR41, -R20 ;  /* 0x0000002913ce7c23 */ /* 0x000fc80008010814 */
[----:B------:R3:W-:Y:S08]  /*2cf0*/  MUFU.EX2 R18, R195 ;  /* 0x000000c300127308 */ /* 0x0007f00000000800 */
[----:B------:R-:W5:Y:S01]  /*2d00*/  MUFU.EX2 R202, R221 ;  /* 0x000000dd00ca7308 */ /* 0x000f620000000800 */
[----:B---3--:R-:W-:-:S07]  /*2d10*/  FFMA.FTZ R195, R210, UR41, -R23 ;  /* 0x00000029d2c37c23 */ /* 0x008fce0008010817 */
[----:B------:R-:W3:Y:S08]  /*2d20*/  MUFU.EX2 R19, R219 ;  /* 0x000000db00137308 */ /* 0x000ef00000000800 */
[----:B------:R1:W3:Y:S02]  /*2d30*/  MUFU.EX2 R23, R206 ;  /* 0x000000ce00177308 */ /* 0x0002e40000000800 */
[----:B-1----:R-:W-:Y:S01]  /*2d40*/  F2FP.F16.F32.PACK_AB R206, R208, R209 ;  /* 0x000000d1d0ce723e */ /* 0x002fe200000000ff */
[----:B------:R-:W-:-:S02]  /*2d50*/  WARPGROUP.DEPBAR.LE gsb0, 0x0 ;  /* 0x00008000000079c5 */ /* 0x000fc40000010000 */
        /* <DEDUP_REMOVED lines=9> */
[----:B------:R-:W2:Y:S04]  /*2df0*/  LDS.64 R186, [R224+0x28220] ;  /* 0x02822000e0ba7984 */ /* 0x000ea80000000a00 */
[----:B------:R-:W5:Y:S04]  /*2e00*/  LDS.64 R188, [R224+0x28240] ;  /* 0x02824000e0bc7984 */ /* 0x000f680000000a00 */
[----:B------:R-:W3:Y:S04]  /*2e10*/  LDS.64 R190, [R224+0x28260] ;  /* 0x02826000e0be7984 */ /* 0x000ee80000000a00 */
[----:B------:R-:W3:Y:S04]  /*2e20*/  LDS.64 R20, [R224+0x28280] ;  /* 0x02828000e0147984 */ /* 0x000ee80000000a00 */
[----:B------:R-:W3:Y:S04]  /*2e30*/  LDS.64 R192, [R224+0x282a0] ;  /* 0x0282a000e0c07984 */ /* 0x000ee80000000a00 */
[----:B------:R-:W3:Y:S04]  /*2e40*/  LDS.64 R16, [R224+0x282c0] ;  /* 0x0282c000e0107984 */ /* 0x000ee80000000a00 */
        /* <DEDUP_REMOVED lines=21> */
[----:B------:R-:W-:Y:S01]  /*2fa0*/  FADD.FTZ R167, R172, -R192 ;  /* 0x800000c0aca77221 */ /* 0x000fe20000010000 */
[----:B------:R2:W3:Y:S01]  /*2fb0*/  MUFU.EX2 R20, R196 ;  /* 0x000000c400147308 */ /* 0x0004e20000000800 */
[----:B------:R-:W-:Y:S01]  /*2fc0*/  FMUL.FTZ R21, R22, R21 ;  /* 0x0000001516157220 */ /* 0x000fe20000410000 */
[----:B------:R-:W-:Y:S01]  /*2fd0*/  FMUL.FTZ R170, R203, R170 ;  /* 0x000000aacbaa7220 */ /* 0x000fe20000410000 */
[--C-:B------:R-:W-:Y:S01]  /*2fe0*/  FADD.FTZ R169, R176, -R16.reuse ;  /* 0x80000010b0a97221 */ /* 0x100fe20000010000 */
[----:B------:R-:W-:Y:S01]  /*2ff0*/  FADD.FTZ R171, R178, -R16 ;  /* 0x80000010b2ab7221 */ /* 0x000fe20000010000 */
[--C-:B------:R-:W-:Y:S01]  /*3000*/  FADD.FTZ R16, R177, -R17.reuse ;  /* 0x80000011b1107221 */ /* 0x100fe20000010000 */
[----:B------:R-:W-:Y:S01]  /*3010*/  FADD.FTZ R172, R179, -R17 ;  /* 0x80000011b3ac7221 */ /* 0x000fe20000010000 */
[----:B------:R-:W-:Y:S01]  /*3020*/  FADD.FTZ R159, R159, -R187 ;  /* 0x800000bb9f9f7221 */ /* 0x000fe20000010000 */
[----:B------:R5:W3:Y:S01]  /*3030*/  MUFU.EX2 R17, R198 ;  /* 0x000000c600117308 */ /* 0x000ae20000000800 */
[----:B--2---:R-:W-:Y:S01]  /*3040*/  FMUL.FTZ R196, R6, R197 ;  /* 0x000000c506c47220 */ /* 0x004fe20000410000 */
[----:B------:R-:W-:Y:S01]  /*3050*/  FMUL.FTZ R197, R212, R207 ;  /* 0x000000cfd4c57220 */ /* 0x000fe20000410000 */
[----:B------:R-:W-:Y:S01]  /*3060*/  FADD.FTZ R162, R162, -R188 ;  /* 0x800000bca2a27221 */ /* 0x000fe20000010000 */
[----:B------:R-:W-:Y:S01]  /*3070*/  FADD.FTZ R163, R163, -R189 ;  /* 0x800000bda3a37221 */ /* 0x000fe20000010000 */
[----:B------:R-:W-:Y:S01]  /*3080*/  FADD.FTZ R174, R174, -R192 ;  /* 0x800000c0aeae7221 */ /* 0x000fe20000010000 */
[--C-:B------:R-:W-:Y:S01]  /*3090*/  FADD.FTZ R168, R173, -R193.reuse ;  /* 0x800000c1ada87221 */ /* 0x100fe20000010000 */
[----:B------:R-:W-:Y:S01]  /*30a0*/  FADD.FTZ R175, R175, -R193 ;  /* 0x800000c1afaf7221 */ /* 0x000fe20000010000 */
[----:B------:R-:W2:Y:S01]  /*30b0*/  MUFU.EX2 R207, R199 ;  /* 0x000000c700cf7308 */ /* 0x000ea20000000800 */
[----:B-----5:R-:W-:Y:S01]  /*30c0*/  F2FP.F16.F32.PACK_AB R198, R158, R153 ;  /* 0x000000999ec6723e */ /* 0x020fe200000000ff */
[--C-:B----4-:R-:W-:Y:S01]  /*30d0*/  FADD.FTZ R180, R180, -R224.reuse ;  /* 0x800000e0b4b47221 */ /* 0x110fe20000010000 */
[----:B------:R-:W-:Y:S01]  /*30e0*/  FMUL.FTZ R173, R7, R152 ;  /* 0x0000009807ad7220 */ /* 0x000fe20000410000 */
[----:B------:R-:W-:Y:S01]  /*30f0*/  FADD.FTZ R182, R182, -R224 ;  /* 0x800000e0b6b67221 */ /* 0x000fe20000010000 */
[--C-:B------:R-:W-:Y:S01]  /*3100*/  FADD.FTZ R181, R181, -R225.reuse ;  /* 0x800000e1b5b57221 */ /* 0x100fe20000010000 */
[----:B------:R-:W-:Y:S01]  /*3110*/  FADD.FTZ R183, R183, -R225 ;  /* 0x800000e1b7b77221 */ /* 0x000fe20000010000 */
[----:B------:R-:W-:Y:S01]  /*3120*/  FMUL.FTZ R154, R213, R154 ;  /* 0x0000009ad59a7220 */ /* 0x000fe20000410000 */
        /* <DEDUP_REMOVED lines=18> */
[----:B-1----:R-:W-:Y:S01]  /*3250*/  FMUL.FTZ R175, R156, R175 ;  /* 0x000000af9caf7220 */ /* 0x002fe20000410000 */
[----:B------:R-:W-:Y:S01]  /*3260*/  FMUL.FTZ R169, R204, R169 ;  /* 0x000000a9cca97220 */ /* 0x000fe20000410000 */
[----:B---3--:R-:W-:Y:S01]  /*3270*/  FMUL.FTZ R171, R20, R171 ;  /* 0x000000ab14ab7220 */ /* 0x008fe20000410000 */
[----:B------:R-:W-:Y:S01]  /*3280*/  FMUL.FTZ R16, R205, R16 ;  /* 0x00000010cd107220 */ /* 0x000fe20000410000 */
[----:B------:R-:W-:Y:S01]  /*3290*/  FMUL.FTZ R172, R17, R172 ;  /* 0x000000ac11ac7220 */ /* 0x000fe20000410000 */
[----:B------:R-:W-:Y:S01]  /*32a0*/  FMUL.FTZ R180, R209, R180 ;  /* 0x000000b4d1b47220 */ /* 0x000fe20000410000 */
[----:B--2---:R-:W-:Y:S01]  /*32b0*/  FMUL.FTZ R182, R207, R182 ;  /* 0x000000b6cfb67220 */ /* 0x004fe20000410000 */
[----:B------:R-:W-:Y:S01]  /*32c0*/  FMUL.FTZ R181, R208, R181 ;  /* 0x000000b5d0b57220 */ /* 0x000fe20000410000 */
[----:B----4-:R-:W-:Y:S01]  /*32d0*/  FMUL.FTZ R183, R158, R183 ;  /* 0x000000b79eb77220 */ /* 0x010fe20000410000 */
[----:B------:R-:W-:Y:S01]  /*32e0*/  F2FP.F16.F32.PACK_AB R196, R173, R196 ;  /* 0x000000c4adc4723e */ /* 0x000fe200000000ff */
[----:B------:R-:W-:Y:S01]  /*32f0*/  IMAD R21, R21, 0x2, R228 ;  /* 0x0000000215157824 */ /* 0x000fe200078e02e4 */
[----:B------:R-:W-:-:S02]  /*3300*/  F2FP.F16.F32.PACK_AB R197, R154, R197 ;  /* 0x000000c59ac5723e */ /* 0x000fc400000000ff */
[----:B------:R-:W-:Y:S02]  /*3310*/  F2FP.F16.F32.PACK_AB R199, R152, R155 ;  /* 0x0000009b98c7723e */ /* 0x000fe400000000ff */
[----:B------:R-:W-:Y:S02]  /*3320*/  F2FP.F16.F32.PACK_AB R192, R160, R157 ;  /* 0x0000009da0c0723e */ /* 0x000fe400000000ff */
[----:B------:R-:W-:Y:S01]  /*3330*/  F2FP.F16.F32.PACK_AB R193, R163, R162 ;  /* 0x000000a2a3c1723e */ /* 0x000fe200000000ff */
[----:B------:R1:W-:Y:S01]  /*3340*/  STSM.16.MT88.4 [R21+0x28800], R196 ;  /* 0x028800c415007844 */ /* 0x0003e20000004200 */
[----:B------:R-:W-:Y:S02]  /*3350*/  F2FP.F16.F32.PACK_AB R194, R184, R185 ;  /* 0x000000b9b8c2723e */ /* 0x000fe400000000ff */
[----:B------:R-:W-:Y:S02]  /*3360*/  F2FP.F16.F32.PACK_AB R195, R164, R161 ;  /* 0x000000a1a4c3723e */ /* 0x000fe400000000ff */
[----:B------:R-:W-:-:S02]  /*3370*/  F2FP.F16.F32.PACK_AB R188, R166, R165 ;  /* 0x000000a5a6bc723e */ /* 0x000fc400000000ff */
[----:B------:R-:W-:Y:S01]  /*3380*/  F2FP.F16.F32.PACK_AB R190, R168, R167 ;  /* 0x000000a7a8be723e */ /* 0x000fe200000000ff */
[----:B------:R1:W-:Y:S01]  /*3390*/  STSM.16.MT88.4 [R21+0x29000], R192 ;  /* 0x029000c015007844 */ /* 0x0003e20000004200 */
[----:B------:R-:W-:Y:S02]  /*33a0*/  F2FP.F16.F32.PACK_AB R191, R175, R174 ;  /* 0x000000aeafbf723e */ /* 0x000fe400000000ff */
[----:B------:R-:W-:Y:S02]  /*33b0*/  F2FP.F16.F32.PACK_AB R184, R16, R169 ;  /* 0x000000a910b8723e */ /* 0x000fe400000000ff */
[----:B------:R-:W-:Y:S01]  /*33c0*/  F2FP.F16.F32.PACK_AB R185, R172, R171 ;  /* 0x000000abacb9723e */ /* 0x000fe200000000ff */
[----:B------:R1:W-:Y:S01]  /*33d0*/  STSM.16.MT88.4 [R21+0x29800], R188 ;  /* 0x029800bc15007844 */ /* 0x0003e20000004200 */
[----:B------:R-:W-:Y:S02]  /*33e0*/  F2FP.F16.F32.PACK_AB R186, R181, R180 ;  /* 0x000000b4b5ba723e */ /* 0x000fe400000000ff */
[----:B------:R-:W-:-:S02]  /*33f0*/  F2FP.F16.F32.PACK_AB R187, R183, R182 ;  /* 0x000000b6b7bb723e */ /* 0x000fc400000000ff */
[----:B------:R-:W-:Y:S01]  /*3400*/  F2FP.F16.F32.PACK_AB R152, R7, R6 ;  /* 0x000000060798723e */ /* 0x000fe200000000ff */
[----:B------:R-:W-:Y:S01]  /*3410*/  IMAD R7, R226, 0x4000, R228 ;  /* 0x00004000e2077824 */ /* 0x000fe200078e02e4 */
[----:B------:R-:W-:Y:S01]  /*3420*/  F2FP.F16.F32.PACK_AB R154, R9, R8 ;  /* 0x00000008099a723e */ /* 0x000fe200000000ff */
[----:B------:R1:W-:Y:S01]  /*3430*/  STSM.16.MT88.4 [R21+0x2a000], R184 ;  /* 0x02a000b815007844 */ /* 0x0003e20000004200 */
[----:B------:R-:W-:Y:S02]  /*3440*/  F2FP.F16.F32.PACK_AB R153, R213, R212 ;  /* 0x000000d4d599723e */ /* 0x000fe400000000ff */
[----:B------:R-:W-:Y:S02]  /*3450*/  F2FP.F16.F32.PACK_AB R155, R220, R216 ;  /* 0x000000d8dc9b723e */ /* 0x000fe400000000ff */
[----:B------:R-:W-:Y:S02]  /*3460*/  F2FP.F16.F32.PACK_AB R204, R205, R204 ;  /* 0x000000cccdcc723e */ /* 0x000fe400000000ff */
[----:B------:R-:W-:Y:S01]  /*3470*/  WARPGROUP.ARRIVE ;  /* 0x00000000000079c5 */ /* 0x000fe20000000000 */
[----:B------:R-:W-:-:S02]  /*3480*/  F2FP.F16.F32.PACK_AB R205, R17, R20 ;  /* 0x0000001411cd723e */ /* 0x000fc400000000ff */
[----:B------:R-:W-:Y:S02]  /*3490*/  F2FP.F16.F32.PACK_AB R207, R158, R207 ;  /* 0x000000cf9ecf723e */ /* 0x000fe400000000ff */
[----:B------:R-:W-:Y:S01]  /*34a0*/  SHF.R.U32.HI R6, RZ, 0x4, R230 ;  /* 0x00000004ff067819 */ /* 0x000fe200000116e6 */
[----:B------:R-:W-:Y:S01]  /*34b0*/  HGMMA.64x128x16.F32 R88, R152, gdesc[UR4].tnspB, R88, gsb0 ;  /* 0x41e0000498587df0 */ /* 0x000fe20008000858 */
[----:B------:R-:W-:Y:S01]  /*34c0*/  UIADD3 UR6, UR6, 0x180, URZ ;  /* 0x0000018006067890 */ /* 0x000fe2000fffe03f */
[----:B------:R-:W-:Y:S02]  /*34d0*/  R2UR UR7, R7 ;  /* 0x00000000070772ca */ /* 0x000fe400000e0000 */
        /* <DEDUP_REMOVED lines=90> */
[----:B-1----:R-:W-:Y:S05]  /*3a80*/  @!P0 BRA `(.L_x_2419) ;  /* 0x0000000000048947 */ /* 0x002fea0003800000 */
[----:B------:R-:W-:Y:S01]  /*3a90*/  BPT.TRAP 0x1 ;  /* 0x000000040000795c */ /* 0x000fe20000300000 */
.L_x_2419:
        /* <DEDUP_REMOVED lines=49> */
.L_x_2420:
        /* <DEDUP_REMOVED lines=78> */
.L_x_2403:
        /* <DEDUP_REMOVED lines=23> */
.L_x_2423:
        /* <DEDUP_REMOVED lines=20> */
.L_x_2424:
        /* <DEDUP_REMOVED lines=18> */
.L_x_2425:
        /* <DEDUP_REMOVED lines=18> */
.L_x_2426:
        /* <DEDUP_REMOVED lines=126> */
[----:B------:R-:W-:Y:S01]  /*4f60*/  ULDC.64 UR6, c[0x0][0x198] ;  /* 0x0000660000067ab9 */ /* 0x000fe20000000a00 */
[----:B------:R-:W-:Y:S02]  /*4f70*/  UIADD3 UR40, UR37, 0x8000, URZ ;  /* 0x0000800025287890 */ /* 0x000fe4000fffe03f */
[----:B------:R-:W-:Y:S02]  /*4f80*/  UIADD3 UR4, UP0, UR6, 0x770, URZ ;  /* 0x0000077006047890 */ /* 0x000fe4000ff1e03f */
[----:B------:R-:W-:Y:S02]  /*4f90*/  USHF.L.U32 UR42, UR36, 0x7, URZ ;  /* 0x00000007242a7899 */ /* 0x000fe4000800063f */
[----:B------:R-:W-:Y:S02]  /*4fa0*/  UIADD3.X UR5, URZ, UR7, URZ, UP0, !UPT ;  /* 0x000000073f057290 */ /* 0x000fe400087fe43f */
[----:B------:R-:W-:Y:S02]  /*4fb0*/  UIADD3 UR6, UP0, UR6, 0x670, URZ ;  /* 0x0000067006067890 */ /* 0x000fe4000ff1e03f */
[----:B------:R-:W-:-:S02]  /*4fc0*/  UIADD3 UR16, UR37, 0xc000, URZ ;  /* 0x0000c00025107890 */ /* 0x000fc4000fffe03f */
[----:B------:R-:W-:Y:S02]  /*4fd0*/  UIADD3.X UR7, URZ, UR7, URZ, UP0, !UPT ;  /* 0x000000073f077290 */ /* 0x000fe400087fe43f */
[----:B------:R-:W-:Y:S01]  /*4fe0*/  UIADD3 UR8, UR37, 0x4000, URZ ;  /* 0x0000400025087890 */ /* 0x000fe2000fffe03f */
[----:B------:R-:W-:Y:S01]  /*4ff0*/  UMOV UR41, URZ ;  /* 0x0000003f00297c82 */ /* 0x000fe20008000000 */
[----:B------:R-:W-:Y:S01]  /*5000*/  UMOV UR17, 0x40 ;  /* 0x0000004000117882 */ /* 0x000fe20000000000 */
[----:B------:R-:W-:Y:S01]  /*5010*/  UMOV UR19, UR43 ;  /* 0x0000002b00137c82 */ /* 0x000fe20008000000 */
[----:B------:R-:W-:Y:S01]  /*5020*/  UMOV UR20, UR44 ;  /* 0x0000002c00147c82 */ /* 0x000fe20008000000 */
[----:B------:R-:W-:Y:S01]  /*5030*/  UMOV UR18, UR42 ;  /* 0x0000002a00127c82 */ /* 0x000fe20008000000 */
[----:B------:R1:W-:Y:S01]  /*5040*/  UTMASTG.4D [UR40], [UR4] ;  /* 0x00000028040073b5 */ /* 0x0003e20008018000 */
[----:B------:R-:W-:Y:S01]  /*5050*/  UMOV UR9, 0x40 ;  /* 0x0000004000097882 */ /* 0x000fe20000000000 */
[----:B------:R-:W-:Y:S01]  /*5060*/  UMOV UR11, UR43 ;  /* 0x0000002b000b7c82 */ /* 0x000fe20008000000 */
[----:B------:R-:W-:Y:S01]  /*5070*/  UMOV UR12, UR44 ;  /* 0x0000002c000c7c82 */ /* 0x000fe20008000000 */
[----:B------:R-:W-:Y:S01]  /*5080*/  UMOV UR10, UR42 ;  /* 0x0000002a000a7c82 */ /* 0x000fe20008000000 */
[----:B------:R3:W-:Y:S01]  /*5090*/  UTMASTG.4D [UR16], [UR4] ;  /* 0x00000010040073b5 */ /* 0x0007e20008018000 */
[----:B-1----:R-:W-:-:S02]  /*50a0*/  UMOV UR40, UR37 ;  /* 0x0000002500287c82 */ /* 0x002fc40008000000 */
[----:B------:R3:W-:Y:S01]  /*50b0*/  UTMASTG.4D [UR40], [UR6] ;  /* 0x00000028060073b5 */ /* 0x0007e20008018000 */
[----:B------:R3:W-:Y:S02]  /*50c0*/  UTMASTG.4D [UR8], [UR6] ;  /* 0x00000008060073b5 */ /* 0x0007e40008018000 */
[----:B---3--:R0:W-:Y:S02]  /*50d0*/  UTMACMDFLUSH ;  /* 0x00000000000079b7 */ /* 0x0081e40000000000 */
.L_x_2428:
[----:B------:R-:W-:Y:S05]  /*50e0*/  BSYNC B0 ;  /* 0x0000000000007941 */ /* 0x000fea0003800000 */
.L_x_2427:
[----:B------:R-:W-:-:S04]  /*50f0*/  DEPBAR.LE SB0, 0x0 ;  /* 0x000080000000791a */ /* 0x000fc80000000000 */
[----:B------:R-:W-:Y:S05]  /*5100*/  BRA `(.L_x_2402) ;  /* 0x0000004400687947 */ /* 0x000fea0003800000 */
.L_x_2422:
[----:B------:R-:W1:Y:S01]  /*5110*/  S2R R0, SR_TID.X ;  /* 0x0000000000007919 */ /* 0x000e620000002100 */
[----:B------:R-:W2:Y:S01]  /*5120*/  LDC.64 R2, c[0x0][0x820] ;  /* 0x00020800ff027b82 */ /* 0x000ea20000000a00 */
[----:B------:R-:W-:Y:S01]  /*5130*/  ULDC.64 UR4, c[0x0][0x808] ;  /* 0x0002020000047ab9 */ /* 0x000fe20000000a00 */
[----:B------:R-:W-:Y:S01]  /*5140*/  USHF.R.S32.HI UR10, URZ, 0x1f, UR43 ;  /* 0x0000001f3f0a7899 */ /* 0x000fe2000801142b */
[----:B------:R-:W-:Y:S01]  /*5150*/  BSSY B0, `(.L_x_2429) ;  /* 0x0000030000007945 */ /* 0x000fe20003800000 */
[----:B------:R-:W-:Y:S02]  /*5160*/  UIMAD UR4, UR36, -0x80, UR4 ;  /* 0xffffff80240478a4 */ /* 0x000fe4000f8e0204 */
[----:B------:R-:W-:Y:S02]  /*5170*/  USHF.R.S32.HI UR11, URZ, 0x1f, UR44 ;  /* 0x0000001f3f0b7899 */ /* 0x000fe4000801142c */
[----:B------:R-:W3:Y:S01]  /*5180*/  LDC.64 R10, c[0x0][0x828] ;  /* 0x00020a00ff0a7b82 */ /* 0x000ee20000000a00 */
[----:B------:R-:W-:-:S07]  /*5190*/  ULDC.64 UR6, c[0x0][0x208] ;  /* 0x0000820000067ab9 */ /* 0x000fce0000000a00 */
[----:B------:R-:W4:Y:S08]  /*51a0*/  LDC.64 R16, c[0x0][0x850] ;  /* 0x00021400ff107b82 */ /* 0x000f300000000a00 */
[----:B------:R-:W4:Y:S01]  /*51b0*/  LDC.64 R18, c[0x0][0x858] ;  /* 0x00021600ff127b82 */ /* 0x000f220000000a00 */
[----:B-1----:R-:W-:-:S05]  /*51c0*/  VIADD R5, R0, 0xffffff80 ;  /* 0xffffff8000057836 */ /* 0x002fca0000000000 */
[----:B------:R-:W-:-:S04]  /*51d0*/  SHF.R.S32.HI R0, RZ, 0x1f, R5 ;  /* 0x0000001fff007819 */ /* 0x000fc80000011405 */
[----:B------:R-:W-:-:S04]  /*51e0*/  LEA.HI R4, R0, R5, RZ, 0x4 ;  /* 0x0000000500047211 */ /* 0x000fc800078f20ff */
[----:B------:R-:W-:Y:S02]  /*51f0*/  LOP3.LUT R0, R4, 0x1ffffff0, RZ, 0xc0, !PT ;  /* 0x1ffffff004007812 */ /* 0x000fe400078ec0ff */
[----:B------:R-:W-:-:S03]  /*5200*/  SHF.R.S32.HI R4, RZ, 0x4, R4 ;  /* 0x00000004ff047819 */ /* 0x000fc60000011404 */
[----:B------:R-:W-:Y:S01]  /*5210*/  IMAD.IADD R0, R5, 0x1, -R0 ;  /* 0x0000000105007824 */ /* 0x000fe200078e0a00 */
[C---:B------:R-:W-:Y:S01]  /*5220*/  ISETP.GE.AND P6, PT, R4.reuse, UR4, PT ;  /* 0x0000000404007c0c */ /* 0x040fe2000bfc6270 */
[----:B------:R-:W-:Y:S02]  /*5230*/  VIADD R5, R4, 0x10 ;  /* 0x0000001004057836 */ /* 0x000fe40000000000 */
[----:B------:R-:W-:Y:S02]  /*5240*/  IMAD.SHL.U32 R6, R0, 0x8, RZ ;  /* 0x0000000800067824 */ /* 0x000fe400078e00ff */
[----:B--2---:R-:W-:Y:S01]  /*5250*/  IMAD R0, R2, UR10, RZ ;  /* 0x0000000a02007c24 */ /* 0x004fe2000f8e02ff */
[----:B------:R-:W-:Y:S01]  /*5260*/  ISETP.GE.AND P5, PT, R5, UR4, PT ;  /* 0x0000000405007c0c */ /* 0x000fe2000bfa6270 */
[----:B------:R-:W-:Y:S01]  /*5270*/  VIADD R9, R4, 0x40 ;  /* 0x0000004004097836 */ /* 0x000fe20000000000 */
[----:B------:R-:W-:Y:S01]  /*5280*/  SHF.R.S32.HI R7, RZ, 0x1f, R6 ;  /* 0x0000001fff077819 */ /* 0x000fe20000011406 */
[----:B------:R-:W-:Y:S01]  /*5290*/  IMAD R5, R3, UR43, R0 ;  /* 0x0000002b03057c24 */ /* 0x000fe2000f8e0200 */
[----:B------:R-:W-:Y:S01]  /*52a0*/  ISETP.GE.OR P4, PT, R6, UR5, P6 ;  /* 0x0000000506007c0c */ /* 0x000fe2000b786670 */
[----:B------:R-:W-:Y:S01]  /*52b0*/  VIADD R0, R4, 0x20 ;  /* 0x0000002004007836 */ /* 0x000fe20000000000 */
[----:B------:R-:W-:Y:S01]  /*52c0*/  ISETP.GE.AND P2, PT, R9, UR4, PT ;  /* 0x0000000409007c0c */ /* 0x000fe2000bf46270 */
[----:B------:R-:W-:Y:S01]  /*52d0*/  IMAD.WIDE.U32 R2, R2, UR43, R6 ;  /* 0x0000002b02027c25 */ /* 0x000fe2000f8e0006 */
[----:B------:R-:W-:-:S02]  /*52e0*/  ISETP.GE.OR P3, PT, R6, UR5, P5 ;  /* 0x0000000506007c0c */ /* 0x000fc4000af66670 */
[----:B------:R-:W-:Y:S01]  /*52f0*/  ISETP.GE.AND P0, PT, R0, UR4, PT ;  /* 0x0000000400007c0c */ /* 0x000fe2000bf06270 */
[----:B------:R-:W-:Y:S01]  /*5300*/  IMAD.IADD R3, R3, 0x1, R5 ;  /* 0x0000000103037824 */ /* 0x000fe200078e0205 */
[----:B------:R-:W-:Y:S01]  /*5310*/  SHF.R.S32.HI R5, RZ, 0x1f, R4 ;  /* 0x0000001fff057819 */ /* 0x000fe20000011404 */
[----:B---3--:R-:W-:Y:S02]  /*5320*/  IMAD R0, R10, UR11, RZ ;  /* 0x0000000b0a007c24 */ /* 0x008fe4000f8e02ff */
[----:B------:R-:W-:Y:S02]  /*5330*/  VIADD R8, R4, 0x30 ;  /* 0x0000003004087836 */ /* 0x000fe40000000000 */
[----:B------:R-:W-:Y:S02]  /*5340*/  IMAD.U32 R9, RZ, RZ, UR36 ;  /* 0x00000024ff097e24 */ /* 0x000fe4000f8e00ff */
[----:B------:R-:W-:Y:S01]  /*5350*/  IMAD R11, R11, UR44, R0 ;  /* 0x0000002c0b0b7c24 */ /* 0x000fe2000f8e0200 */
[----:B------:R-:W-:Y:S01]  /*5360*/  ISETP.GE.AND P1, PT, R8, UR4, PT ;  /* 0x0000000408007c0c */ /* 0x000fe2000bf26270 */
[----:B------:R-:W-:-:S04]  /*5370*/  IMAD.WIDE.U32 R14, R10, UR44, R2 ;  /* 0x0000002c0a0e7c25 */ /* 0x000fc8000f8e0002 */
[----:B------:R-:W-:-:S04]  /*5380*/  IMAD.WIDE R2, R9, 0x80, R4 ;  /* 0x0000008009027825 */ /* 0x000fc800078e0204 */
[----:B------:R-:W-:Y:S01]  /*5390*/  IMAD.IADD R11, R15, 0x1, R11 ;  /* 0x000000010f0b7824 */ /* 0x000fe200078e020b */
[----:B----4-:R-:W-:Y:S06]  /*53a0*/  @P4 BRA `(.L_x_2430) ;  /* 0x0000000000284947 */ /* 0x010fec0003800000 */
        /* <DEDUP_REMOVED lines=10> */
.L_x_2430:
[----:B------:R-:W-:Y:S05]  /*5450*/  BSYNC B0 ;  /* 0x0000000000007941 */ /* 0x000fea0003800000 */
.L_x_2429:
[----:B------:R-:W-:Y:S01]  /*5460*/  BSSY B0, `(.L_x_2431) ;  /* 0x0000010000007945 */ /* 0x000fe20003800000 */
[----:B------:R-:W-:-:S03]  /*5470*/  ISETP.GE.OR P4, PT, R6, UR5, P0 ;  /* 0x0000000506007c0c */ /* 0x000fc60008786670 */
        /* <DEDUP_REMOVED lines=14> */
.L_x_2432:
[----:B------:R-:W-:Y:S05]  /*5560*/  BSYNC B0 ;  /* 0x0000000000007941 */ /* 0x000fea0003800000 */
.L_x_2431:
[----:B------:R-:W-:Y:S01]  /*5570*/  BSSY B0, `(.L_x_2433) ;  /* 0x0000010000007945 */ /* 0x000fe20003800000 */
[----:B------:R-:W-:-:S03]  /*5580*/  ISETP.GE.OR P3, PT, R6, UR5, P1 ;  /* 0x0000000506007c0c */ /* 0x000fc60008f66670 */
        /* <DEDUP_REMOVED lines=14> */
.L_x_2434:
[----:B------:R-:W-:Y:S05]  /*5670*/  BSYNC B0 ;  /* 0x0000000000007941 */ /* 0x000fea0003800000 */
.L_x_2433:
[----:B------:R-:W-:Y:S01]  /*5680*/  BSSY B0, `(.L_x_2435) ;  /* 0x0000011000007945 */ /* 0x000fe20003800000 */
[----:B------:R-:W-:Y:S01]  /*5690*/  ISETP.GE.OR P4, PT, R6, UR5, P2 ;  /* 0x0000000506007c0c */ /* 0x000fe20009786670 */
[----:B-123--:R-:W-:Y:S02]  /*56a0*/  VIADD R12, R4, 0x50 ;  /* 0x00000050040c7836 */ /* 0x00efe40000000000 */
        /* <DEDUP_REMOVED lines=14> */
.L_x_2436:
[----:B------:R-:W-:Y:S05]  /*5790*/  BSYNC B0 ;  /* 0x0000000000007941 */ /* 0x000fea0003800000 */
.L_x_2435:
[----:B------:R-:W-:Y:S01]  /*57a0*/  BSSY B0, `(.L_x_2437) ;  /* 0x0000010000007945 */ /* 0x000fe20003800000 */
[----:B------:R-:W-:-:S03]  /*57b0*/  ISETP.GE.AND P3, PT, R12, UR4, PT ;  /* 0x000000040c007c0c */ /* 0x000fc6000bf66270 */
        /* <DEDUP_REMOVED lines=14> */
.L_x_2438:
[----:B------:R-:W-:Y:S05]  /*58a0*/  BSYNC B0 ;  /* 0x0000000000007941 */ /* 0x000fea0003800000 */
.L_x_2437:
[----:B------:R-:W-:Y:S01]  /*58b0*/  ISETP.GE.OR P4, PT, R6, UR5, P3 ;  /* 0x0000000506007c0c */ /* 0x000fe20009f86670 */
[----:B------:R-:W-:Y:S01]  /*58c0*/  BSSY B0, `(.L_x_2439) ;  /* 0x0000011000007945 */ /* 0x000fe20003800000 */
[----:B--2---:R-:W-:Y:S02]  /*58d0*/  IMAD R12, R16, UR10, RZ ;  /* 0x0000000a100c7c24 */ /* 0x004fe4000f8e02ff */
[----:B-1----:R-:W-:-:S09]  /*58e0*/  VIADD R20, R4, 0x60 ;  /* 0x0000006004147836 */ /* 0x002fd20000000000 */
        /* <DEDUP_REMOVED lines=14> */
.L_x_2440:
[----:B------:R-:W-:Y:S05]  /*59d0*/  BSYNC B0 ;  /* 0x0000000000007941 */ /* 0x000fea0003800000 */
.L_x_2439:
[----:B------:R-:W-:Y:S01]  /*59e0*/  ULDC UR8, c[0x0][0x83c] ;  /* 0x00020f0000087ab9 */ /* 0x000fe20000000800 */
[----:B------:R-:W-:Y:S01]  /*59f0*/  ISETP.GE.AND P4, PT, R20, UR4, PT ;  /* 0x0000000414007c0c */ /* 0x000fe2000bf86270 */
[----:B------:R-:W-:Y:S01]  /*5a00*/  IMAD R13, R17, UR43, R12 ;  /* 0x0000002b110d7c24 */ /* 0x000fe2000f8e020c */
[----:B------:R-:W-:Y:S01]  /*5a10*/  ISETP.GE.OR P5, PT, R6, UR8, P5 ;  /* 0x0000000806007c0c */ /* 0x000fe2000afa6670 */
[----:B------:R-:W-:Y:S01]  /*5a20*/  IMAD.WIDE.U32 R8, R16, UR43, R6 ;  /* 0x0000002b10087c25 */ /* 0x000fe2000f8e0006 */
[----:B------:R-:W-:Y:S01]  /*5a30*/  ISETP.GE.OR P6, PT, R6, UR8, P6 ;  /* 0x0000000806007c0c */ /* 0x000fe2000b7c6670 */
[----:B------:R-:W-:Y:S01]  /*5a40*/  BSSY B0, `(.L_x_2441) ;  /* 0x0000019000007945 */ /* 0x000fe20003800000 */
[----:B------:R-:W-:Y:S01]  /*5a50*/  P2R R21, PR, RZ, 0x20 ;  /* 0x00000020ff157803 */ /* 0x000fe20000000000 */
[----:B------:R-:W-:Y:S01]  /*5a60*/  VIADD R0, R4, 0x70 ;  /* 0x0000007004007836 */ /* 0x000fe20000000000 */
[C---:B------:R-:W-:Y:S01]  /*5a70*/  ISETP.GE.OR P5, PT, R6.reuse, UR5, P4 ;  /* 0x0000000506007c0c */ /* 0x040fe2000a7a6670 */
        /* <DEDUP_REMOVED lines=21> */
.L_x_2442:
[----:B------:R-:W-:Y:S05]  /*5bd0*/  BSYNC B0 ;  /* 0x0000000000007941 */ /* 0x000fea0003800000 */
.L_x_2441:
[----:B------:R-:W-:Y:S01]  /*5be0*/  ISETP.GE.AND P6, PT, R0, UR4, PT ;  /* 0x0000000400007c0c */ /* 0x000fe2000bfc6270 */
[----:B------:R-:W-:Y:S01]  /*5bf0*/  IMAD R0, R18, UR11, RZ ;  /* 0x0000000b12007c24 */ /* 0x000fe2000f8e02ff */
[----:B------:R-:W-:Y:S01]  /*5c00*/  BSSY B0, `(.L_x_2443) ;  /* 0x0000014000007945 */ /* 0x000fe20003800000 */
[----:B------:R-:W-:Y:S01]  /*5c10*/  IMAD.MOV.U32 R12, RZ, RZ, R8 ;  /* 0x000000ffff0c7224 */ /* 0x000fe200078e0008 */
[C---:B------:R-:W-:Y:S01]  /*5c20*/  ISETP.GE.OR P5, PT, R6.reuse, UR5, P6 ;  /* 0x0000000506007c0c */ /* 0x040fe2000b7a6670 */
        /* <DEDUP_REMOVED lines=17> */
.L_x_2444:
[----:B------:R-:W-:Y:S05]  /*5d40*/  BSYNC B0 ;  /* 0x0000000000007941 */ /* 0x000fea0003800000 */
.L_x_2443:
[----:B------:R-:W-:Y:S01]  /*5d50*/  ISETP.NE.AND P5, PT, R20, RZ, PT ;  /* 0x000000ff1400720c */ /* 0x000fe20003fa5270 */
[----:B------:R-:W-:Y:S01]  /*5d60*/  BSSY B0, `(.L_x_2445) ;  /* 0x000000d000007945 */ /* 0x000fe20003800000 */
[----:B---3--:R-:W-:-:S11]  /*5d70*/  IMAD.IADD R7, R13, 0x1, R9 ;  /* 0x000000010d077824 */ /* 0x008fd600078e0209 */
        /* <DEDUP_REMOVED lines=11> */
.L_x_2446:
[----:B------:R-:W-:Y:S05]  /*5e30*/  BSYNC B0 ;  /* 0x0000000000007941 */ /* 0x000fea0003800000 */
.L_x_2445:
[----:B------:R-:W-:Y:S01]  /*5e40*/  ISETP.NE.AND P5, PT, R21, RZ, PT ;  /* 0x000000ff1500720c */ /* 0x000fe20003fa5270 */
[----:B------:R-:W-:-:S12]  /*5e50*/  BSSY B0, `(.L_x_2447) ;  /* 0x000000f000007945 */ /* 0x000fd80003800000 */
[----:B------:R-:W-:Y:S05]  /*5e60*/  @P5 BRA `(.L_x_2448) ;  /* 0x0000000000345947 */ /* 0x000fea0003800000 */
[----:B---3--:R-:W-:Y:S01]  /*5e70*/  IADD3 R9, P5, R2, 0x10, RZ ;  /* 0x0000001002097810 */ /* 0x008fe20007fbe0ff */
        /* <DEDUP_REMOVED lines=12> */
.L_x_2448:
[----:B------:R-:W-:Y:S05]  /*5f40*/  BSYNC B0 ;  /* 0x0000000000007941 */ /* 0x000fea0003800000 */
.L_x_2447:
[----:B------:R-:W-:Y:S04]  /*5f50*/  BSSY B0, `(.L_x_2449) ;  /* 0x000000f000007945 */ /* 0x000fe80003800000 */
[----:B------:R-:W-:Y:S05]  /*5f60*/  @P0 BRA `(.L_x_2450) ;  /* 0x0000000000340947 */ /* 0x000fea0003800000 */
[----:B---34-:R-:W-:Y:S01]  /*5f70*/  IADD3 R9, P0, R2, 0x20, RZ ;  /* 0x0000002002097810 */ /* 0x018fe20007f1e0ff */
        /* <DEDUP_REMOVED lines=12> */
.L_x_2450:
[----:B------:R-:W-:Y:S05]  /*6040*/  BSYNC B0 ;  /* 0x0000000000007941 */ /* 0x000fea0003800000 */
.L_x_2449:
        /* <DEDUP_REMOVED lines=15> */
.L_x_2452:
[----:B------:R-:W-:Y:S05]  /*6140*/  BSYNC B0 ;  /* 0x0000000000007941 */ /* 0x000fea0003800000 */
.L_x_2451:
        /* <DEDUP_REMOVED lines=15> */
.L_x_2454:
[----:B------:R-:W-:Y:S05]  /*6240*/  BSYNC B0 ;  /* 0x0000000000007941 */ /* 0x000fea0003800000 */
.L_x_2453:
        /* <DEDUP_REMOVED lines=15> */
.L_x_2456:
[----:B------:R-:W-:Y:S05]  /*6340*/  BSYNC B0 ;  /* 0x0000000000007941 */ /* 0x000fea0003800000 */
.L_x_2455:
        /* <DEDUP_REMOVED lines=15> */
.L_x_2458:
[----:B------:R-:W-:Y:S05]  /*6440*/  BSYNC B0 ;  /* 0x0000000000007941 */ /* 0x000fea0003800000 */
.L_x_2457:
        /* <DEDUP_REMOVED lines=15> */
.L_x_2398:
        /* <DEDUP_REMOVED lines=8> */
[----:B------:R-:W1:Y:S01]  /*65c0*/  S2UR UR7, SR_CTAID.X ;  /* 0x00000000000779c3 */ /* 0x000e620000002500 */
[----:B------:R-:W-:Y:S02]  /*65d0*/  ULDC UR8, c[0x0][0xb50] ;  /* 0x0002d40000087ab9 */ /* 0x000fe40000000800 */
[----:B------:R-:W-:-:S05]  /*65e0*/  UISETP.NE.AND UP0, UPT, UR8, 0x1, UPT ;  /* 0x000000010800788c */ /* 0x000fca000bf05270 */
[----:B------:R-:W2:Y:S06]  /*65f0*/  LDC R0, c[0x0][0xb68] ;  /* 0x0002da00ff007b82 */ /* 0x000eac0000000800 */
[----:B------:R-:W-:Y:S01]  /*6600*/  @UP0 ULDC UR4, c[0x0][0xb54] ;  /* 0x0002d50000040ab9 */ /* 0x000fe20000000800 */
[----:B------:R-:W-:Y:S01]  /*6610*/  @UP0 ULDC UR9, c[0x0][0xb58] ;  /* 0x0002d60000090ab9 */ /* 0x000fe20000000800 */
[----:B-1----:R-:W-:Y:S02]  /*6620*/  UIMAD.WIDE.U32 UR4, UR7, UR4, URZ ;  /* 0x00000004070472a5 */ /* 0x002fe4000f8e003f */
[----:B------:R-:W-:-:S02]  /*6630*/  UMOV UR6, UR7 ;  /* 0x0000000700067c82 */ /* 0x000fc40008000000 */
[----:B------:R-:W-:-:S04]  /*6640*/  @UP0 USHF.R.U32.HI UR6, URZ, UR9, UR5 ;  /* 0x000000093f060299 */ /* 0x000fc80008011605 */
[----:B------:R-:W-:Y:S02]  /*6650*/  UIADD3 UR4, -UR6, URZ, URZ ;  /* 0x0000003f06047290 */ /* 0x000fe4000fffe13f */
[----:B--2---:R-:W-:Y:S02]  /*6660*/  ISETP.LE.AND P0, PT, R0, UR6, PT ;  /* 0x0000000600007c0c */ /* 0x004fe4000bf03270 */
[----:B------:R-:W-:-:S11]  /*6670*/  UIMAD UR8, UR8, UR4, UR7 ;  /* 0x00000004080872a4 */ /* 0x000fd6000f8e0207 */
[----:B------:R-:W-:Y:S05]  /*6680*/  @!P0 BRA `(.L_x_2460) ;  /* 0x0000000000208947 */ /* 0x000fea0003800000 */
        /* <DEDUP_REMOVED lines=8> */
.L_x_2460:
[----:B------:R-:W-:Y:S01]  /*6710*/  ULDC UR9, c[0x0][0xb44] ;  /* 0x0002d10000097ab9 */ /* 0x000fe20000000800 */
[----:B------:R-:W-:Y:S01]  /*6720*/  UMOV UR7, UR8 ;  /* 0x0000000800077c82 */ /* 0x000fe20008000000 */
[----:B------:R-:W-:-:S11]  /*6730*/  UISETP.NE.AND UP0, UPT, UR9, 0x1, UPT ;  /* 0x000000010900788c */ /* 0x000fd6000bf05270 */
[----:B------:R-:W-:Y:S02]  /*6740*/  @UP0 ULDC.64 UR10, c[0x0][0xb48] ;  /* 0x0002d200000a0ab9 */ /* 0x000fe40000000a00 */
[----:B------:R-:W-:-:S04]  /*6750*/  UIMAD.WIDE.U32 UR4, UR8, UR10, URZ ;  /* 0x0000000a080472a5 */ /* 0x000fc8000f8e003f */
[----:B------:R-:W-:-:S04]  /*6760*/  @UP0 USHF.R.U32.HI UR7, URZ, UR11, UR5 ;  /* 0x0000000b3f070299 */ /* 0x000fc80008011605 */
[----:B------:R-:W-:-:S12]  /*6770*/  UIMAD UR4, UR7, UR9, URZ ;  /* 0x00000009070472a4 */ /* 0x000fd8000f8e023f */
.L_x_2461:
        /* <DEDUP_REMOVED lines=17> */
[----:B------:R-:W-:Y:S01]  /*6890*/  ULDC UR6, c[0x0][0x74c] ;  /* 0x0001d30000067ab9 */ /* 0x000fe20000000800 */
[----:B------:R-:W-:Y:S02]  /*68a0*/  UIADD3 UR5, UR5, 0x3f, URZ ;  /* 0x0000003f05057890 */ /* 0x000fe4000fffe03f */
[----:B------:R-:W-:Y:S02]  /*68b0*/  UIADD3 UR7, -UR6, UR7, -UR4 ;  /* 0x0000000706077290 */ /* 0x000fe4000fffe904 */
[----:B------:R-:W-:Y:S02]  /*68c0*/  USHF.R.S32.HI UR6, URZ, 0x1f, UR5 ;  /* 0x0000001f3f067899 */ /* 0x000fe40008011405 */
[----:B------:R-:W-:-:S02]  /*68d0*/  USHF.R.S32.HI UR4, URZ, 0x1f, UR7 ;  /* 0x0000001f3f047899 */ /* 0x000fc40008011407 */
[----:B------:R-:W-:Y:S02]  /*68e0*/  ULEA.HI UR5, UR6, UR5, URZ, 0x6 ;  /* 0x0000000506057291 */ /* 0x000fe4000f8f303f */
[----:B------:R-:W-:Y:S02]  /*68f0*/  ULEA.HI UR4, UR4, UR7, URZ, 0x6 ;  /* 0x0000000704047291 */ /* 0x000fe4000f8f303f */
[----:B------:R-:W-:Y:S02]  /*6900*/  USHF.R.S32.HI UR5, URZ, 0x6, UR5 ;  /* 0x000000063f057899 */ /* 0x000fe40008011405 */
[----:B------:R-:W-:-:S04]  /*6910*/  USHF.R.S32.HI UR4, URZ, 0x6, UR4 ;  /* 0x000000063f047899 */ /* 0x000fc80008011404 */
[----:B------:R-:W-:-:S04]  /*6920*/  UISETP.LT.AND UP0, UPT, URZ, UR4, UPT ;  /* 0x000000043f00728c */ /* 0x000fc8000bf01270 */
[----:B------:R-:W-:-:S04]  /*6930*/  USEL UR8, URZ, UR4, !UP0 ;  /* 0x000000043f087287 */ /* 0x000fc8000c000000 */
[----:B------:R-:W-:-:S06]  /*6940*/  UISETP.GT.AND UP0, UPT, UR5, UR8, UPT ;  /* 0x000000080500728c */ /* 0x000fcc000bf04270 */
[----:B------:R-:W-:-:S13]  /*6950*/  PLOP3.LUT P0, PT, PT, PT, UP0, 0x80, 0x0 ;  /* 0x000000000000781c */ /* 0x000fda0003f0f008 */
[----:B------:R-:W-:Y:S05]  /*6960*/  @!P0 BRA `(.L_x_2402) ;  /* 0x0000002c00508947 */ /* 0x000fea0003800000 */
[----:B------:R-:W-:Y:S01]  /*6970*/  USHF.R.S32.HI UR4, URZ, 0x1f, UR11 ;  /* 0x0000001f3f047899 */ /* 0x000fe2000801140b */
[----:B------:R-:W-:Y:S01]  /*6980*/  ULDC.64 UR12, c[0x0][0x2d8] ;  /* 0x0000b600000c7ab9 */ /* 0x000fe20000000a00 */
[----:B------:R-:W-:Y:S02]  /*6990*/  ELECT P0, URZ, PT ;  /* 0x00000000003f782f */ /* 0x000fe40003800000 */
[----:B------:R-:W-:Y:S02]  /*69a0*/  UIMAD UR9, UR4, UR12, URZ ;  /* 0x0000000c040972a4 */ /* 0x000fe4000f8e023f */
[----:B------:R-:W-:Y:S02]  /*69b0*/  UIADD3 UR4, UR5, -UR8, URZ ;  /* 0x8000000805047290 */ /* 0x000fe4000fffe03f */
[----:B------:R-:W-:Y:S02]  /*69c0*/  UIMAD.WIDE.U32 UR6, UR11, UR12, URZ ;  /* 0x0000000c0b0672a5 */ /* 0x000fe4000f8e003f */
[----:B------:R-:W-:-:S02]  /*69d0*/  ULOP3.LUT UR4, UR4, 0x1, URZ, 0xc0, !UPT ;  /* 0x0000000104047892 */ /* 0x000fc4000f8ec03f */
[----:B------:R-:W-:Y:S02]  /*69e0*/  UIMAD UR9, UR11, UR13, UR9 ;  /* 0x0000000d0b0972a4 */ /* 0x000fe4000f8e0209 */
[----:B------:R-:W-:Y:S02]  /*69f0*/  UISETP.NE.U32.AND UP0, UPT, UR4, 0x1, UPT ;  /* 0x000000010400788c */ /* 0x000fe4000bf05070 */
[----:B------:R-:W-:Y:S01]  /*6a00*/  USHF.R.S32.HI UR11, URZ, 0x1f, UR10 ;  /* 0x0000001f3f0b7899 */ /* 0x000fe2000801140a */
[----:B------:R-:W-:Y:S01]  /*6a10*/  ULDC.64 UR12, c[0x0][0x2e0] ;  /* 0x0000b800000c7ab9 */ /* 0x000fe20000000a00 */
[----:B------:R-:W-:Y:S02]  /*6a20*/  UIADD3 UR7, UR7, UR9, URZ ;  /* 0x0000000907077290 */ /* 0x000fe4000fffe03f */
[----:B------:R-:W-:Y:S01]  /*6a30*/  PLOP3.LUT P1, PT, PT, PT, UP0, 0x80, 0x0 ;  /* 0x000000000000781c */ /* 0x000fe20003f2f008 */
[----:B------:R-:W-:Y:S02]  /*6a40*/  UIMAD UR9, UR11, UR12, URZ ;  /* 0x0000000c0b0972a4 */ /* 0x000fe4000f8e023f */
[----:B------:R-:W-:-:S02]  /*6a50*/  UIMAD.WIDE.U32 UR6, UR10, UR12, UR6 ;  /* 0x0000000c0a0672a5 */ /* 0x000fc4000f8e0006 */
[----:B------:R-:W-:-:S04]  /*6a60*/  UIMAD UR9, UR10, UR13, UR9 ;  /* 0x0000000d0a0972a4 */ /* 0x000fc8000f8e0209 */
[----:B------:R-:W-:-:S04]  /*6a70*/  UIADD3 UR23, UR7, UR9, URZ ;  /* 0x0000000907177290 */ /* 0x000fc8000fffe03f */
[----:B------:R-:W-:Y:S08]  /*6a80*/  @P1 BRA `(.L_x_2462) ;  /* 0x0000000000bc1947 */ /* 0x000ff00003800000 */
        /* <DEDUP_REMOVED lines=18> */
.L_x_2464:
[----:B------:R-:W-:Y:S05]  /*6bb0*/  BSYNC B0 ;  /* 0x0000000000007941 */ /* 0x000fea0003800000 */
.L_x_2463:
        /* <DEDUP_REMOVED lines=19> */
.L_x_2466:
[----:B------:R-:W-:Y:S05]  /*6cf0*/  BSYNC B0 ;  /* 0x0000000000007941 */ /* 0x000fea0003800000 */
.L_x_2465:
[----:B------:R-:W-:Y:S06]  /*6d00*/  BAR.ARV 0xa, 0xa0 ;  /* 0x0282800000007b1d */ /* 0x000fec0000002000 */
[----:B------:R-:W-:Y:S04]  /*6d10*/  BSSY B0, `(.L_x_2467) ;  /* 0x0000003000007945 */ /* 0x000fe80003800000 */
[----:B------:R-:W-:Y:S05]  /*6d20*/  @!P0 BRA `(.L_x_2468) ;  /* 0x0000000000048947 */ /* 0x000fea0003800000 */
[----:B------:R-:W-:-:S04]  /*6d30*/  DEPBAR.LE SB0, 0x0 ;  /* 0x000080000000791a */ /* 0x000fc80000000000 */
.L_x_2468:
[----:B------:R-:W-:Y:S05]  /*6d40*/  BSYNC B0 ;  /* 0x0000000000007941 */ /* 0x000fea0003800000 */
.L_x_2467:
[----:B------:R-:W-:Y:S06]  /*6d50*/  BAR.ARV 0xb, 0xa0 ;  /* 0x02c2800000007b1d */ /* 0x000fec0000002000 */
[----:B------:R-:W-:Y:S01]  /*6d60*/  UIADD3 UR12, UR8, 0x1, URZ ;  /* 0x00000001080c7890 */ /* 0x000fe2000fffe03f */
[----:B------:R-:W-:Y:S11]  /*6d70*/  BRA `(.L_x_2469) ;  /* 0x0000000000047947 */ /* 0x000ff60003800000 */
.L_x_2462:
[----:B------:R-:W-:-:S05]  /*6d80*/  UMOV UR12, UR8 ;  /* 0x00000008000c7c82 */ /* 0x000fca0008000000 */
.L_x_2469:
[----:B------:R-:W-:-:S04]  /*6d90*/  UIADD3 UR4, UR8, 0x1, URZ ;  /* 0x0000000108047890 */ /* 0x000fc8000fffe03f */
[----:B------:R-:W-:-:S06]  /*6da0*/  UISETP.NE.AND UP0, UPT, UR5, UR4, UPT ;  /* 0x000000040500728c */ /* 0x000fcc000bf05270 */
[----:B------:R-:W-:-:S13]  /*6db0*/  PLOP3.LUT P1, PT, PT, PT, UP0, 0x80, 0x0 ;  /* 0x000000000000781c */ /* 0x000fda0003f2f008 */
[----:B------:R-:W-:Y:S05]  /*6dc0*/  @!P1 BRA `(.L_x_2402) ;  /* 0x0000002800389947 */ /* 0x000fea0003800000 */
[----:B------:R-:W-:Y:S01]  /*6dd0*/  ULDC.64 UR10, c[0x0][0x2c0] ;  /* 0x0000b000000a7ab9 */ /* 0x000fe20000000a00 */
[----:B------:R-:W-:Y:S02]  /*6de0*/  UIADD3 UR19, UR9, UR7, URZ ;  /* 0x0000000709137290 */ /* 0x000fe4000fffe03f */
        /* <DEDUP_REMOVED lines=9> */
[----:B------:R-:W-:Y:S01]  /*6e80*/  UMOV UR4, URZ ;  /* 0x0000003f00047c82 */ /* 0x000fe20008000000 */
[----:B------:R-:W-:Y:S01]  /*6e90*/  ULDC.64 UR24, c[0x0][0x2c0] ;  /* 0x0000b00000187ab9 */ /* 0x000fe20000000a00 */
[----:B------:R-:W-:-:S09]  /*6ea0*/  UMOV UR20, UR13 ;  /* 0x0000000d00147c82 */ /* 0x000fd20008000000 */
.L_x_2482:
        /* <DEDUP_REMOVED lines=20> */
.L_x_2471:
[----:B------:R-:W-:Y:S05]  /*6ff0*/  BSYNC B0 ;  /* 0x0000000000007941 */ /* 0x000fea0003800000 */
.L_x_2470:
        /* <DEDUP_REMOVED lines=13> */
.L_x_2473:
[----:B------:R-:W-:Y:S05]  /*70d0*/  BSYNC B0 ;  /* 0x0000000000007941 */ /* 0x000fea0003800000 */
.L_x_2472:
[----:B------:R-:W-:Y:S06]  /*70e0*/  BAR.ARV 0xa, 0xa0 ;  /* 0x0282800000007b1d */ /* 0x000fec0000002000 */
[----:B------:R-:W-:Y:S04]  /*70f0*/  BSSY B0, `(.L_x_2474) ;  /* 0x0000003000007945 */ /* 0x000fe80003800000 */
[----:B------:R-:W-:Y:S05]  /*7100*/  @!P0 BRA `(.L_x_2475) ;  /* 0x0000000000048947 */ /* 0x000fea0003800000 */
[----:B------:R-:W-:-:S04]  /*7110*/  DEPBAR.LE SB0, 0x0 ;  /* 0x000080000000791a */ /* 0x000fc80000000000 */
.L_x_2475:
[----:B------:R-:W-:Y:S05]  /*7120*/  BSYNC B0 ;  /* 0x0000000000007941 */ /* 0x000fea0003800000 */
.L_x_2474:
        /* <DEDUP_REMOVED lines=13> */
.L_x_2477:
[----:B------:R-:W-:Y:S05]  /*7200*/  BSYNC B0 ;  /* 0x0000000000007941 */ /* 0x000fea0003800000 */
.L_x_2476:
        /* <DEDUP_REMOVED lines=13> */
.L_x_2479:
[----:B------:R-:W-:Y:S05]  /*72e0*/  BSYNC B0 ;  /* 0x0000000000007941 */ /* 0x000fea0003800000 */
.L_x_2478:
[----:B------:R-:W-:Y:S01]  /*72f0*/  UIADD3 UR12, UR12, 0x2, URZ ;  /* 0x000000020c0c7890 */ /* 0x000fe2000fffe03f */
[----:B------:R-:W-:Y:S06]  /*7300*/  BAR.ARV 0xa, 0xa0 ;  /* 0x0282800000007b1d */ /* 0x000fec0000002000 */
[----:B------:R-:W-:Y:S01]  /*7310*/  UISETP.GE.AND UP0, UPT, UR12, UR5, UPT ;  /* 0x000000050c00728c */ /* 0x000fe2000bf06270 */
[----:B------:R-:W-:Y:S04]  /*7320*/  BSSY B0, `(.L_x_2480) ;  /* 0x0000003000007945 */ /* 0x000fe80003800000 */
[----:B------:R-:W-:Y:S06]  /*7330*/  @!P0 BRA `(.L_x_2481) ;  /* 0x0000000000048947 */ /* 0x000fec0003800000 */
[----:B------:R-:W-:-:S04]  /*7340*/  DEPBAR.LE SB0, 0x0 ;  /* 0x000080000000791a */ /* 0x000fc80000000000 */
.L_x_2481:
[----:B------:R-:W-:Y:S05]  /*7350*/  BSYNC B0 ;  /* 0x0000000000007941 */ /* 0x000fea0003800000 */
.L_x_2480:
[----:B------:R-:W-:Y:S06]  /*7360*/  BAR.ARV 0xb, 0xa0 ;  /* 0x02c2800000007b1d */ /* 0x000fec0000002000 */
[----:B------:R-:W-:Y:S01]  /*7370*/  PLOP3.LUT P1, PT, PT, PT, UP0, 0x80, 0x0 ;  /* 0x000000000000781c */ /* 0x000fe20003f2f008 */
[----:B------:R-:W-:Y:S02]  /*7380*/  UIADD3 UR20, UR20, 0x4000, URZ ;  /* 0x0000400014147890 */ /* 0x000fe4000fffe03f */
[----:B------:R-:W-:-:S10]  /*7390*/  UIADD3 UR4, UR4, 0x4000, URZ ;  /* 0x0000400004047890 */ /* 0x000fd4000fffe03f */
[----:B------:R-:W-:Y:S05]  /*73a0*/  @!P1 BRA `(.L_x_2482) ;  /* 0xfffffff800c09947 */ /* 0x000fea000383ffff */
[----:B------:R-:W-:Y:S05]  /*73b0*/  BRA `(.L_x_2402) ;  /* 0x0000002000bc7947 */ /* 0x000fea0003800000 */
.L_x_2459:
        /* <DEDUP_REMOVED lines=21> */
.L_x_2483:
[----:B------:R-:W-:Y:S01]  /*7510*/  ULDC UR8, c[0x0][0xb44] ;  /* 0x0002d10000087ab9 */ /* 0x000fe20000000800 */
[----:B------:R-:W-:Y:S01]  /*7520*/  UMOV UR11, UR7 ;  /* 0x00000007000b7c82 */ /* 0x000fe20008000000 */
[----:B------:R-:W-:-:S11]  /*7530*/  UISETP.NE.AND UP0, UPT, UR8, 0x1, UPT ;  /* 0x000000010800788c */ /* 0x000fd6000bf05270 */
[----:B------:R-:W-:Y:S02]  /*7540*/  @UP0 ULDC.64 UR12, c[0x0][0xb48] ;  /* 0x0002d200000c0ab9 */ /* 0x000fe40000000a00 */
[----:B------:R-:W-:-:S04]  /*7550*/  UIMAD.WIDE.U32 UR4, UR7, UR12, URZ ;  /* 0x0000000c070472a5 */ /* 0x000fc8000f8e003f */
[----:B------:R-:W-:-:S04]  /*7560*/  @UP0 USHF.R.U32.HI UR11, URZ, UR13, UR5 ;  /* 0x0000000d3f0b0299 */ /* 0x000fc80008011605 */
[----:B------:R-:W-:-:S12]  /*7570*/  UIMAD UR4, UR11, UR8, URZ ;  /* 0x000000080b0472a4 */ /* 0x000fd8000f8e023f */
.L_x_2484:
[----:B------:R-:W-:Y:S01]  /*7580*/  ULDC UR8, c[0x0][0xb38] ;  /* 0x0002ce0000087ab9 */ /* 0x000fe20000000800 */
[----:B------:R-:W-:Y:S01]  /*7590*/  UIADD3 UR4, UR7, -UR4, URZ ;  /* 0x8000000407047290 */ /* 0x000fe2000fffe03f */
[----:B------:R-:W-:Y:S01]  /*75a0*/  IMAD.MOV.U32 R11, RZ, RZ, 0x1 ;  /* 0x00000001ff0b7424 */ /* 0x000fe200078e00ff */
[----:B------:R-:W-:Y:S01]  /*75b0*/  UISETP.NE.AND UP0, UPT, UR8, 0x1, UPT ;  /* 0x000000010800788c */ /* 0x000fe2000bf05270 */
[----:B------:R-:W-:Y:S01]  /*75c0*/  IMAD.MOV.U32 R0, RZ, RZ, RZ ;  /* 0x000000ffff007224 */ /* 0x000fe200078e00ff */
[----:B------:R-:W-:Y:S02]  /*75d0*/  ULDC UR5, c[0x0][0xb44] ;  /* 0x0002d10000057ab9 */ /* 0x000fe40000000800 */
[----:B------:R-:W-:-:S07]  /*75e0*/  UIMAD UR6, UR6, UR5, UR4 ;  /* 0x00000005060672a4 */ /* 0x000fce000f8e0204 */
        /* <DEDUP_REMOVED lines=9> */
[----:B------:R-:W-:Y:S01]  /*7680*/  USHF.L.U32 UR11, UR11, 0x7, URZ ;  /* 0x000000070b0b7899 */ /* 0x000fe2000800063f */
[----:B------:R-:W-:Y:S01]  /*7690*/  ULDC UR5, c[0x0][0x280] ;  /* 0x0000a00000057ab9 */ /* 0x000fe20000000800 */
[----:B------:R-:W-:Y:S01]  /*76a0*/  ULDC UR4, c[0x0][0x290] ;  /* 0x0000a40000047ab9 */ /* 0x000fe20000000800 */
[----:B------:R-:W-:Y:S01]  /*76b0*/  ULDC UR6, c[0x0][0x74c] ;  /* 0x0001d30000067ab9 */ /* 0x000fe20000000800 */
[----:B------:R-:W-:-:S04]  /*76c0*/  UIADD3 UR4, -UR4, UR11, UR5 ;  /* 0x0000000b04047290 */ /* 0x000fc8000fffe105 */
[----:B------:R-:W-:Y:S02]  /*76d0*/  UIADD3 UR4, UR4, -UR6, URZ ;  /* 0x8000000604047290 */ /* 0x000fe4000fffe03f */
[----:B------:R-:W-:Y:S02]  /*76e0*/  UIADD3 UR6, UR5, 0x3f, URZ ;  /* 0x0000003f05067890 */ /* 0x000fe4000fffe03f */
[----:B------:R-:W-:Y:S02]  /*76f0*/  USHF.R.S32.HI UR5, URZ, 0x1f, UR4 ;  /* 0x0000001f3f057899 */ /* 0x000fe40008011404 */
[----:B------:R-:W-:Y:S02]  /*7700*/  USHF.R.S32.HI UR7, URZ, 0x1f, UR6 ;  /* 0x0000001f3f077899 */ /* 0x000fe40008011406 */
[----:B------:R-:W-:Y:S02]  /*7710*/  ULEA.HI UR5, UR5, UR4, URZ, 0x6 ;  /* 0x0000000405057291 */ /* 0x000fe4000f8f303f */
[----:B------:R-:W-:-:S02]  /*7720*/  ULEA.HI UR4, UR7, UR6, URZ, 0x6 ;  /* 0x0000000607047291 */ /* 0x000fc4000f8f303f */
[----:B------:R-:W-:Y:S02]  /*7730*/  USHF.R.S32.HI UR5, URZ, 0x6, UR5 ;  /* 0x000000063f057899 */ /* 0x000fe40008011405 */
[----:B------:R-:W-:-:S04]  /*7740*/  USHF.R.S32.HI UR4, URZ, 0x6, UR4 ;  /* 0x000000063f047899 */ /* 0x000fc80008011404 */
[----:B------:R-:W-:-:S04]  /*7750*/  VIMNMX R4, RZ, UR5, !PT ;  /* 0x00000005ff047c48 */ /* 0x000fc8000ffe0100 */
[----:B------:R-:W-:-:S13]  /*7760*/  ISETP.LT.AND P0, PT, R4, UR4, PT ;  /* 0x0000000404007c0c */ /* 0x000fda000bf01270 */
[----:B------:R-:W-:Y:S05]  /*7770*/  @!P0 BRA `(.L_x_2485) ;  /* 0x0000001c00388947 */ /* 0x000fea0003800000 */
[----:B------:R-:W-:Y:S01]  /*7780*/  USHF.R.S32.HI UR5, URZ, 0x1f, UR20 ;  /* 0x0000001f3f057899 */ /* 0x000fe20008011414 */
[----:B------:R-:W-:Y:S01]  /*7790*/  BSSY B0, `(.L_x_2485) ;  /* 0x00001cc000007945 */ /* 0x000fe20003800000 */
[----:B------:R-:W-:Y:S01]  /*77a0*/  ULDC.64 UR6, c[0x0][0x718] ;  /* 0x0001c60000067ab9 */ /* 0x000fe20000000a00 */
[----:B------:R-:W-:Y:S01]  /*77b0*/  ULDC.64 UR14, c[0x0][0x730] ;  /* 0x0001cc00000e7ab9 */ /* 0x000fe20000000a00 */
[----:B------:R-:W-:Y:S01]  /*77c0*/  UIMAD.WIDE.U32 UR8, UR20, UR6, URZ ;  /* 0x00000006140872a5 */ /* 0x000fe2000f8e003f */
[----:B------:R-:W-:Y:S01]  /*77d0*/  IMAD.MOV.U32 R0, RZ, RZ, RZ ;  /* 0x000000ffff007224 */ /* 0x000fe200078e00ff */
[----:B------:R-:W-:Y:S02]  /*77e0*/  UIMAD UR6, UR5, UR6, URZ ;  /* 0x00000006050672a4 */ /* 0x000fe4000f8e023f */
[----:B------:R-:W-:Y:S02]  /*77f0*/  UIMAD UR5, UR5, UR14, URZ ;  /* 0x0000000e050572a4 */ /* 0x000fe4000f8e023f */
[----:B------:R-:W-:-:S02]  /*7800*/  UIMAD UR6, UR20, UR7, UR6 ;  /* 0x00000007140672a4 */ /* 0x000fc4000f8e0206 */
[----:B------:R-:W-:Y:S01]  /*7810*/  UIMAD UR10, UR20, UR15, UR5 ;  /* 0x0000000f140a72a4 */ /* 0x000fe2000f8e0205 */
[----:B------:R-:W-:Y:S01]  /*7820*/  ULDC UR7, c[0x0][0x2e8] ;  /* 0x0000ba0000077ab9 */ /* 0x000fe20000000800 */
[----:B------:R-:W-:Y:S02]  /*7830*/  USHF.R.S32.HI UR5, URZ, 0x1f, UR21 ;  /* 0x0000001f3f057899 */ /* 0x000fe40008011415 */
[----:B------:R-:W-:Y:S01]  /*7840*/  UISETP.NE.AND UP0, UPT, UR7, 0x1, UPT ;  /* 0x000000010700788c */ /* 0x000fe2000bf05270 */
[----:B------:R-:W-:Y:S01]  /*7850*/  ULDC.64 UR22, c[0x0][0x720] ;  /* 0x0001c80000167ab9 */ /* 0x000fe20000000a00 */
[----:B------:R-:W-:Y:S01]  /*7860*/  ELECT P0, URZ, PT ;  /* 0x00000000003f782f */ /* 0x000fe20003800000 */
[----:B------:R-:W-:Y:S02]  /*7870*/  UIMAD UR7, UR5, UR22, URZ ;  /* 0x00000016050772a4 */ /* 0x000fe4000f8e023f */
[----:B------:R-:W-:Y:S02]  /*7880*/  UIADD3 UR9, UR9, UR6, URZ ;  /* 0x0000000609097290 */ /* 0x000fe4000fffe03f */
[----:B------:R-:W-:-:S02]  /*7890*/  UIMAD.WIDE.U32 UR12, UR20, UR14, URZ ;  /* 0x0000000e140c72a5 */ /* 0x000fc4000f8e003f */
[----:B------:R-:W-:Y:S01]  /*78a0*/  UIMAD UR6, UR21, UR23, UR7 ;  /* 0x00000017150672a4 */ /* 0x000fe2000f8e0207 */
[----:B------:R-:W-:Y:S01]  /*78b0*/  ULDC.64 UR14, c[0x0][0x738] ;  /* 0x0001ce00000e7ab9 */ /* 0x000fe20000000a00 */
[----:B------:R-:W-:Y:S02]  /*78c0*/  UIMAD.WIDE.U32 UR22, UR21, UR22, UR8 ;  /* 0x00000016151672a5 */ /* 0x000fe4000f8e0008 */
[----:B------:R-:W-:Y:S02]  /*78d0*/  UIMAD UR5, UR5, UR14, URZ ;  /* 0x0000000e050572a4 */ /* 0x000fe4000f8e023f */
[----:B------:R-:W-:Y:S01]  /*78e0*/  UIADD3 UR13, UR13, UR10, URZ ;  /* 0x0000000a0d0d7290 */ /* 0x000fe2000fffe03f */
[----:B------:R-:W-:Y:S01]  /*78f0*/  @UP0 ULDC UR8, c[0x0][0x2ec] ;  /* 0x0000bb0000080ab9 */ /* 0x000fe20000000800 */
[----:B------:R-:W-:Y:S02]  /*7900*/  UIMAD UR5, UR21, UR15, UR5 ;  /* 0x0000000f150572a4 */ /* 0x000fe4000f8e0205 */
[----:B------:R-:W-:-:S02]  /*7910*/  UIMAD.WIDE.U32 UR8, UR20, UR8, URZ ;  /* 0x00000008140872a5 */ /* 0x000fc4000f8e003f */
[----:B------:R-:W-:Y:S01]  /*7920*/  UIMAD.WIDE.U32 UR14, UR21, UR14, UR12 ;  /* 0x0000000e150e72a5 */ /* 0x000fe2000f8e000c */
[----:B------:R-:W-:Y:S02]  /*7930*/  @UP0 ULDC UR7, c[0x0][0x2f0] ;  /* 0x0000bc0000070ab9 */ /* 0x000fe40000000800 */
[----:B------:R-:W-:Y:S01]  /*7940*/  UMOV UR12, UR20 ;  /* 0x00000014000c7c82 */ /* 0x000fe20008000000 */
        /* <DEDUP_REMOVED lines=9> */
.L_x_2515:
        /* <DEDUP_REMOVED lines=15> */
.L_x_2488:
        /* <DEDUP_REMOVED lines=55> */
[----:B------:R-:W-:Y:S01]  /*7e40*/  UMOV UR41, UR9 ;  /* 0x0000000900297c82 */ /* 0x000fe20008000000 */
[----:B------:R-:W-:Y:S01]  /*7e50*/  R2UR UR47, R0 ;  /* 0x00000000002f72ca */ /* 0x000fe200000e0000 */
[----:B------:R-:W-:-:S04]  /*7e60*/  IMAD.U32 R0, RZ, RZ, UR4 ;  /* 0x00000004ff007e24 */ /* 0x000fc8000f8e00ff */
[----:B------:R-:W-:-:S05]  /*7e70*/  VIADD R6, R0, 0xffffffff ;  /* 0xffffffff00067836 */ /* 0x000fca0000000000 */
[----:B------:R-:W-:Y:S01]  /*7e80*/  ISETP.GE.AND P1, PT, R4, R6, PT ;  /* 0x000000060400720c */ /* 0x000fe20003f26270 */
[----:B------:R-:W-:Y:S01]  /*7e90*/  UTMALDG.4D [UR16], [UR34], desc[UR36] ;  /* 0x00002410220075b4 */ /* 0x000fe20008019000 */
[----:B------:R-:W-:Y:S01]  /*7ea0*/  UTMALDG.4D [UR24], [UR34], desc[UR36] ;  /* 0x00002418220075b4 */ /* 0x000fe20008019000 */
[----:B------:R1:W-:Y:S01]  /*7eb0*/  UBLKCP.S.G [UR50], [UR32], UR7 ;  /* 0x00000032200073ba */ /* 0x0003e20008000207 */
[----:B------:R2:W-:Y:S01]  /*7ec0*/  SYNCS.ARRIVE.TRANS64 RZ, [R16+URZ+0x30800], R5 ;  /* 0x0308000510ff79a7 */ /* 0x0005e2000800003f */
[----:B------:R2:W-:Y:S01]  /*7ed0*/  UTMALDG.4D [UR8], [UR30], desc[UR48] ;  /* 0x000030081e0075b4 */ /* 0x0005e20008019000 */
[----:B-1----:R-:W-:Y:S01]  /*7ee0*/  UIADD3 UR32, UR8, 0x8000, URZ ;  /* 0x0000800008207890 */ /* 0x002fe2000fffe03f */
        /* <DEDUP_REMOVED lines=12> */
[----:B--2---:R-:W-:Y:S05]  /*7fb0*/  @P1 BRA `(.L_x_2489) ;  /* 0x00000010004c1947 */ /* 0x004fea0003800000 */
        /* <DEDUP_REMOVED lines=10> */
[----:B------:R2:W-:Y:S01]  /*8060*/  STL [R1], R5 ;  /* 0x0000000501007387 */ /* 0x0005e20000100800 */
[----:B-1----:R-:W-:Y:S01]  /*8070*/  LOP3.LUT R6, R6, 0x1f, RZ, 0xc0, !PT ;  /* 0x0000001f06067812 */ /* 0x002fe200078ec0ff */
[----:B------:R-:W-:Y:S06]  /*8080*/  @!P1 BRA `(.L_x_2490) ;  /* 0x0000000800b09947 */ /* 0x000fec0003800000 */
[----:B------:R-:W-:Y:S01]  /*8090*/  R2UR UR8, R5 ;  /* 0x00000000050872ca */ /* 0x000fe200000e0000 */
[----:B------:R-:W-:Y:S02]  /*80a0*/  IMAD.MOV.U32 R0, RZ, RZ, R4 ;  /* 0x000000ffff007224 */ /* 0x000fe400078e0004 */
[----:B------:R-:W-:-:S10]  /*80b0*/  IMAD.MOV.U32 R11, RZ, RZ, 0x1 ;  /* 0x00000001ff0b7424 */ /* 0x000fd400078e00ff */
[----:B------:R-:W-:-:S06]  /*80c0*/  UIADD3 UR7, UR7, -UR8, URZ ;  /* 0x8000000807077290 */ /* 0x000fcc000fffe03f */
[----:B------:R-:W-:-:S07]  /*80d0*/  IMAD.U32 R20, RZ, RZ, UR7 ;  /* 0x00000007ff147e24 */ /* 0x000fce000f8e00ff */
.L_x_2499:
[----:B--234-:R-:W-:-:S04]  /*80e0*/  SHF.L.U32 R21, R11, 0x1f, RZ ;  /* 0x0000001f0b157819 */ /* 0x01cfc800000006ff */
[----:B------:R-:W1:Y:S02]  /*80f0*/  SYNCS.PHASECHK.TRANS64.TRYWAIT P1, [R16+URZ+0x30840], R21 ;  /* 0x03084015100075a7 */ /* 0x000e64000802017f */
[----:B-1----:R-:W-:Y:S05]  /*8100*/  @!P1 BRA `(.L_x_2491) ;  /* 0x0000001400dc9947 */ /* 0x002fea0003800000 */
.L_x_2516:
[----:B------:R-:W-:Y:S05]  /*8110*/  @P0 BRA `(.L_x_2492) ;  /* 0x0000000000140947 */ /* 0x000fea0003800000 */
[----:B------:R-:W-:Y:S01]  /*8120*/  ISETP.NE.AND P1, PT, R6, RZ, PT ;  /* 0x000000ff0600720c */ /* 0x000fe20003f25270 */
[----:B------:R-:W-:-:S04]  /*8130*/  IMAD.MOV.U32 R3, RZ, RZ, 0x4100 ;  /* 0x00004100ff037424 */ /* 0x000fc800078e00ff */
[----:B------:R3:W-:Y:S08]  /*8140*/  SYNCS.ARRIVE.TRANS64 RZ, [R16+URZ+0x30830], R3 ;  /* 0x0308300310ff79a7 */ /* 0x0007f0000800003f */
[----:B------:R-:W-:Y:S05]  /*8150*/  @!P1 BRA `(.L_x_2492) ;  /* 0x0000000000049947 */ /* 0x000fea0003800000 */
[----:B------:R-:W-:Y:S01]  /*8160*/  BPT.TRAP 0x1 ;  /* 0x000000040000795c */ /* 0x000fe20000300000 */
.L_x_2492:
        /* <DEDUP_REMOVED lines=36> */
.L_x_2517:
[----:B------:R-:W-:Y:S05]  /*83b0*/  @P0 BRA `(.L_x_2494) ;  /* 0x0000000000140947 */ /* 0x000fea0003800000 */
[----:B------:R-:W-:Y:S01]  /*83c0*/  ISETP.NE.AND P1, PT, R6, RZ, PT ;  /* 0x000000ff0600720c */ /* 0x000fe20003f25270 */
[----:B------:R-:W-:-:S04]  /*83d0*/  IMAD.MOV.U32 R2, RZ, RZ, 0x4100 ;  /* 0x00004100ff027424 */ /* 0x000fc800078e00ff */
[----:B------:R3:W-:Y:S08]  /*83e0*/  SYNCS.ARRIVE.TRANS64 RZ, [R16+URZ+0x30818], R2 ;  /* 0x0308180210ff79a7 */ /* 0x0007f0000800003f */
[----:B------:R-:W-:Y:S05]  /*83f0*/  @!P1 BRA `(.L_x_2494) ;  /* 0x0000000000049947 */ /* 0x000fea0003800000 */
[----:B------:R-:W-:Y:S01]  /*8400*/  BPT.TRAP 0x1 ;  /* 0x000000040000795c */ /* 0x000fe20000300000 */
.L_x_2494:
        /* <DEDUP_REMOVED lines=36> */
.L_x_2518:
[----:B------:R-:W-:Y:S05]  /*8650*/  @P0 BRA `(.L_x_2496) ;  /* 0x0000000000140947 */ /* 0x000fea0003800000 */
[----:B------:R-:W-:Y:S01]  /*8660*/  ISETP.NE.AND P1, PT, R6, RZ, PT ;  /* 0x000000ff0600720c */ /* 0x000fe20003f25270 */
[----:B-123--:R-:W-:-:S04]  /*8670*/  IMAD.MOV.U32 R21, RZ, RZ, 0x4100 ;  /* 0x00004100ff157424 */ /* 0x00efc800078e00ff */
[----:B------:R4:W-:Y:S08]  /*8680*/  SYNCS.ARRIVE.TRANS64 RZ, [R16+URZ+0x30838], R21 ;  /* 0x0308381510ff79a7 */ /* 0x0009f0000800003f */
[----:B------:R-:W-:Y:S05]  /*8690*/  @!P1 BRA `(.L_x_2496) ;  /* 0x0000000000049947 */ /* 0x000fea0003800000 */
[----:B------:R-:W-:Y:S01]  /*86a0*/  BPT.TRAP 0x1 ;  /* 0x000000040000795c */ /* 0x000fe20000300000 */
.L_x_2496:
        /* <DEDUP_REMOVED lines=31> */
.L_x_2520:
[----:B------:R-:W-:Y:S05]  /*88a0*/  @P0 BRA `(.L_x_2498) ;  /* 0x0000000000140947 */ /* 0x000fea0003800000 */
[----:B------:R-:W-:Y:S01]  /*88b0*/  ISETP.NE.AND P1, PT, R6, RZ, PT ;  /* 0x000000ff0600720c */ /* 0x000fe20003f25270 */
[----:B------:R-:W-:-:S04]  /*88c0*/  IMAD.MOV.U32 R5, RZ, RZ, 0x4100 ;  /* 0x00004100ff057424 */ /* 0x000fc800078e00ff */
[----:B------:R1:W-:Y:S08]  /*88d0*/  SYNCS.ARRIVE.TRANS64 RZ, [R16+URZ+0x30810], R5 ;  /* 0x0308100510ff79a7 */ /* 0x0003f0000800003f */
[----:B------:R-:W-:Y:S05]  /*88e0*/  @!P1 BRA `(.L_x_2498) ;  /* 0x0000000000049947 */ /* 0x000fea0003800000 */
[----:B------:R-:W-:Y:S01]  /*88f0*/  BPT.TRAP 0x1 ;  /* 0x000000040000795c */ /* 0x000fe20000300000 */
.L_x_2498:
        /* <DEDUP_REMOVED lines=37> */
.L_x_2490:
[----:B--2---:R-:W2:Y:S01]  /*8b50*/  LDL.LU R5, [R1] ;  /* 0x0000000001057983 */ /* 0x004ea20000300800 */
[----:B------:R-:W-:-:S04]  /*8b60*/  IMAD.U32 R4, RZ, RZ, UR4 ;  /* 0x00000004ff047e24 */ /* 0x000fc8000f8e00ff */
[----:B------:R-:W-:Y:S01]  /*8b70*/  VIADD R4, R4, 0xffffffff ;  /* 0xffffffff04047836 */ /* 0x000fe20000000000 */
[----:B--2---:R-:W-:-:S13]  /*8b80*/  ISETP.NE.AND P1, PT, R5, RZ, PT ;  /* 0x000000ff0500720c */ /* 0x004fda0003f25270 */
[----:B------:R-:W-:Y:S05]  /*8b90*/  @!P1 BRA `(.L_x_2489) ;  /* 0x0000000400549947 */ /* 0x000fea0003800000 */
[----:B------:R-:W-:-:S04]  /*8ba0*/  SHF.L.U32 R13, R11, 0x1f, RZ ;  /* 0x0000001f0b0d7819 */ /* 0x000fc800000006ff */
[----:B------:R-:W1:Y:S02]  /*8bb0*/  SYNCS.PHASECHK.TRANS64.TRYWAIT P1, [R16+URZ+0x30840], R13 ;  /* 0x0308400d100075a7 */ /* 0x000e64000802017f */
[----:B-1----:R-:W-:Y:S05]  /*8bc0*/  @!P1 BRA `(.L_x_2500) ;  /* 0x0000000c00809947 */ /* 0x002fea0003800000 */
.L_x_2521:
[----:B------:R-:W-:Y:S05]  /*8bd0*/  @P0 BRA `(.L_x_2501) ;  /* 0x0000000000140947 */ /* 0x000fea0003800000 */
[----:B------:R-:W-:Y:S01]  /*8be0*/  ISETP.NE.AND P1, PT, R6, RZ, PT ;  /* 0x000000ff0600720c */ /* 0x000fe20003f25270 */
[----:B------:R-:W-:-:S04]  /*8bf0*/  IMAD.MOV.U32 R5, RZ, RZ, 0x4100 ;  /* 0x00004100ff057424 */ /* 0x000fc800078e00ff */
[----:B------:R2:W-:Y:S08]  /*8c00*/  SYNCS.ARRIVE.TRANS64 RZ, [R16+URZ+0x30830], R5 ;  /* 0x0308300510ff79a7 */ /* 0x0005f0000800003f */
[----:B------:R-:W-:Y:S05]  /*8c10*/  @!P1 BRA `(.L_x_2501) ;  /* 0x0000000000049947 */ /* 0x000fea0003800000 */
[----:B------:R-:W-:Y:S01]  /*8c20*/  BPT.TRAP 0x1 ;  /* 0x000000040000795c */ /* 0x000fe20000300000 */
.L_x_2501:
[----:B--2---:R-:W2:Y:S01]  /*8c30*/  LDC.64 R4, c[0x0][0x728] ;  /* 0x0001ca00ff047b82 */ /* 0x004ea20000000a00 */
        /* <DEDUP_REMOVED lines=30> */
[----:B------:R-:W5:Y:S02]  /*8e20*/  SYNCS.PHASECHK.TRANS64.TRYWAIT P1, [R16+URZ+0x30828], R13 ;  /* 0x0308280d100075a7 */ /* 0x000f64000802017f */
[----:B--2--5:R-:W-:Y:S05]  /*8e30*/  @!P1 BRA `(.L_x_2502) ;  /* 0x0000000800f89947 */ /* 0x024fea0003800000 */
.L_x_2522:
[----:B------:R-:W-:Y:S05]  /*8e40*/  @P0 BRA `(.L_x_2503) ;  /* 0x0000000000140947 */ /* 0x000fea0003800000 */
[----:B------:R-:W-:Y:S01]  /*8e50*/  ISETP.NE.AND P0, PT, R6, RZ, PT ;  /* 0x000000ff0600720c */ /* 0x000fe20003f05270 */
[----:B------:R-:W-:-:S04]  /*8e60*/  IMAD.MOV.U32 R5, RZ, RZ, 0x4100 ;  /* 0x00004100ff057424 */ /* 0x000fc800078e00ff */
[----:B------:R1:W-:Y:S08]  /*8e70*/  SYNCS.ARRIVE.TRANS64 RZ, [R16+URZ+0x30818], R5 ;  /* 0x0308180510ff79a7 */ /* 0x0003f0000800003f */
[----:B------:R-:W-:Y:S05]  /*8e80*/  @!P0 BRA `(.L_x_2503) ;  /* 0x0000000000048947 */ /* 0x000fea0003800000 */
[----:B------:R-:W-:Y:S01]  /*8e90*/  BPT.TRAP 0x1 ;  /* 0x000000040000795c */ /* 0x000fe20000300000 */
.L_x_2503:
        /* <DEDUP_REMOVED lines=10> */
[----:B------:R-:W-:-:S02]  /*8f40*/  IMAD.U32 R6, RZ, RZ, UR4 ;  /* 0x00000004ff067e24 */ /* 0x000fc4000f8e00ff */
[----:B------:R-:W-:Y:S01]  /*8f50*/  IMAD.MOV.U32 R19, RZ, RZ, 0x1 ;  /* 0x00000001ff137424 */ /* 0x000fe200078e00ff */
[----:B------:R-:W-:Y:S01]  /*8f60*/  UIADD3 UR27, UR27, 0x40, URZ ;  /* 0x000000401b1b7890 */ /* 0x000fe2000fffe03f */
[----:B------:R-:W-:-:S03]  /*8f70*/  VIADD R6, R6, 0xffffffff ;  /* 0xffffffff06067836 */ /* 0x000fc60000000000 */
[----:B------:R-:W-:Y:S02]  /*8f80*/  UIADD3 UR8, UP0, UR27, UR22, URZ ;  /* 0x000000161b087290 */ /* 0x000fe4000ff1e03f */
[----:B------:R-:W-:Y:S02]  /*8f90*/  UIADD3 UR24, UR32, 0x1c000, URZ ;  /* 0x0001c00020187890 */ /* 0x000fe4000fffe03f */
[----:B------:R-:W-:Y:S02]  /*8fa0*/  ULEA.HI.X.SX32 UR7, UR27, UR7, 0x1, UP0 ;  /* 0x000000071b077291 */ /* 0x000fe400080f0e3f */
[----:B-1----:R-:W-:Y:S01]  /*8fb0*/  IMAD.U32 R5, RZ, RZ, UR8 ;  /* 0x00000008ff057e24 */ /* 0x002fe2000f8e00ff */
        /* <DEDUP_REMOVED lines=9> */
[----:B------:R-:W-:Y:S01]  /*9050*/  R2UR UR34, R10 ;  /* 0x000000000a2272ca */ /* 0x000fe200000e0000 */
[----:B------:R-:W-:Y:S01]  /*9060*/  UMOV UR19, UR27 ;  /* 0x0000001b00137c82 */ /* 0x000fe20008000000 */
[----:B------:R-:W-:Y:S01]  /*9070*/  R2UR UR35, R9 ;  /* 0x00000000092372ca */ /* 0x000fe200000e0000 */
[----:B------:R-:W-:Y:S01]  /*9080*/  UMOV UR33, UR25 ;  /* 0x0000001900217c82 */ /* 0x000fe20008000000 */
[----:B------:R-:W-:Y:S01]  /*9090*/  UMOV UR7, 0x10 ;  /* 0x0000001000077882 */ /* 0x000fe20000000000 */
[----:B------:R1:W-:Y:S01]  /*90a0*/  UTMALDG.4D [UR24], [UR8], desc[UR30] ;  /* 0x00001e18080075b4 */ /* 0x0003e20008019000 */
[----:B------:R-:W-:Y:S01]  /*90b0*/  IMAD.MOV.U32 R4, RZ, RZ, R6 ;  /* 0x000000ffff047224 */ /* 0x000fe200078e0006 */
[----:B------:R1:W-:Y:S08]  /*90c0*/  UTMALDG.4D [UR16], [UR8], desc[UR30] ;  /* 0x00001e10080075b4 */ /* 0x0003f00008019000 */
[----:B------:R1:W-:Y:S02]  /*90d0*/  UBLKCP.S.G [UR32], [UR34], UR7 ;  /* 0x00000020220073ba */ /* 0x0003e40008000207 */
[----:B-1----:R-:W-:Y:S01]  /*90e0*/  NOP ;  /* 0x0000000000007918 */ /* 0x002fe20000000000 */
.L_x_2489:
[----:B------:R-:W1:Y:S01]  /*90f0*/  S2R R0, SR_TID.X ;  /* 0x0000000000007919 */ /* 0x000e620000002100 */
[----:B------:R-:W-:Y:S01]  /*9100*/  IMAD R3, R19, 0x8, R16 ;  /* 0x0000000813037824 */ /* 0x000fe200078e0210 */
[----:B-1----:R-:W-:Y:S02]  /*9110*/  LOP3.LUT R2, R0, 0x7f, RZ, 0xc0, !PT ;  /* 0x0000007f00027812 */ /* 0x002fe400078ec0ff */
[----:B------:R-:W-:Y:S02]  /*9120*/  SHF.L.U32 R0, R11, 0x1f, RZ ;  /* 0x0000001f0b007819 */ /* 0x000fe400000006ff */
[----:B------:R-:W-:Y:S02]  /*9130*/  ISETP.NE.AND P1, PT, R2, RZ, PT ;  /* 0x000000ff0200720c */ /* 0x000fe40003f25270 */
[----:B------:R-:W1:Y:S02]  /*9140*/  SYNCS.PHASECHK.TRANS64.TRYWAIT P0, [R3+URZ+0x30840], R0 ;  /* 0x03084000030075a7 */ /* 0x000e64000800017f */
[----:B-1----:R-:W-:Y:S09]  /*9150*/  @!P0 BRA `(.L_x_2504) ;  /* 0x0000000800448947 */ /* 0x002ff20003800000 */
.L_x_2523:
[----:B------:R-:W-:Y:S05]  /*9160*/  @P1 BRA `(.L_x_2505) ;  /* 0x0000000000181947 */ /* 0x000fea0003800000 */
[----:B------:R-:W1:Y:S01]  /*9170*/  S2R R2, SR_TID.X ;  /* 0x0000000000027919 */ /* 0x000e620000002100 */
[----:B------:R-:W-:-:S04]  /*9180*/  IMAD.MOV.U32 R0, RZ, RZ, 0x4100 ;  /* 0x00004100ff007424 */ /* 0x000fc800078e00ff */
[----:B------:R1:W-:Y:S02]  /*9190*/  SYNCS.ARRIVE.TRANS64 RZ, [R3+URZ+0x30830], R0 ;  /* 0x0308300003ff79a7 */ /* 0x0003e4000800003f */
[----:B-1----:R-:W-:-:S13]  /*91a0*/  LOP3.LUT P0, RZ, R2, 0x1f, RZ, 0xc0, !PT ;  /* 0x0000001f02ff7812 */ /* 0x002fda000780c0ff */
[----:B------:R-:W-:Y:S05]  /*91b0*/  @!P0 BRA `(.L_x_2505) ;  /* 0x0000000000048947 */ /* 0x000fea0003800000 */
[----:B------:R-:W-:Y:S01]  /*91c0*/  BPT.TRAP 0x1 ;  /* 0x000000040000795c */ /* 0x000fe20000300000 */
.L_x_2505:
[----:B------:R-:W-:Y:S01]  /*91d0*/  R2UR UR27, R4 ;  /* 0x00000000041b72ca */ /* 0x000fe200000e0000 */
        /* <DEDUP_REMOVED lines=39> */
.L_x_2486:
[----:B------:R-:W-:Y:S05]  /*9450*/  BSYNC B0 ;  /* 0x0000000000007941 */ /* 0x000fea0003800000 */
.L_x_2485:
[----:B------:R-:W-:-:S03]  /*9460*/  UMOV UR7, 0xffffffff ;  /* 0xffffffff00077882 */ /* 0x000fc60000000000 */
[----:B------:R-:W-:Y:S05]  /*9470*/  BRA.DIV UR7, `(.L_x_2506) ;  /* 0x0000000607907947 */ /* 0x000fea000b800000 */
[----:B------:R-:W-:-:S13]  /*9480*/  ELECT P6, URZ, PT ;  /* 0x00000000003f782f */ /* 0x000fda00038c0000 */
.L_x_2526:
[----:B------:R-:W-:Y:S05]  /*9490*/  @!P6 BRA `(.L_x_2402) ;  /* 0x000000000084e947 */ /* 0x000fea0003800000 */
[----:B------:R-:W-:-:S06]  /*94a0*/  ULOP3.LUT UR7, UR38, 0x2, URZ, 0xfc, !UPT ;  /* 0x0000000226077892 */ /* 0x000fcc000f8efc3f */
[----:B------:R-:W-:-:S05]  /*94b0*/  IMAD.U32 R2, RZ, RZ, UR7 ;  /* 0x00000007ff027e24 */ /* 0x000fca000f8e00ff */
[----:B------:R-:W-:-:S13]  /*94c0*/  ISETP.NE.AND P2, PT, R2, 0x3, PT ;  /* 0x000000030200780c */ /* 0x000fda0003f45270 */
[----:B------:R-:W-:Y:S05]  /*94d0*/  @!P2 BRA `(.L_x_2507) ;  /* 0x000000000004a947 */ /* 0x000fea0003800000 */
[----:B------:R-:W-:Y:S01]  /*94e0*/  BPT.TRAP 0x1 ;  /* 0x000000040000795c */ /* 0x000fe20000300000 */
.L_x_2507:
        /* <DEDUP_REMOVED lines=15> */
.L_x_2527:
[----:B------:R-:W2:Y:S02]  /*95e0*/  SYNCS.PHASECHK.TRANS64.TRYWAIT P0, [R3+URZ], R2 ;  /* 0x00000002030075a7 */ /* 0x000ea4000800017f */
[----:B--2---:R-:W-:Y:S05]  /*95f0*/  @!P0 BRA `(.L_x_2509) ;  /* 0x0000000400648947 */ /* 0x004fea0003800000 */
.L_x_2528:
[----:B------:R-:W-:Y:S05]  /*9600*/  @!P2 BRA `(.L_x_2510) ;  /* 0x000000000004a947 */ /* 0x000fea0003800000 */
[----:B------:R-:W-:Y:S01]  /*9610*/  BPT.TRAP 0x1 ;  /* 0x000000040000795c */ /* 0x000fe20000300000 */
.L_x_2510:
[----:B--2---:R-:W-:-:S04]  /*9620*/  VIADD R3, R7, 0x30840 ;  /* 0x0003084007037836 */ /* 0x004fc80000000000 */
[----:B------:R-:W-:-:S04]  /*9630*/  IMAD R0, R0, 0x8, R3 ;  /* 0x0000000800007824 */ /* 0x000fc800078e0203 */
[----:B------:R-:W2:Y:S02]  /*9640*/  SYNCS.PHASECHK.TRANS64.TRYWAIT P0, [R0+URZ], R5 ;  /* 0x00000005000075a7 */ /* 0x000ea4000800017f */
[----:B--2---:R-:W-:Y:S05]  /*9650*/  @!P0 BRA `(.L_x_2511) ;  /* 0x0000000400608947 */ /* 0x004fea0003800000 */
.L_x_2529:
[----:B------:R-:W-:-:S07]  /*9660*/  IMAD R3, R4, 0x8, R3 ;  /* 0x0000000804037824 */ /* 0x000fce00078e0203 */
.L_x_2512:
[----:B---3--:R3:W4:Y:S02]  /*9670*/  SYNCS.PHASECHK.TRANS64.TRYWAIT P0, [R3+URZ], R2 ;  /* 0x00000002030075a7 */ /* 0x008724000800017f */
[----:B----4-:R-:W-:Y:S05]  /*9680*/  @!P0 NANOSLEEP.SYNCS 0x989680 ;  /* 0x009896800000895d */ /* 0x010fea0003900000 */
[----:B------:R-:W4:Y:S02]  /*9690*/  @!P0 SYNCS.PHASECHK.TRANS64 P0, [R3+URZ], R2 ;  /* 0x00000002030085a7 */ /* 0x000f24000800007f */
[----:B----4-:R-:W-:Y:S05]  /*96a0*/  @!P0 BRA `(.L_x_2512) ;  /* 0xfffffffc00f08947 */ /* 0x010fea000383ffff */
.L_x_2402:
[----:B------:R-:W-:Y:S05]  /*96b0*/  BSYNC B6 ;  /* 0x0000000000067941 */ /* 0x000fea0003800000 */
.L_x_2397:
[----:B------:R-:W-:Y:S05]  /*96c0*/  EXIT ;  /* 0x000000000000794d */ /* 0x000fea0003800000 */
.L_x_2408:
[----:B------:R-:W-:Y:S02]  /*96d0*/  IMAD.MOV.U32 R12, RZ, RZ, RZ ;  /* 0x000000ffff0c7224 */ /* 0x000fe400078e00ff */
[----:B------:R-:W-:Y:S02]  /*96e0*/  IMAD.MOV.U32 R11, RZ, RZ, 0x1f ;  /* 0x0000001fff0b7424 */ /* 0x000fe400078e00ff */
[----:B------:R-:W-:-:S07]  /*96f0*/  IMAD.MOV.U32 R15, RZ, RZ, -0x1 ;  /* 0xffffffffff0f7424 */ /* 0x000fce00078e00ff */
[----:B------:R-:W-:Y:S05]  /*9700*/  WARPSYNC.COLLECTIVE R15, `(.L_x_2513) ;  /* 0x000000000f087348 */ /* 0x000fea0003c00000 */
[----:B------:R1:W2:Y:S02]  /*9710*/  SHFL.IDX P6, R14, R13, R12, R11 ;  /* 0x0000000c0d0e7389 */ /* 0x0002a400000c000b */
[----:B-12---:R-:W-:Y:S01]  /*9720*/  ENDCOLLECTIVE ;  /* 0x000000000000791b */ /* 0x006fe20003800000 */
.L_x_2513:
[----:B------:R-:W-:Y:S05]  /*9730*/  BRA `(.L_x_2514) ;  /* 0xffffff7c000c7947 */ /* 0x000fea000383ffff */
.L_x_2410:
[----:B---3--:R3:W4:Y:S02]  /*9740*/  SYNCS.PHASECHK.TRANS64.TRYWAIT P0, [R228+URZ+0x30800], R9 ;  /* 0x03080009e40075a7 */ /* 0x008724000800017f */
[----:B----4-:R-:W-:Y:S05]  /*9750*/  @!P0 NANOSLEEP.SYNCS 0x989680 ;  /* 0x009896800000895d */ /* 0x010fea0003900000 */
[----:B------:R-:W4:Y:S02]  /*9760*/  @!P0 SYNCS.PHASECHK.TRANS64 P0, [R228+URZ+0x30800], R9 ;  /* 0x03080009e40085a7 */ /* 0x000f24000800007f */
[----:B----4-:R-:W-:Y:S05]  /*9770*/  @!P0 BRA `(.L_x_2410) ;  /* 0xfffffffc00f08947 */ /* 0x010fea000383ffff */
[----:B------:R-:W-:Y:S05]  /*9780*/  BRA `(.L_x_2409) ;  /* 0xffffff7c00347947 */ /* 0x000fea000383ffff */
.L_x_2414:
[----:B---3--:R3:W4:Y:S02]  /*9790*/  SYNCS.PHASECHK.TRANS64.TRYWAIT P1, [R0+URZ+0x30810], R9 ;  /* 0x03081009000075a7 */ /* 0x008724000802017f */
[----:B----4-:R-:W-:Y:S05]  /*97a0*/  @!P1 NANOSLEEP.SYNCS 0x989680 ;  /* 0x009896800000995d */ /* 0x010fea0003900000 */
[----:B------:R-:W4:Y:S02]  /*97b0*/  @!P1 SYNCS.PHASECHK.TRANS64 P1, [R0+URZ+0x30810], R9 ;  /* 0x03081009000095a7 */ /* 0x000f24000802007f */
[----:B----4-:R-:W-:Y:S05]  /*97c0*/  @!P1 BRA `(.L_x_2414) ;  /* 0xfffffffc00f09947 */ /* 0x010fea000383ffff */
[----:B------:R-:W-:Y:S05]  /*97d0*/  BRA `(.L_x_2413) ;  /* 0xffffff8000ec7947 */ /* 0x000fea000383ffff */
.L_x_2418:
[----:B------:R1:W1:Y:S02]  /*97e0*/  SYNCS.PHASECHK.TRANS64.TRYWAIT P1, [R0+URZ+0x30830], R9 ;  /* 0x03083009000075a7 */ /* 0x000264000802017f */
[----:B-1----:R-:W-:Y:S05]  /*97f0*/  @!P1 NANOSLEEP.SYNCS 0x989680 ;  /* 0x009896800000995d */ /* 0x002fea0003900000 */
[----:B------:R-:W1:Y:S02]  /*9800*/  @!P1 SYNCS.PHASECHK.TRANS64 P1, [R0+URZ+0x30830], R9 ;  /* 0x03083009000095a7 */ /* 0x000e64000802007f */
[----:B-1----:R-:W-:Y:S05]  /*9810*/  @!P1 BRA `(.L_x_2418) ;  /* 0xfffffffc00f09947 */ /* 0x002fea000383ffff */
[----:B------:R-:W-:Y:S05]  /*9820*/  BRA `(.L_x_2417) ;  /* 0xffffff8800447947 */ /* 0x000fea000383ffff */
.L_x_2487:
[----:B-1----:R1:W2:Y:S02]  /*9830*/  SYNCS.PHASECHK.TRANS64.TRYWAIT P0, [R16+URZ+0x30820], R3 ;  /* 0x03082003100075a7 */ /* 0x0022a4000800017f */
[----:B--2---:R-:W-:Y:S05]  /*9840*/  @!P0 NANOSLEEP.SYNCS 0x989680 ;  /* 0x009896800000895d */ /* 0x004fea0003900000 */
[----:B------:R-:W2:Y:S02]  /*9850*/  @!P0 SYNCS.PHASECHK.TRANS64 P0, [R16+URZ+0x30820], R3 ;  /* 0x03082003100085a7 */ /* 0x000ea4000800007f */
[----:B--2---:R-:W-:Y:S05]  /*9860*/  @!P0 BRA `(.L_x_2487) ;  /* 0xfffffffc00f08947 */ /* 0x004fea000383ffff */
[----:B------:R-:W-:Y:S05]  /*9870*/  BRA `(.L_x_2515) ;  /* 0xffffffe000587947 */ /* 0x000fea000383ffff */
.L_x_2491:
[----:B-1----:R1:W3:Y:S02]  /*9880*/  SYNCS.PHASECHK.TRANS64.TRYWAIT P1, [R16+URZ+0x30840], R21 ;  /* 0x03084015100075a7 */ /* 0x0022e4000802017f */
[----:B---3--:R-:W-:Y:S05]  /*9890*/  @!P1 NANOSLEEP.SYNCS 0x989680 ;  /* 0x009896800000995d */ /* 0x008fea0003900000 */
[----:B------:R-:W3:Y:S02]  /*98a0*/  @!P1 SYNCS.PHASECHK.TRANS64 P1, [R16+URZ+0x30840], R21 ;  /* 0x03084015100095a7 */ /* 0x000ee4000802007f */
[----:B---3--:R-:W-:Y:S05]  /*98b0*/  @!P1 BRA `(.L_x_2491) ;  /* 0xfffffffc00f09947 */ /* 0x008fea000383ffff */
[----:B------:R-:W-:Y:S05]  /*98c0*/  BRA `(.L_x_2516) ;  /* 0xffffffe800107947 */ /* 0x000fea000383ffff */
.L_x_2493:
[----:B--2---:R2:W3:Y:S02]  /*98d0*/  SYNCS.PHASECHK.TRANS64.TRYWAIT P1, [R16+URZ+0x30828], R21 ;  /* 0x03082815100075a7 */ /* 0x0044e4000802017f */
[----:B---3--:R-:W-:Y:S05]  /*98e0*/  @!P1 NANOSLEEP.SYNCS 0x989680 ;  /* 0x009896800000995d */ /* 0x008fea0003900000 */
[----:B------:R-:W3:Y:S02]  /*98f0*/  @!P1 SYNCS.PHASECHK.TRANS64 P1, [R16+URZ+0x30828], R21 ;  /* 0x03082815100095a7 */ /* 0x000ee4000802007f */
[----:B---3--:R-:W-:Y:S05]  /*9900*/  @!P1 BRA `(.L_x_2493) ;  /* 0xfffffffc00f09947 */ /* 0x008fea000383ffff */
[----:B------:R-:W-:Y:S05]  /*9910*/  BRA `(.L_x_2517) ;  /* 0xffffffe800a47947 */ /* 0x000fea000383ffff */
.L_x_2495:
[----:B---3--:R3:W4:Y:S02]  /*9920*/  SYNCS.PHASECHK.TRANS64.TRYWAIT P1, [R16+URZ+0x30848], R21 ;  /* 0x03084815100075a7 */ /* 0x008724000802017f */
[----:B----4-:R-:W-:Y:S05]  /*9930*/  @!P1 NANOSLEEP.SYNCS 0x989680 ;  /* 0x009896800000995d */ /* 0x010fea0003900000 */
[----:B------:R-:W4:Y:S02]  /*9940*/  @!P1 SYNCS.PHASECHK.TRANS64 P1, [R16+URZ+0x30848], R21 ;  /* 0x03084815100095a7 */ /* 0x000f24000802007f */
[----:B----4-:R-:W-:Y:S05]  /*9950*/  @!P1 BRA `(.L_x_2495) ;  /* 0xfffffffc00f09947 */ /* 0x010fea000383ffff */
[----:B------:R-:W-:Y:S05]  /*9960*/  BRA `(.L_x_2518) ;  /* 0xffffffec00387947 */ /* 0x000fea000383ffff */
.L_x_2497:
[----:B------:R-:W-:-:S07]  /*9970*/  SHF.L.U32 R5, R11, 0x1f, RZ ;  /* 0x0000001f0b057819 */ /* 0x000fce00000006ff */
.L_x_2519:
[----:B------:R1:W1:Y:S02]  /*9980*/  SYNCS.PHASECHK.TRANS64.TRYWAIT P1, [R16+URZ+0x30820], R5 ;  /* 0x03082005100075a7 */ /* 0x000264000802017f */
[----:B-1----:R-:W-:Y:S05]  /*9990*/  @!P1 NANOSLEEP.SYNCS 0x989680 ;  /* 0x009896800000995d */ /* 0x002fea0003900000 */
[----:B------:R-:W1:Y:S02]  /*99a0*/  @!P1 SYNCS.PHASECHK.TRANS64 P1, [R16+URZ+0x30820], R5 ;  /* 0x03082005100095a7 */ /* 0x000e64000802007f */
[----:B-1----:R-:W-:Y:S05]  /*99b0*/  @!P1 BRA `(.L_x_2519) ;  /* 0xfffffffc00f09947 */ /* 0x002fea000383ffff */
[----:B------:R-:W-:Y:S05]  /*99c0*/  BRA `(.L_x_2520) ;  /* 0xffffffec00b47947 */ /* 0x000fea000383ffff */
.L_x_2500:
[----:B-1----:R1:W2:Y:S02]  /*99d0*/  SYNCS.PHASECHK.TRANS64.TRYWAIT P1, [R16+URZ+0x30840], R13 ;  /* 0x0308400d100075a7 */ /* 0x0022a4000802017f */
[----:B--2---:R-:W-:Y:S05]  /*99e0*/  @!P1 NANOSLEEP.SYNCS 0x989680 ;  /* 0x009896800000995d */ /* 0x004fea0003900000 */
[----:B------:R-:W2:Y:S02]  /*99f0*/  @!P1 SYNCS.PHASECHK.TRANS64 P1, [R16+URZ+0x30840], R13 ;  /* 0x0308400d100095a7 */ /* 0x000ea4000802007f */
[----:B--2---:R-:W-:Y:S05]  /*9a00*/  @!P1 BRA `(.L_x_2500) ;  /* 0xfffffffc00f09947 */ /* 0x004fea000383ffff */
[----:B------:R-:W-:Y:S05]  /*9a10*/  BRA `(.L_x_2521) ;  /* 0xfffffff0006c7947 */ /* 0x000fea000383ffff */
.L_x_2502:
[----:B--2---:R2:W1:Y:S02]  /*9a20*/  SYNCS.PHASECHK.TRANS64.TRYWAIT P1, [R16+URZ+0x30828], R13 ;  /* 0x0308280d100075a7 */ /* 0x004464000802017f */
[----:B-1----:R-:W-:Y:S05]  /*9a30*/  @!P1 NANOSLEEP.SYNCS 0x989680 ;  /* 0x009896800000995d */ /* 0x002fea0003900000 */
[----:B------:R-:W1:Y:S02]  /*9a40*/  @!P1 SYNCS.PHASECHK.TRANS64 P1, [R16+URZ+0x30828], R13 ;  /* 0x0308280d100095a7 */ /* 0x000e64000802007f */
[----:B-1----:R-:W-:Y:S05]  /*9a50*/  @!P1 BRA `(.L_x_2502) ;  /* 0xfffffffc00f09947 */ /* 0x002fea000383ffff */
[----:B------:R-:W-:Y:S05]  /*9a60*/  BRA `(.L_x_2522) ;  /* 0xfffffff000f47947 */ /* 0x000fea000383ffff */
.L_x_2504:
[----:B------:R1:W1:Y:S02]  /*9a70*/  SYNCS.PHASECHK.TRANS64.TRYWAIT P0, [R3+URZ+0x30840], R0 ;  /* 0x03084000030075a7 */ /* 0x000264000800017f */
[----:B-1----:R-:W-:Y:S05]  /*9a80*/  @!P0 NANOSLEEP.SYNCS 0x989680 ;  /* 0x009896800000895d */ /* 0x002fea0003900000 */
[----:B------:R-:W1:Y:S02]  /*9a90*/  @!P0 SYNCS.PHASECHK.TRANS64 P0, [R3+URZ+0x30840], R0 ;  /* 0x03084000030085a7 */ /* 0x000e64000800007f */
[----:B-1----:R-:W-:Y:S05]  /*9aa0*/  @!P0 BRA `(.L_x_2504) ;  /* 0xfffffffc00f08947 */ /* 0x002fea000383ffff */
[----:B------:R-:W-:Y:S05]  /*9ab0*/  BRA `(.L_x_2523) ;  /* 0xfffffff400a87947 */ /* 0x000fea000383ffff */
.L_x_2506:
[----:B------:R-:W-:Y:S01]  /*9ac0*/  BSSY B0, `(.L_x_2524) ;  /* 0x0000006000007945 */ /* 0x000fe20003800000 */
[----:B------:R-:W-:-:S07]  /*9ad0*/  IMAD.MOV.U32 R15, RZ, RZ, -0x1 ;  /* 0xffffffffff0f7424 */ /* 0x000fce00078e00ff */
[----:B------:R-:W-:Y:S05]  /*9ae0*/  WARPSYNC.COLLECTIVE R15, `(.L_x_2525) ;  /* 0x000000000f0c7348 */ /* 0x000fea0003c00000 */
[----:B------:R-:W-:Y:S02]  /*9af0*/  ELECT P6, UR62, PT ;  /* 0x00000000003e782f */ /* 0x000fe400038c0000 */
[----:B------:R-:W-:Y:S01]  /*9b00*/  MOV R14, UR62 ;  /* 0x0000003e000e7c02 */ /* 0x000fe20008000f00 */
[----:B------:R-:W-:Y:S10]  /*9b10*/  ENDCOLLECTIVE ;  /* 0x000000000000791b */ /* 0x000ff40003800000 */
.L_x_2525:
[----:B------:R-:W-:Y:S05]  /*9b20*/  BSYNC B0 ;  /* 0x0000000000007941 */ /* 0x000fea0003800000 */
.L_x_2524:
[----:B------:R-:W-:Y:S05]  /*9b30*/  BRA `(.L_x_2526) ;  /* 0xfffffff800547947 */ /* 0x000fea000383ffff */
.L_x_2508:
[----:B-1----:R1:W2:Y:S02]  /*9b40*/  SYNCS.PHASECHK.TRANS64.TRYWAIT P0, [R6+URZ], R5 ;  /* 0x00000005060075a7 */ /* 0x0022a4000800017f */
[----:B--2---:R-:W-:Y:S05]  /*9b50*/  @!P0 NANOSLEEP.SYNCS 0x989680 ;  /* 0x009896800000895d */ /* 0x004fea0003900000 */
[----:B------:R-:W2:Y:S02]  /*9b60*/  @!P0 SYNCS.PHASECHK.TRANS64 P0, [R6+URZ], R5 ;  /* 0x00000005060085a7 */ /* 0x000ea4000800007f */
[----:B--2---:R-:W-:Y:S05]  /*9b70*/  @!P0 BRA `(.L_x_2508) ;  /* 0xfffffffc00f08947 */ /* 0x004fea000383ffff */
[----:B------:R-:W-:Y:S05]  /*9b80*/  BRA `(.L_x_2527) ;  /* 0xfffffff800947947 */ /* 0x000fea000383ffff */
.L_x_2509:
[----:B--2---:R2:W3:Y:S02]  /*9b90*/  SYNCS.PHASECHK.TRANS64.TRYWAIT P0, [R3+URZ], R2 ;  /* 0x00000002030075a7 */ /* 0x0044e4000800017f */
[----:B---3--:R-:W-:Y:S05]  /*9ba0*/  @!P0 NANOSLEEP.SYNCS 0x989680 ;  /* 0x009896800000895d */ /* 0x008fea0003900000 */
[----:B------:R-:W3:Y:S02]  /*9bb0*/  @!P0 SYNCS.PHASECHK.TRANS64 P0, [R3+URZ], R2 ;  /* 0x00000002030085a7 */ /* 0x000ee4000800007f */
[----:B---3--:R-:W-:Y:S05]  /*9bc0*/  @!P0 BRA `(.L_x_2509) ;  /* 0xfffffffc00f08947 */ /* 0x008fea000383ffff */
[----:B------:R-:W-:Y:S05]  /*9bd0*/  BRA `(.L_x_2528) ;  /* 0xfffffff800887947 */ /* 0x000fea000383ffff */
.L_x_2511:
[----:B--2---:R2:W3:Y:S02]  /*9be0*/  SYNCS.PHASECHK.TRANS64.TRYWAIT P0, [R0+URZ], R5 ;  /* 0x00000005000075a7 */ /* 0x0044e4000800017f */
[----:B---3--:R-:W-:Y:S05]  /*9bf0*/  @!P0 NANOSLEEP.SYNCS 0x989680 ;  /* 0x009896800000895d */ /* 0x008fea0003900000 */
[----:B------:R-:W3:Y:S02]  /*9c00*/  @!P0 SYNCS.PHASECHK.TRANS64 P0, [R0+URZ], R5 ;  /* 0x00000005000085a7 */ /* 0x000ee4000800007f */
[----:B---3--:R-:W-:Y:S05]  /*9c10*/  @!P0 BRA `(.L_x_2511) ;  /* 0xfffffffc00f08947 */ /* 0x008fea000383ffff */
[----:B------:R-:W-:Y:S05]  /*9c20*/  BRA `(.L_x_2529) ;  /* 0xfffffff8008c7947 */ /* 0x000fea000383ffff */
.L_x_2530:
        /* <DEDUP_REMOVED lines=13> */
.L_x_3701:


//--------------------- .text._ZN7cutlass13device_kernelIN5flash11enable_sm90INS1_16FlashAttnBwdSm90INS1_25CollectiveMainloopBwdSm90ILi2ELi2ELi2EN4cute5tupleIJNS5_1CILi1EEES8_S8_EEENS6_IJNS7_ILi64EEENS7_ILi128EEESB_EEENS_6half_tEfNS_4arch4Sm90ELb1ELb0ELb0ELb0ELb1ELb1ELb0ELb0ELi2ELi1ELi2ELi1ELb0EEENS1_21CollectiveEpilogueBwdISC_SD_SF_Li256ELb0ELb0ELi1EEENS1_25SingleTileBwdLPTSchedulerILb0ELi128ELb1EEEEEEEEEvNT_6ParamsE --------------------------
	.section	.text._ZN7cutlass13device_kernelIN5flash11enable_sm90INS1_16FlashAttnBwdSm90INS1_25CollectiveMainloopBwdSm90ILi2ELi2ELi2EN4cute5tupleIJNS5_1CILi1EEES8_S8_EEENS6_IJNS7_ILi64EEENS7_ILi128EEESB_EEENS_6half_tEfNS_4arch4Sm90ELb1ELb0ELb0ELb0ELb1ELb1ELb0ELb0ELi2ELi1ELi2ELi1ELb0EEENS1_21CollectiveEpilogueBwdISC_SD_SF_Li256ELb0ELb0ELi1EEENS1_25SingleTileBwdLPTSchedulerILb0ELi128ELb1EEEEEEEEEvNT_6ParamsE,"ax",@progbits
	.align	128
.text._ZN7cutlass13device_kernelIN5flash11enable_sm90INS1_16FlashAttnBwdSm90INS1_25CollectiveMainloopBwdSm90ILi2ELi2ELi2EN4cute5tupleIJNS5_1CILi1EEES8_S8_EEENS6_IJNS7_ILi64EEENS7_ILi128EEESB_EEENS_6half_tEfNS_4arch4Sm90ELb1ELb0ELb0ELb0ELb1ELb1ELb0ELb0ELi2ELi1ELi2ELi1ELb0EEENS1_21CollectiveEpilogueBwdISC_SD_SF_Li256ELb0ELb0ELi1EEENS1_25SingleTileBwdLPTSchedulerILb0ELi128ELb1EEEEEEEEEvNT_6ParamsE:
        .type           _ZN7cutlass13device_kernelIN5flash11enable_sm90INS1_16FlashAttnBwdSm90INS1_25CollectiveMainloopBwdSm90ILi2ELi2ELi2EN4cute5tupleIJNS5_1CILi1EEES8_S8_EEENS6_IJNS7_ILi64EEENS7_ILi128EEESB_EEENS_6half_tEfNS_4arch4Sm90ELb1ELb0ELb0ELb0ELb1ELb1ELb0ELb0ELi2ELi1ELi2ELi1ELb0EEENS1_21CollectiveEpilogueBwdISC_SD_SF_Li256ELb0ELb0ELi1EEENS1_25SingleTileBwdLPTSchedulerILb0ELi128ELb1EEEEEEEEEvNT_6ParamsE,@function
        .size           _ZN7cutlass13device_kernelIN5flash11enable_sm90INS1_16FlashAttnBwdSm90INS1_25CollectiveMainloopBwdSm90ILi2ELi2ELi2EN4cute5tupleIJNS5_1CILi1EEES8_S8_EEENS6_IJNS7_ILi64EEENS7_ILi128EEESB_EEENS_6half_tEfNS_4arch4Sm90ELb1ELb0ELb0ELb0ELb1ELb1ELb0ELb0ELi2ELi1ELi2ELi1ELb0EEENS1_21CollectiveEpilogueBwdISC_SD_SF_Li256ELb0ELb0ELi1EEENS1_25SingleTileBwdLPTSchedulerILb0ELi128ELb1EEEEEEEEEvNT_6ParamsE,(.L_x_3702 - _ZN7cutlass13device_kernelIN5flash11enable_sm90INS1_16FlashAttnBwdSm90INS1_25CollectiveMainloopBwdSm90ILi2ELi2ELi2EN4cute5tupleIJNS5_1CILi1EEES8_S8_EEENS6_IJNS7_ILi64EEENS7_ILi128EEESB_EEENS_6half_tEfNS_4arch4Sm90ELb1ELb0ELb0ELb0ELb1ELb1ELb0ELb0ELi2ELi1ELi2ELi1ELb0EEENS1_21CollectiveEpilogueBwdISC_SD_SF_Li256ELb0ELb0ELi1EEENS1_25SingleTileBwdLPTSchedulerILb0ELi128ELb1EEEEEEEEEvNT_6ParamsE)
        .other          _ZN7cutlass13device_kernelIN5flash11enable_sm90INS1_16FlashAttnBwdSm90INS1_25CollectiveMainloopBwdSm90ILi2ELi2ELi2EN4cute5tupleIJNS5_1CILi1EEES8_S8_EEENS6_IJNS7_ILi64EEENS7_ILi128EEESB_EEENS_6half_tEfNS_4arch4Sm90ELb1ELb0ELb0ELb0ELb1ELb1ELb0ELb0ELi2ELi1ELi2ELi1ELb0EEENS1_21CollectiveEpilogueBwdISC_SD_SF_Li256ELb0ELb0ELi1EEENS1_25SingleTileBwdLPTSchedulerILb0ELi128ELb1EEEEEEEEEvNT_6ParamsE,@"STO_CUDA_ENTRY STV_DEFAULT"
_ZN7cutlass13device_kernelIN5flash11enable_sm90INS1_16FlashAttnBwdSm90INS1_25CollectiveMainloopBwdSm90ILi2ELi2ELi2EN4cute5tupleIJNS5_1CILi1EEES8_S8_EEENS6_IJNS7_ILi64EEENS7_ILi128EEESB_EEENS_6half_tEfNS_4arch4Sm90ELb1ELb0ELb0ELb0ELb1ELb1ELb0ELb0ELi2ELi1ELi2ELi1ELb0EEENS1_21CollectiveEpilogueBwdISC_SD_SF_Li256ELb0ELb0ELi1EEENS1_25SingleTileBwdLPTSchedulerILb0ELi128ELb1EEEEEEEEEvNT_6ParamsE:
        /* <DEDUP_REMOVED lines=30> */
.L_x_2532:
[----:B------:R-:W-:Y:S05]  /*01e0*/  BSYNC B0 ;  /* 0x0000000000007941 */ /* 0x000fea0003800000 */
.L_x_2531:
        /* <DEDUP_REMOVED lines=37> */
.L_x_2533:
        /* <DEDUP_REMOVED lines=22> */
.L_x_2534:
[----:B------:R-:W-:Y:S01]  /*05a0*/  PLOP3.LUT P0, PT, PT, PT, UP0, 0x80, 0x0 ;  /* 0x000000000000781c */ /* 0x000fe20003f0f008 */
[----:B------:R-:W-:Y:S01]  /*05b0*/  NOP ;  /* 0x0000000000007918 */ /* 0x000fe20000000000 */
[----:B------:R-:W-:Y:S01]  /*05c0*/  ULDC.64 UR46, c[0x0][0x208] ;  /* 0x00008200002e7ab9 */ /* 0x000fe20000000a00 */
[----:B------:R-:W-:Y:S01]  /*05d0*/  BSSY B6, `(.L_x_2535) ;  /* 0x00009b7000067945 */ /* 0x000fe20003800000 */
[----:B-12-4-:R-:W-:Y:S09]  /*05e0*/  BAR.SYNC.DEFER_BLOCKING 0x0 ;  /* 0x0000000000007b1d */ /* 0x016ff20000010000 */
[----:B------:R-:W-:Y:S05]  /*05f0*/  @!P0 BRA `(.L_x_2536) ;  /* 0x0000005c00f08947 */ /* 0x000fea0003800000 */
.L_x_2537:
        /* <DEDUP_REMOVED lines=32> */
.L_x_2538:
[----:B------:R-:W-:Y:S01]  /*0800*/  ULDC UR7, c[0x0][0xb44] ;  /* 0x0002d10000077ab9 */ /* 0x000fe20000000800 */
[----:B------:R-:W-:Y:S01]  /*0810*/  UMOV UR36, UR10 ;  /* 0x0000000a00247c82 */ /* 0x000fe20008000000 */
[----:B------:R-:W-:-:S11]  /*0820*/  UISETP.NE.AND UP0, UPT, UR7, 0x1, UPT ;  /* 0x000000010700788c */ /* 0x000fd6000bf05270 */
[----:B------:R-:W-:Y:S02]  /*0830*/  @UP0 ULDC.64 UR8, c[0x0][0xb48] ;  /* 0x0002d20000080ab9 */ /* 0x000fe40000000a00 */
[----:B------:R-:W-:-:S04]  /*0840*/  UIMAD.WIDE.U32 UR4, UR10, UR8, URZ ;  /* 0x000000080a0472a5 */ /* 0x000fc8000f8e003f */
[----:B------:R-:W-:-:S04]  /*0850*/  @UP0 USHF.R.U32.HI UR36, URZ, UR9, UR5 ;  /* 0x000000093f240299 */ /* 0x000fc80008011605 */
[----:B------:R-:W-:-:S12]  /*0860*/  UIMAD UR4, UR36, UR7, URZ ;  /* 0x00000007240472a4 */ /* 0x000fd8000f8e023f */
.L_x_2539:
[----:B------:R-:W-:Y:S01]  /*0870*/  ULDC UR43, c[0x0][0xb38] ;  /* 0x0002ce00002b7ab9 */ /* 0x000fe20000000800 */
[----:B------:R-:W-:Y:S02]  /*0880*/  UIADD3 UR4, UR10, -UR4, URZ ;  /* 0x800000040a047290 */ /* 0x000fe4000fffe03f */
[----:B------:R-:W-:Y:S01]  /*0890*/  UISETP.NE.AND UP0, UPT, UR43, 0x1, UPT ;  /* 0x000000012b00788c */ /* 0x000fe2000bf05270 */
[----:B------:R-:W-:Y:S01]  /*08a0*/  ULDC UR5, c[0x0][0xb44] ;  /* 0x0002d10000057ab9 */ /* 0x000fe20000000800 */
[----:B------:R-:W-:Y:S02]  /*08b0*/  ULOP3.LUT UR37, URZ, UR36, URZ, 0x33, !UPT ;  /* 0x000000243f257292 */ /* 0x000fe4000f8e333f */
[----:B------:R-:W-:-:S07]  /*08c0*/  UIMAD UR6, UR6, UR5, UR4 ;  /* 0x00000005060672a4 */ /* 0x000fce000f8e0204 */
[----:B------:R-:W-:Y:S01]  /*08d0*/  @UP0 ULDC UR4, c[0x0][0xb3c] ;  /* 0x0002cf0000040ab9 */ /* 0x000fe20000000800 */
[----:B------:R-:W-:Y:S01]  /*08e0*/  @UP0 ULDC UR7, c[0x0][0xb40] ;  /* 0x0002d00000070ab9 */ /* 0x000fe20000000800 */
[----:B------:R-:W-:Y:S02]  /*08f0*/  UIMAD.WIDE.U32 UR4, UR6, UR4, URZ ;  /* 0x00000004060472a5 */ /* 0x000fe4000f8e003f */
[----:B------:R-:W-:Y:S02]  /*0900*/  UMOV UR44, UR6 ;  /* 0x00000006002c7c82 */ /* 0x000fe40008000000 */
[----:B------:R-:W-:-:S03]  /*0910*/  @UP0 USHF.R.U32.HI UR44, URZ, UR7, UR5 ;  /* 0x000000073f2c0299 */ /* 0x000fc60008011605 */
[----:B------:R-:W-:Y:S01]  /*0920*/  ULDC UR5, c[0x0][0xb2c] ;  /* 0x0002cb0000057ab9 */ /* 0x000fe20000000800 */
[----:B------:R-:W-:Y:S02]  /*0930*/  UIADD3 UR4, -UR44, URZ, URZ ;  /* 0x0000003f2c047290 */ /* 0x000fe4000fffe13f */
[----:B------:R-:W-:Y:S01]  /*0940*/  ISETP.LE.AND P0, PT, RZ, UR44, PT ;  /* 0x0000002cff007c0c */ /* 0x000fe2000bf03270 */
[----:B------:R-:W-:Y:S02]  /*0950*/  UIADD3 UR37, UR37, UR5, URZ ;  /* 0x0000000525257290 */ /* 0x000fe4000fffe03f */
[----:B------:R-:W-:-:S10]  /*0960*/  UIMAD UR43, UR43, UR4, UR6 ;  /* 0x000000042b2b72a4 */ /* 0x000fd4000f8e0206 */
        /* <DEDUP_REMOVED lines=104> */
.L_x_2543:
        /* <DEDUP_REMOVED lines=15> */
.L_x_2542:
        /* <DEDUP_REMOVED lines=22> */
.L_x_2545:
        /* <DEDUP_REMOVED lines=15> */
.L_x_2544:
        /* <DEDUP_REMOVED lines=8> */
.L_x_2670:
        /* <DEDUP_REMOVED lines=15> */
.L_x_2547:
        /* <DEDUP_REMOVED lines=103> */
.L_x_2559:
[----:B------:R-:W-:Y:S01]  /*1b10*/  ISETP.NE.AND P0, PT, R231, 0x3, PT ;  /* 0x00000003e700780c */ /* 0x000fe20003f05270 */
[----:B------:R-:W-:-:S12]  /*1b20*/  YIELD ;  /* 0x0000000000007946 */ /* 0x000fd80003800000 */
[----:B------:R-:W-:Y:S05]  /*1b30*/  @!P0 BRA `(.L_x_2549) ;  /* 0x0000000000048947 */ /* 0x000fea0003800000 */
[----:B------:R-:W-:Y:S01]  /*1b40*/  BPT.TRAP 0x1 ;  /* 0x000000040000795c */ /* 0x000fe20000300000 */
.L_x_2549:
[----:B------:R-:W-:Y:S01]  /*1b50*/  IMAD R0, R3, 0x8, R228 ;  /* 0x0000000803007824 */ /* 0x000fe200078e02e4 */
[----:B------:R-:W-:-:S04]  /*1b60*/  SHF.L.U32 R9, R4, 0x1f, RZ ;  /* 0x0000001f04097819 */ /* 0x000fc800000006ff */
[----:B------:R2:W3:Y:S01]  /*1b70*/  SYNCS.PHASECHK.TRANS64.TRYWAIT P1, [R0+URZ+0x30810], R9 ;  /* 0x03081009000075a7 */ /* 0x0004e2000802017f */
[----:B------:R-:W-:Y:S05]  /*1b80*/  @!P0 BRA `(.L_x_2550) ;  /* 0x0000000000048947 */ /* 0x000fea0003800000 */
[----:B------:R-:W-:Y:S01]  /*1b90*/  BPT.TRAP 0x1 ;  /* 0x000000040000795c */ /* 0x000fe20000300000 */
.L_x_2550:
[----:B---3--:R-:W-:Y:S05]  /*1ba0*/  @P1 BRA `(.L_x_2551) ;  /* 0x0000000000081947 */ /* 0x008fea0003800000 */
[----:B------:R-:W3:Y:S02]  /*1bb0*/  SYNCS.PHASECHK.TRANS64.TRYWAIT P1, [R0+URZ+0x30810], R9 ;  /* 0x03081009000075a7 */ /* 0x000ee4000802017f */
[----:B---3--:R-:W-:Y:S05]  /*1bc0*/  @!P1 BRA `(.L_x_2552) ;  /* 0x0000008400949947 */ /* 0x008fea0003800000 */
.L_x_2551:
        /* <DEDUP_REMOVED lines=81> */
.L_x_2553:
[----:B------:R1:W1:Y:S01]  /*20e0*/  SYNCS.PHASECHK.TRANS64.TRYWAIT P1, [R0+URZ+0x30830], R9 ;  /* 0x03083009000075a7 */ /* 0x000262000802017f */
[----:B------:R-:W-:Y:S05]  /*20f0*/  @!P0 BRA `(.L_x_2554) ;  /* 0x0000000000048947 */ /* 0x000fea0003800000 */
[----:B------:R-:W-:Y:S01]  /*2100*/  BPT.TRAP 0x1 ;  /* 0x000000040000795c */ /* 0x000fe20000300000 */
.L_x_2554:
[----:B------:R-:W-:-:S05]  /*2110*/  VIADD R6, R228, 0x20000 ;  /* 0x00020000e4067836 */ /* 0x000fca0000000000 */
[----:B------:R-:W-:-:S04]  /*2120*/  SHF.R.U32.HI R6, RZ, 0x4, R6 ;  /* 0x00000004ff067819 */ /* 0x000fc80000011606 */
[----:B------:R-:W-:-:S04]  /*2130*/  LOP3.LUT R225, R6, 0x3fff, RZ, 0xc0, !PT ;  /* 0x00003fff06e17812 */ /* 0x000fc800078ec0ff */
[----:B------:R-:W-:Y:S01]  /*2140*/  LOP3.LUT R6, R225, 0x10000, RZ, 0xfc, !PT ;  /* 0x00010000e1067812 */ /* 0x000fe200078efcff */
[----:B-1----:R-:W-:Y:S06]  /*2150*/  @P1 BRA `(.L_x_2555) ;  /* 0x0000000000081947 */ /* 0x002fec0003800000 */
[----:B------:R-:W1:Y:S02]  /*2160*/  SYNCS.PHASECHK.TRANS64.TRYWAIT P1, [R0+URZ+0x30830], R9 ;  /* 0x03083009000075a7 */ /* 0x000e64000802017f */
[----:B-1----:R-:W-:Y:S05]  /*2170*/  @!P1 BRA `(.L_x_2556) ;  /* 0x00000080003c9947 */ /* 0x002fea0003800000 */
.L_x_2555:
        /* <DEDUP_REMOVED lines=406> */
.L_x_2557:
        /* <DEDUP_REMOVED lines=49> */
.L_x_2558:
        /* <DEDUP_REMOVED lines=78> */
.L_x_2541:
        /* <DEDUP_REMOVED lines=23> */
.L_x_2561:
        /* <DEDUP_REMOVED lines=20> */
.L_x_2562:
        /* <DEDUP_REMOVED lines=18> */
.L_x_2563:
        /* <DEDUP_REMOVED lines=18> */
.L_x_2564:
        /* <DEDUP_REMOVED lines=126> */
[----:B------:R-:W-:Y:S01]  /*4fa0*/  ULOP3.LUT UR4, URZ, UR36, URZ, 0x33, !UPT ;  /* 0x000000243f047292 */ /* 0x000fe2000f8e333f */
[----:B------:R-:W-:Y:S01]  /*4fb0*/  ULDC UR5, c[0x0][0xb2c] ;  /* 0x0002cb0000057ab9 */ /* 0x000fe20000000800 */
[----:B------:R-:W-:Y:S02]  /*4fc0*/  ULDC.64 UR6, c[0x0][0x198] ;  /* 0x0000660000067ab9 */ /* 0x000fe40000000a00 */
[----:B------:R-:W-:Y:S02]  /*4fd0*/  UIADD3 UR5, UR4, UR5, URZ ;  /* 0x0000000504057290 */ /* 0x000fe4000fffe03f */
[----:B------:R-:W-:Y:S02]  /*4fe0*/  UIADD3 UR4, UP0, UR6, 0x770, URZ ;  /* 0x0000077006047890 */ /* 0x000fe4000ff1e03f */
[----:B------:R-:W-:Y:S02]  /*4ff0*/  UIADD3 UR6, UP1, UR6, 0x670, URZ ;  /* 0x0000067006067890 */ /* 0x000fe4000ff3e03f */
[----:B------:R-:W-:-:S02]  /*5000*/  USHF.L.U32 UR42, UR5, 0x7, URZ ;  /* 0x00000007052a7899 */ /* 0x000fc4000800063f */
[----:B------:R-:W-:Y:S02]  /*5010*/  UIADD3 UR40, UR37, 0x8000, URZ ;  /* 0x0000800025287890 */ /* 0x000fe4000fffe03f */
[----:B------:R-:W-:Y:S02]  /*5020*/  UIADD3.X UR5, URZ, UR7, URZ, UP0, !UPT ;  /* 0x000000073f057290 */ /* 0x000fe400087fe43f */
[----:B------:R-:W-:Y:S02]  /*5030*/  UIADD3 UR16, UR37, 0xc000, URZ ;  /* 0x0000c00025107890 */ /* 0x000fe4000fffe03f */
        /* <DEDUP_REMOVED lines=17> */
.L_x_2566:
[----:B------:R-:W-:Y:S05]  /*5150*/  BSYNC B0 ;  /* 0x0000000000007941 */ /* 0x000fea0003800000 */
.L_x_2565:
[----:B------:R-:W-:-:S04]  /*5160*/  DEPBAR.LE SB0, 0x0 ;  /* 0x000080000000791a */ /* 0x000fc80000000000 */
[----:B------:R-:W-:Y:S05]  /*5170*/  BRA `(.L_x_2540) ;  /* 0x0000004c00f07947 */ /* 0x000fea0003800000 */
.L_x_2560:
[----:B------:R-:W1:Y:S01]  /*5180*/  S2R R0, SR_TID.X ;  /* 0x0000000000007919 */ /* 0x000e620000002100 */
[----:B------:R-:W2:Y:S01]  /*5190*/  LDC R2, c[0x0][0xb2c] ;  /* 0x0002cb00ff027b82 */ /* 0x000ea20000000800 */
[----:B------:R-:W-:Y:S01]  /*51a0*/  ULOP3.LUT UR4, URZ, UR36, URZ, 0x33, !UPT ;  /* 0x000000243f047292 */ /* 0x000fe2000f8e333f */
[----:B------:R-:W-:Y:S01]  /*51b0*/  BSSY B0, `(.L_x_2567) ;  /* 0x0000032000007945 */ /* 0x000fe20003800000 */
[----:B------:R-:W-:Y:S02]  /*51c0*/  USHF.R.S32.HI UR6, URZ, 0x1f, UR43 ;  /* 0x0000001f3f067899 */ /* 0x000fe4000801142b */
[----:B------:R-:W-:-:S03]  /*51d0*/  USHF.R.S32.HI UR7, URZ, 0x1f, UR44 ;  /* 0x0000001f3f077899 */ /* 0x000fc6000801142c */
[----:B------:R-:W3:Y:S08]  /*51e0*/  LDC.64 R4, c[0x0][0x820] ;  /* 0x00020800ff047b82 */ /* 0x000ef00000000a00 */
[----:B------:R-:W4:Y:S08]  /*51f0*/  LDC.64 R18, c[0x0][0x808] ;  /* 0x00020200ff127b82 */ /* 0x000f300000000a00 */
[----:B------:R-:W5:Y:S01]  /*5200*/  LDC.64 R10, c[0x0][0x828] ;  /* 0x00020a00ff0a7b82 */ /* 0x000f620000000a00 */
[----:B--2---:R-:W-:-:S02]  /*5210*/  VIADD R9, R2, UR4 ;  /* 0x0000000402097c36 */ /* 0x004fc40008000000 */
[----:B-1----:R-:W-:-:S05]  /*5220*/  VIADD R3, R0, 0xffffff80 ;  /* 0xffffff8000037836 */ /* 0x002fca0000000000 */
[----:B------:R-:W1:Y:S01]  /*5230*/  LDC.64 R20, c[0x0][0x850] ;  /* 0x00021400ff147b82 */ /* 0x000e620000000a00 */
[----:B------:R-:W-:-:S04]  /*5240*/  SHF.R.S32.HI R0, RZ, 0x1f, R3 ;  /* 0x0000001fff007819 */ /* 0x000fc80000011403 */
[----:B------:R-:W-:Y:S01]  /*5250*/  LEA.HI R8, R0, R3, RZ, 0x4 ;  /* 0x0000000300087211 */ /* 0x000fe200078f20ff */
[----:B----4-:R-:W-:Y:S02]  /*5260*/  IMAD R25, R9, -0x80, R18 ;  /* 0xffffff8009197824 */ /* 0x010fe400078e0212 */
[----:B------:R-:W2:Y:S01]  /*5270*/  LDC.64 R22, c[0x0][0x858] ;  /* 0x00021600ff167b82 */ /* 0x000ea20000000a00 */
[----:B------:R-:W-:-:S05]  /*5280*/  LOP3.LUT R0, R8, 0x1ffffff0, RZ, 0xc0, !PT ;  /* 0x1ffffff008007812 */ /* 0x000fca00078ec0ff */
[----:B------:R-:W-:-:S04]  /*5290*/  IMAD.IADD R0, R3, 0x1, -R0 ;  /* 0x0000000103007824 */ /* 0x000fc800078e0a00 */
[----:B------:R-:W-:Y:S02]  /*52a0*/  IMAD.SHL.U32 R6, R0, 0x8, RZ ;  /* 0x0000000800067824 */ /* 0x000fe400078e00ff */
[----:B---3--:R-:W-:-:S03]  /*52b0*/  IMAD R0, R4, UR6, RZ ;  /* 0x0000000604007c24 */ /* 0x008fc6000f8e02ff */
[----:B------:R-:W-:Y:S01]  /*52c0*/  SHF.R.S32.HI R7, RZ, 0x1f, R6 ;  /* 0x0000001fff077819 */ /* 0x000fe20000011406 */
[----:B------:R-:W-:Y:S02]  /*52d0*/  IMAD R5, R5, UR43, R0 ;  /* 0x0000002b05057c24 */ /* 0x000fe4000f8e0200 */
[----:B------:R-:W-:Y:S01]  /*52e0*/  IMAD.WIDE.U32 R2, R4, UR43, R6 ;  /* 0x0000002b04027c25 */ /* 0x000fe2000f8e0006 */
[----:B------:R-:W-:-:S03]  /*52f0*/  SHF.R.S32.HI R4, RZ, 0x4, R8 ;  /* 0x00000004ff047819 */ /* 0x000fc60000011408 */
[----:B------:R-:W-:Y:S01]  /*5300*/  IMAD.IADD R3, R3, 0x1, R5 ;  /* 0x0000000103037824 */ /* 0x000fe200078e0205 */
[C---:B------:R-:W-:Y:S01]  /*5310*/  ISETP.GE.AND P6, PT, R4.reuse, R25, PT ;  /* 0x000000190400720c */ /* 0x040fe20003fc6270 */
[C---:B------:R-:W-:Y:S02]  /*5320*/  VIADD R0, R4.reuse, 0x10 ;  /* 0x0000001004007836 */ /* 0x040fe40000000000 */
[----:B------:R-:W-:Y:S01]  /*5330*/  VIADD R5, R4, 0x30 ;  /* 0x0000003004057836 */ /* 0x000fe20000000000 */
[----:B------:R-:W-:Y:S01]  /*5340*/  ISETP.GE.OR P4, PT, R6, R19, P6 ;  /* 0x000000130600720c */ /* 0x000fe20003786670 */
[----:B------:R-:W-:Y:S01]  /*5350*/  VIADD R8, R4, 0x40 ;  /* 0x0000004004087836 */ /* 0x000fe20000000000 */
[-C--:B------:R-:W-:Y:S01]  /*5360*/  ISETP.GE.AND P5, PT, R0, R25.reuse, PT ;  /* 0x000000190000720c */ /* 0x080fe20003fa6270 */
[----:B------:R-:W-:Y:S01]  /*5370*/  VIADD R0, R4, 0x20 ;  /* 0x0000002004007836 */ /* 0x000fe20000000000 */
[----:B------:R-:W-:Y:S01]  /*5380*/  ISETP.GE.AND P1, PT, R5, R25, PT ;  /* 0x000000190500720c */ /* 0x000fe20003f26270 */
[----:B-----5:R-:W-:Y:S01]  /*5390*/  IMAD.WIDE.U32 R14, R10, UR44, R2 ;  /* 0x0000002c0a0e7c25 */ /* 0x020fe2000f8e0002 */
[----:B------:R-:W-:-:S02]  /*53a0*/  SHF.R.S32.HI R5, RZ, 0x1f, R4 ;  /* 0x0000001fff057819 */ /* 0x000fc40000011404 */
[-C--:B------:R-:W-:Y:S01]  /*53b0*/  ISETP.GE.AND P0, PT, R0, R25.reuse, PT ;  /* 0x000000190000720c */ /* 0x080fe20003f06270 */
[----:B------:R-:W-:Y:S01]  /*53c0*/  IMAD R0, R10, UR7, RZ ;  /* 0x000000070a007c24 */ /* 0x000fe2000f8e02ff */
[----:B------:R-:W-:Y:S01]  /*53d0*/  ISETP.GE.AND P2, PT, R8, R25, PT ;  /* 0x000000190800720c */ /* 0x000fe20003f46270 */
[----:B------:R-:W-:Y:S01]  /*53e0*/  IMAD.WIDE R2, R9, 0x80, R4 ;  /* 0x0000008009027825 */ /* 0x000fe200078e0204 */
[----:B------:R-:W-:-:S03]  /*53f0*/  ISETP.GE.OR P3, PT, R6, R19, P5 ;  /* 0x000000130600720c */ /* 0x000fc60002f66670 */
[----:B------:R-:W-:-:S04]  /*5400*/  IMAD R11, R11, UR44, R0 ;  /* 0x0000002c0b0b7c24 */ /* 0x000fc8000f8e0200 */
[----:B------:R-:W-:Y:S01]  /*5410*/  IMAD.IADD R11, R15, 0x1, R11 ;  /* 0x000000010f0b7824 */ /* 0x000fe200078e020b */
[----:B-1----:R-:W-:Y:S06]  /*5420*/  @P4 BRA `(.L_x_2568) ;  /* 0x0000000000284947 */ /* 0x002fec0003800000 */
        /* <DEDUP_REMOVED lines=10> */
.L_x_2568:
[----:B------:R-:W-:Y:S05]  /*54d0*/  BSYNC B0 ;  /* 0x0000000000007941 */ /* 0x000fea0003800000 */
.L_x_2567:
        /* <DEDUP_REMOVED lines=16> */
.L_x_2570:
[----:B------:R-:W-:Y:S05]  /*55e0*/  BSYNC B0 ;  /* 0x0000000000007941 */ /* 0x000fea0003800000 */
.L_x_2569:
[----:B------:R-:W-:Y:S01]  /*55f0*/  BSSY B0, `(.L_x_2571) ;  /* 0x0000010000007945 */ /* 0x000fe20003800000 */
[----:B------:R-:W-:-:S03]  /*5600*/  ISETP.GE.OR P3, PT, R6, R19, P1 ;  /* 0x000000130600720c */ /* 0x000fc60000f66670 */
[----:B------:R-:W-:Y:S10]  /*5610*/  @P4 BRA `(.L_x_2572) ;  /* 0x0000000000344947 */ /* 0x000ff40003800000 */
[----:B-1-3--:R-:W-:Y:S01]  /*5620*/  IADD3 R13, P4, R2, 0x20, RZ ;  /* 0x00000020020d7810 */ /* 0x00afe20007f9e0ff */
        /* <DEDUP_REMOVED lines=12> */
.L_x_2572:
[----:B------:R-:W-:Y:S05]  /*56f0*/  BSYNC B0 ;  /* 0x0000000000007941 */ /* 0x000fea0003800000 */
.L_x_2571:
[----:B------:R-:W-:Y:S01]  /*5700*/  BSSY B0, `(.L_x_2573) ;  /* 0x0000011000007945 */ /* 0x000fe20003800000 */
[----:B------:R-:W-:Y:S01]  /*5710*/  ISETP.GE.OR P4, PT, R6, R19, P2 ;  /* 0x000000130600720c */ /* 0x000fe20001786670 */
[----:B------:R-:W-:Y:S02]  /*5720*/  VIADD R0, R4, 0x50 ;  /* 0x0000005004007836 */ /* 0x000fe40000000000 */
[----:B------:R-:W-:Y:S10]  /*5730*/  @P3 BRA `(.L_x_2574) ;  /* 0x0000000000343947 */ /* 0x000ff40003800000 */
[----:B-1-34-:R-:W-:Y:S01]  /*5740*/  IADD3 R13, P3, R2, 0x30, RZ ;  /* 0x00000030020d7810 */ /* 0x01afe20007f7e0ff */
        /* <DEDUP_REMOVED lines=12> */
.L_x_2574:
[----:B------:R-:W-:Y:S05]  /*5810*/  BSYNC B0 ;  /* 0x0000000000007941 */ /* 0x000fea0003800000 */
.L_x_2573:
[----:B------:R-:W-:Y:S01]  /*5820*/  BSSY B0, `(.L_x_2575) ;  /* 0x0000010000007945 */ /* 0x000fe20003800000 */
[----:B------:R-:W-:-:S03]  /*5830*/  ISETP.GE.AND P3, PT, R0, R25, PT ;  /* 0x000000190000720c */ /* 0x000fc60003f66270 */
[----:B------:R-:W-:Y:S10]  /*5840*/  @P4 BRA `(.L_x_2576) ;  /* 0x0000000000344947 */ /* 0x000ff40003800000 */
[----:B-1-34-:R-:W-:Y:S01]  /*5850*/  IADD3 R13, P4, R2, 0x40, RZ ;  /* 0x00000040020d7810 */ /* 0x01afe20007f9e0ff */
        /* <DEDUP_REMOVED lines=12> */
.L_x_2576:
[----:B------:R-:W-:Y:S05]  /*5920*/  BSYNC B0 ;  /* 0x0000000000007941 */ /* 0x000fea0003800000 */
.L_x_2575:
[----:B------:R-:W-:Y:S01]  /*5930*/  ISETP.GE.OR P4, PT, R6, R19, P3 ;  /* 0x000000130600720c */ /* 0x000fe20001f86670 */
[----:B------:R-:W-:Y:S01]  /*5940*/  BSSY B0, `(.L_x_2577) ;  /* 0x0000011000007945 */ /* 0x000fe20003800000 */
[----:B------:R-:W-:Y:S02]  /*5950*/  IMAD R16, R20, UR6, RZ ;  /* 0x0000000614107c24 */ /* 0x000fe4000f8e02ff */
[----:B------:R-:W-:-:S09]  /*5960*/  VIADD R0, R4, 0x60 ;  /* 0x0000006004007836 */ /* 0x000fd20000000000 */
[----:B------:R-:W-:Y:S05]  /*5970*/  @P4 BRA `(.L_x_2578) ;  /* 0x0000000000344947 */ /* 0x000fea0003800000 */
        /* <DEDUP_REMOVED lines=13> */
.L_x_2578:
[----:B------:R-:W-:Y:S05]  /*5a50*/  BSYNC B0 ;  /* 0x0000000000007941 */ /* 0x000fea0003800000 */
.L_x_2577:
        /* <DEDUP_REMOVED lines=31> */
.L_x_2580:
[----:B------:R-:W-:Y:S05]  /*5c50*/  BSYNC B0 ;  /* 0x0000000000007941 */ /* 0x000fea0003800000 */
.L_x_2579:
[----:B------:R-:W-:Y:S01]  /*5c60*/  ISETP.GE.AND P6, PT, R0, R25, PT ;  /* 0x000000190000720c */ /* 0x000fe20003fc6270 */
[----:B--2---:R-:W-:Y:S01]  /*5c70*/  IMAD R0, R22, UR7, RZ ;  /* 0x0000000716007c24 */ /* 0x004fe2000f8e02ff */
        /* <DEDUP_REMOVED lines=20> */
.L_x_2582:
[----:B------:R-:W-:Y:S05]  /*5dc0*/  BSYNC B0 ;  /* 0x0000000000007941 */ /* 0x000fea0003800000 */
.L_x_2581:
        /* <DEDUP_REMOVED lines=14> */
.L_x_2584:
[----:B------:R-:W-:Y:S05]  /*5eb0*/  BSYNC B0 ;  /* 0x0000000000007941 */ /* 0x000fea0003800000 */
.L_x_2583:
        /* <DEDUP_REMOVED lines=16> */
.L_x_2586:
[----:B------:R-:W-:Y:S05]  /*5fc0*/  BSYNC B0 ;  /* 0x0000000000007941 */ /* 0x000fea0003800000 */
.L_x_2585:
        /* <DEDUP_REMOVED lines=15> */
.L_x_2588:
[----:B------:R-:W-:Y:S05]  /*60c0*/  BSYNC B0 ;  /* 0x0000000000007941 */ /* 0x000fea0003800000 */
.L_x_2587:
        /* <DEDUP_REMOVED lines=15> */
.L_x_2590:
[----:B------:R-:W-:Y:S05]  /*61c0*/  BSYNC B0 ;  /* 0x0000000000007941 */ /* 0x000fea0003800000 */
.L_x_2589:
        /* <DEDUP_REMOVED lines=15> */
.L_x_2592:
[----:B------:R-:W-:Y:S05]  /*62c0*/  BSYNC B0 ;  /* 0x0000000000007941 */ /* 0x000fea0003800000 */
.L_x_2591:
        /* <DEDUP_REMOVED lines=15> */
.L_x_2594:
[----:B------:R-:W-:Y:S05]  /*63c0*/  BSYNC B0 ;  /* 0x0000000000007941 */ /* 0x000fea0003800000 */
.L_x_2593:
        /* <DEDUP_REMOVED lines=15> */
.L_x_2596:
[----:B------:R-:W-:Y:S05]  /*64c0*/  BSYNC B0 ;  /* 0x0000000000007941 */ /* 0x000fea0003800000 */
.L_x_2595:
        /* <DEDUP_REMOVED lines=15> */
.L_x_2536:
        /* <DEDUP_REMOVED lines=29> */
.L_x_2598:
[----:B------:R-:W-:Y:S01]  /*6790*/  ULDC UR9, c[0x0][0xb44] ;  /* 0x0002d10000097ab9 */ /* 0x000fe20000000800 */
[----:B------:R-:W-:Y:S01]  /*67a0*/  UMOV UR7, UR8 ;  /* 0x0000000800077c82 */ /* 0x000fe20008000000 */
[----:B------:R-:W-:-:S11]  /*67b0*/  UISETP.NE.AND UP0, UPT, UR9, 0x1, UPT ;  /* 0x000000010900788c */ /* 0x000fd6000bf05270 */
[----:B------:R-:W-:Y:S02]  /*67c0*/  @UP0 ULDC.64 UR10, c[0x0][0xb48] ;  /* 0x0002d200000a0ab9 */ /* 0x000fe40000000a00 */
[----:B------:R-:W-:-:S04]  /*67d0*/  UIMAD.WIDE.U32 UR4, UR8, UR10, URZ ;  /* 0x0000000a080472a5 */ /* 0x000fc8000f8e003f */
[----:B------:R-:W-:-:S04]  /*67e0*/  @UP0 USHF.R.U32.HI UR7, URZ, UR11, UR5 ;  /* 0x0000000b3f070299 */ /* 0x000fc80008011605 */
[----:B------:R-:W-:-:S12]  /*67f0*/  UIMAD UR4, UR7, UR9, URZ ;  /* 0x00000009070472a4 */ /* 0x000fd8000f8e023f */
.L_x_2599:
[----:B------:R-:W-:Y:S01]  /*6800*/  ULDC UR17, c[0x0][0xb38] ;  /* 0x0002ce0000117ab9 */ /* 0x000fe20000000800 */
[----:B------:R-:W-:Y:S02]  /*6810*/  UIADD3 UR4, UR8, -UR4, URZ ;  /* 0x8000000408047290 */ /* 0x000fe4000fffe03f */
[----:B------:R-:W-:Y:S01]  /*6820*/  UISETP.NE.AND UP0, UPT, UR17, 0x1, UPT ;  /* 0x000000011100788c */ /* 0x000fe2000bf05270 */
[----:B------:R-:W-:Y:S01]  /*6830*/  ULDC UR5, c[0x0][0xb44] ;  /* 0x0002d10000057ab9 */ /* 0x000fe20000000800 */
[----:B------:R-:W-:Y:S02]  /*6840*/  ULOP3.LUT UR7, URZ, UR7, URZ, 0x33, !UPT ;  /* 0x000000073f077292 */ /* 0x000fe4000f8e333f */
[----:B------:R-:W-:Y:S01]  /*6850*/  UIMAD UR6, UR6, UR5, UR4 ;  /* 0x00000005060672a4 */ /* 0x000fe2000f8e0204 */
[----:B------:R-:W-:Y:S02]  /*6860*/  ULDC UR18, c[0x0][0xb2c] ;  /* 0x0002cb0000127ab9 */ /* 0x000fe40000000800 */
[----:B------:R-:W-:-:S04]  /*6870*/  UIADD3 UR18, UR7, UR18, URZ ;  /* 0x0000001207127290 */ /* 0x000fc8000fffe03f */
        /* <DEDUP_REMOVED lines=14> */
[----:B------:R-:W-:-:S04]  /*6960*/  UIADD3 UR4, -UR5, UR4, -UR16 ;  /* 0x0000000405047290 */ /* 0x000fc8000fffe910 */
        /* <DEDUP_REMOVED lines=8> */
[----:B------:R-:W-:-:S06]  /*69f0*/  UISETP.GT.AND UP0, UPT, UR5, UR8, UPT ;  /* 0x000000080500728c */ /* 0x000fcc000bf04270 */
[----:B------:R-:W-:-:S13]  /*6a00*/  PLOP3.LUT P0, PT, PT, PT, UP0, 0x80, 0x0 ;  /* 0x000000000000781c */ /* 0x000fda0003f0f008 */
[----:B------:R-:W-:Y:S05]  /*6a10*/  @!P0 BRA `(.L_x_2540) ;  /* 0x0000003400c88947 */ /* 0x000fea0003800000 */
[----:B------:R-:W-:Y:S01]  /*6a20*/  USHF.R.S32.HI UR19, URZ, 0x1f, UR17 ;  /* 0x0000001f3f137899 */ /* 0x000fe20008011411 */
[----:B------:R-:W1:Y:S01]  /*6a30*/  S2R R0, SR_TID.X ;  /* 0x0000000000007919 */ /* 0x000e620000002100 */
[----:B------:R-:W-:Y:S01]  /*6a40*/  ULDC.64 UR12, c[0x0][0x2d8] ;  /* 0x0000b600000c7ab9 */ /* 0x000fe20000000a00 */
[----:B------:R-:W-:Y:S01]  /*6a50*/  USHF.R.S32.HI UR9, URZ, 0x1f, UR10 ;  /* 0x0000001f3f097899 */ /* 0x000fe2000801140a */
[----:B------:R-:W-:Y:S01]  /*6a60*/  LOP3.LUT R8, RZ, UR18, RZ, 0x33, !PT ;  /* 0x00000012ff087c12 */ /* 0x000fe2000f8e33ff */
[----:B------:R-:W-:Y:S02]  /*6a70*/  UIMAD UR4, UR19, UR12, URZ ;  /* 0x0000000c130472a4 */ /* 0x000fe4000f8e023f */
[----:B------:R-:W-:Y:S02]  /*6a80*/  UIMAD.WIDE.U32 UR6, UR17, UR12, URZ ;  /* 0x0000000c110672a5 */ /* 0x000fe4000f8e003f */
[----:B------:R-:W-:Y:S02]  /*6a90*/  UIMAD UR4, UR17, UR13, UR4 ;  /* 0x0000000d110472a4 */ /* 0x000fe4000f8e0204 */
[----:B------:R-:W-:-:S02]  /*6aa0*/  UIADD3 UR11, UR5, -UR8, URZ ;  /* 0x80000008050b7290 */ /* 0x000fc4000fffe03f */
[----:B------:R-:W-:Y:S01]  /*6ab0*/  UIADD3 UR7, UR7, UR4, URZ ;  /* 0x0000000407077290 */ /* 0x000fe2000fffe03f */
[----:B------:R-:W-:Y:S01]  /*6ac0*/  ULDC.64 UR12, c[0x0][0x2e0] ;  /* 0x0000b800000c7ab9 */ /* 0x000fe20000000a00 */
[----:B------:R-:W-:Y:S02]  /*6ad0*/  UIADD3 UR4, UR16, 0x7f, URZ ;  /* 0x0000007f10047890 */ /* 0x000fe4000fffe03f */
[----:B------:R-:W-:Y:S02]  /*6ae0*/  UIMAD UR9, UR9, UR12, URZ ;  /* 0x0000000c090972a4 */ /* 0x000fe4000f8e023f */
[----:B------:R-:W-:Y:S02]  /*6af0*/  UIMAD.WIDE.U32 UR6, UR10, UR12, UR6 ;  /* 0x0000000c0a0672a5 */ /* 0x000fe4000f8e0006 */
[----:B------:R-:W-:Y:S02]  /*6b00*/  UIADD3 UR12, UR16, 0xbf, -UR14 ;  /* 0x000000bf100c7890 */ /* 0x000fe4000fffe80e */
[----:B------:R-:W-:Y:S01]  /*6b10*/  ULOP3.LUT UR14, UR11, 0x1, URZ, 0xc0, !UPT ;  /* 0x000000010b0e7892 */ /* 0x000fe2000f8ec03f */
[----:B------:R-:W-:Y:S01]  /*6b20*/  ULDC UR15, c[0x0][0x288] ;  /* 0x0000a200000f7ab9 */ /* 0x000fe20000000800 */
[----:B------:R-:W-:-:S02]  /*6b30*/  UIMAD UR9, UR10, UR13, UR9 ;  /* 0x0000000d0a0972a4 */ /* 0x000fc4000f8e0209 */
[----:B------:R-:W-:Y:S02]  /*6b40*/  UISETP.NE.U32.AND UP0, UPT, UR14, 0x1, UPT ;  /* 0x000000010e00788c */ /* 0x000fe4000bf05070 */
[----:B------:R-:W-:Y:S02]  /*6b50*/  UIMAD UR10, UR10, UR15, URZ ;  /* 0x0000000f0a0a72a4 */ /* 0x000fe4000f8e023f */
[----:B------:R-:W-:Y:S01]  /*6b60*/  USHF.R.S32.HI UR11, URZ, 0x1f, UR4 ;  /* 0x0000001f3f0b7899 */ /* 0x000fe20008011404 */
[----:B-1----:R-:W-:Y:S01]  /*6b70*/  LOP3.LUT R0, R0, 0x1f, RZ, 0xc0, !PT ;  /* 0x0000001f00007812 */ /* 0x002fe200078ec0ff */
[----:B------:R-:W-:Y:S01]  /*6b80*/  UIADD3 UR13, UP1, UR17, UR10, URZ ;  /* 0x0000000a110d7290 */ /* 0x000fe2000ff3e03f */
[----:B------:R-:W-:Y:S01]  /*6b90*/  PLOP3.LUT P1, PT, PT, PT, UP0, 0x80, 0x0 ;  /* 0x000000000000781c */ /* 0x000fe20003f2f008 */
[----:B------:R-:W-:Y:S01]  /*6ba0*/  ULEA.HI UR11, UR11, UR4, URZ, 0x7 ;  /* 0x000000040b0b7291 */ /* 0x000fe2000f8f383f */
[----:B------:R-:W-:Y:S01]  /*6bb0*/  ULDC UR16, c[0x0][0x760] ;  /* 0x0001d80000107ab9 */ /* 0x000fe20000000800 */
[----:B------:R-:W-:Y:S01]  /*6bc0*/  ELECT P0, URZ, PT ;  /* 0x00000000003f782f */ /* 0x000fe20003800000 */
[----:B------:R-:W-:-:S02]  /*6bd0*/  UIMAD UR14, UR15, UR16, URZ ;  /* 0x000000100f0e72a4 */ /* 0x000fc4000f8e023f */
[----:B------:R-:W-:Y:S02]  /*6be0*/  ULEA.HI.X.SX32 UR15, UR10, UR19, 0x1, UP1 ;  /* 0x000000130a0f7291 */ /* 0x000fe400088f0e3f */
[----:B------:R-:W-:Y:S02]  /*6bf0*/  USHF.R.S32.HI UR16, URZ, 0x7, UR11 ;  /* 0x000000073f107899 */ /* 0x000fe4000801140b */
[----:B------:R-:W-:-:S03]  /*6c00*/  UIADD3 UR25, UR7, UR9, URZ ;  /* 0x0000000907197290 */ /* 0x000fc6000fffe03f */
[----:B------:R-:W-:Y:S09]  /*6c10*/  @P1 BRA `(.L_x_2600) ;  /* 0x0000000400881947 */ /* 0x000ff20003800000 */
        /* <DEDUP_REMOVED lines=11> */
[----:B------:R-:W-:-:S04]  /*6cd0*/  ULEA UR4, UR8, UR12, 0x6 ;  /* 0x0000000c08047291 */ /* 0x000fc8000f8e303f */
[----:B------:R-:W-:-:S04]  /*6ce0*/  USHF.R.S32.HI UR10, URZ, 0x1f, UR4 ;  /* 0x0000001f3f0a7899 */ /* 0x000fc80008011404 */
[----:B------:R-:W-:-:S04]  /*6cf0*/  ULEA.HI UR10, UR10, UR4, URZ, 0x7 ;  /* 0x000000040a0a7291 */ /* 0x000fc8000f8f383f */
[----:B------:R-:W-:-:S04]  /*6d00*/  USHF.R.S32.HI UR10, URZ, 0x7, UR10 ;  /* 0x000000073f0a7899 */ /* 0x000fc8000801140a */
[----:B------:R-:W-:-:S04]  /*6d10*/  UISETP.LT.AND UP0, UPT, UR16, UR10, UPT ;  /* 0x0000000a1000728c */ /* 0x000fc8000bf01270 */
[----:B------:R-:W-:-:S06]  /*6d20*/  USEL UR10, UR16, UR10, UP0 ;  /* 0x0000000a100a7287 */ /* 0x000fcc0008000000 */
[----:B------:R-:W-:-:S07]  /*6d30*/  VIADD R5, R8, UR10 ;  /* 0x0000000a08057c36 */ /* 0x000fce0008000000 */
.L_x_2603:
[----:B------:R-:W2:Y:S04]  /*6d40*/  LDG.E.STRONG.GPU R4, desc[UR46][R2.64] ;  /* 0x0000002e02047981 */ /* 0x000ea8000c1ef900 */
[----:B--2---:R-:W-:Y:S01]  /*6d50*/  CCTL.IVALL ;  /* 0x00000000ff00798f */ /* 0x004fe20002000000 */
[----:B------:R-:W-:Y:S05]  /*6d60*/  YIELD ;  /* 0x0000000000007946 */ /* 0x000fea0003800000 */
[----:B------:R-:W-:-:S13]  /*6d70*/  ISETP.NE.AND P1, PT, R4, R5, PT ;  /* 0x000000050400720c */ /* 0x000fda0003f25270 */
[----:B------:R-:W-:Y:S05]  /*6d80*/  @P1 BRA `(.L_x_2603) ;  /* 0xfffffffc00ec1947 */ /* 0x000fea000383ffff */
.L_x_2602:
[----:B------:R-:W-:Y:S05]  /*6d90*/  BSYNC B0 ;  /* 0x0000000000007941 */ /* 0x000fea0003800000 */
.L_x_2601:
[----:B------:R-:W-:-:S03]  /*6da0*/  UMOV UR4, 0xffffffff ;  /* 0xffffffff00047882 */ /* 0x000fc60000000000 */
[----:B------:R-:W-:Y:S05]  /*6db0*/  BRA.DIV UR4, `(.L_x_2604) ;  /* 0x0000003604407947 */ /* 0x000fea000b800000 */
[----:B------:R-:W-:Y:S01]  /*6dc0*/  NOP ;  /* 0x0000000000007918 */ /* 0x000fe20000000000 */
.L_x_2673:
[----:B------:R-:W-:Y:S01]  /*6dd0*/  IMAD.U32 R9, RZ, RZ, UR8 ;  /* 0x00000008ff097e24 */ /* 0x000fe2000f8e00ff */
[----:B------:R-:W-:Y:S05]  /*6de0*/  WARPSYNC.ALL ;  /* 0x0000000000007948 */ /* 0x000fea0003800000 */
[----:B------:R-:W-:Y:S01]  /*6df0*/  BAR.SYNC.DEFER_BLOCKING 0xd, 0xa0 ;  /* 0x0342800000007b1d */ /* 0x000fe20000010000 */
[----:B------:R-:W-:-:S05]  /*6e00*/  IMAD.SHL.U32 R9, R9, 0x2000, RZ ;  /* 0x0000200009097824 */ /* 0x000fca00078e00ff */
[----:B------:R-:W-:Y:S04]  /*6e10*/  BSSY B0, `(.L_x_2605) ;  /* 0x0000012000007945 */ /* 0x000fe80003800000 */
[----:B------:R-:W-:Y:S05]  /*6e20*/  @!P0 BRA `(.L_x_2606) ;  /* 0x0000000000408947 */ /* 0x000fea0003800000 */
[----:B------:R-:W1:Y:S01]  /*6e30*/  LDC.64 R6, c[0x0][0x2c0] ;  /* 0x0000b000ff067b82 */ /* 0x000e620000000a00 */
[----:B------:R-:W-:Y:S01]  /*6e40*/  IADD3 R5, P1, R9, UR6, RZ ;  /* 0x0000000609057c10 */ /* 0x000fe2000ff3e0ff */
[----:B------:R-:W-:Y:S01]  /*6e50*/  UMOV UR4, 0x400 ;  /* 0x0000040000047882 */ /* 0x000fe20000000000 */
[----:B------:R-:W-:Y:S01]  /*6e60*/  UMOV UR20, 0x0 ;  /* 0x0000000000147882 */ /* 0x000fe20000000000 */
[----:B------:R-:W-:-:S04]  /*6e70*/  UMOV UR21, 0x14f00000 ;  /* 0x14f0000000157882 */ /* 0x000fc80000000000 */
[----:B------:R-:W2:Y:S01]  /*6e80*/  S2UR UR10, SR_CgaCtaId ;  /* 0x00000000000a79c3 */ /* 0x000ea20000008800 */
[----:B-1----:R-:W-:Y:S02]  /*6e90*/  LEA R4, P3, R5, R6, 0x2 ;  /* 0x0000000605047211 */ /* 0x002fe400078610ff */
[----:B------:R-:W-:Y:S02]  /*6ea0*/  LEA.HI.X.SX32 R6, R9, UR25, 0x1, P1 ;  /* 0x0000001909067c11 */ /* 0x000fe400088f0eff */
[----:B------:R-:W-:Y:S02]  /*6eb0*/  R2UR UR18, R4 ;  /* 0x00000000041272ca */ /* 0x000fe400000e0000 */
[----:B------:R-:W-:Y:S01]  /*6ec0*/  LEA.HI.X R5, R5, R7, R6, 0x2, P3 ;  /* 0x0000000705057211 */ /* 0x000fe200018f1406 */
[----:B--2---:R-:W-:-:S03]  /*6ed0*/  ULEA UR4, UR10, UR4, 0x18 ;  /* 0x000000040a047291 */ /* 0x004fc6000f8ec03f */
[----:B------:R-:W-:Y:S01]  /*6ee0*/  R2UR UR19, R5 ;  /* 0x00000000051372ca */ /* 0x000fe200000e0000 */
[----:B------:R-:W-:Y:S01]  /*6ef0*/  UMOV UR10, 0x400 ;  /* 0x00000400000a7882 */ /* 0x000fe20000000000 */
[----:B------:R-:W-:-:S11]  /*6f00*/  UIADD3 UR4, UR4, 0x10000, URZ ;  /* 0x0001000004047890 */ /* 0x000fd6000fffe03f */
[----:B------:R1:W-:Y:S02]  /*6f10*/  UBLKRED.G.S.ADD.F32.RN [UR18], [UR4], UR10, desc[UR20] ;  /* 0x00001412040073bb */ /* 0x0003e400080a140a */
[----:B-1----:R0:W-:Y:S02]  /*6f20*/  UTMACMDFLUSH ;  /* 0x00000000000079b7 */ /* 0x0021e40000000000 */
.L_x_2606:
[----:B------:R-:W-:Y:S05]  /*6f30*/  BSYNC B0 ;  /* 0x0000000000007941 */ /* 0x000fea0003800000 */
.L_x_2605:
        /* <DEDUP_REMOVED lines=20> */
.L_x_2608:
[----:B------:R-:W-:Y:S05]  /*7080*/  BSYNC B0 ;  /* 0x0000000000007941 */ /* 0x000fea0003800000 */
.L_x_2607:
[----:B------:R-:W-:Y:S06]  /*7090*/  BAR.ARV 0xa, 0xa0 ;  /* 0x0282800000007b1d */ /* 0x000fec0000002000 */
[----:B------:R-:W-:Y:S04]  /*70a0*/  BSSY B0, `(.L_x_2609) ;  /* 0x0000003000007945 */ /* 0x000fe80003800000 */
[----:B------:R-:W-:Y:S05]  /*70b0*/  @!P0 BRA `(.L_x_2610) ;  /* 0x0000000000048947 */ /* 0x000fea0003800000 */
[----:B------:R-:W-:-:S04]  /*70c0*/  DEPBAR.LE SB0, 0x0 ;  /* 0x000080000000791a */ /* 0x000fc80000000000 */
.L_x_2610:
[----:B------:R-:W-:Y:S05]  /*70d0*/  BSYNC B0 ;  /* 0x0000000000007941 */ /* 0x000fea0003800000 */
.L_x_2609:
        /* <DEDUP_REMOVED lines=19> */
.L_x_2612:
[----:B------:R-:W-:Y:S05]  /*7210*/  BSYNC B0 ;  /* 0x0000000000007941 */ /* 0x000fea0003800000 */
.L_x_2611:
[----:B------:R-:W-:Y:S01]  /*7220*/  UIADD3 UR17, UR8, 0x1, URZ ;  /* 0x0000000108117890 */ /* 0x000fe2000fffe03f */
[----:B------:R-:W-:Y:S11]  /*7230*/  BRA `(.L_x_2613) ;  /* 0x0000000000047947 */ /* 0x000ff60003800000 */
.L_x_2600:
[----:B------:R-:W-:-:S05]  /*7240*/  UMOV UR17, UR8 ;  /* 0x0000000800117c82 */ /* 0x000fca0008000000 */
.L_x_2613:
[----:B------:R-:W-:-:S04]  /*7250*/  UIADD3 UR4, UR8, 0x1, URZ ;  /* 0x0000000108047890 */ /* 0x000fc8000fffe03f */
[----:B------:R-:W-:-:S06]  /*7260*/  UISETP.NE.AND UP0, UPT, UR5, UR4, UPT ;  /* 0x000000040500728c */ /* 0x000fcc000bf05270 */
[----:B------:R-:W-:-:S13]  /*7270*/  PLOP3.LUT P1, PT, PT, PT, UP0, 0x80, 0x0 ;  /* 0x000000000000781c */ /* 0x000fda0003f2f008 */
[----:B------:R-:W-:Y:S05]  /*7280*/  @!P1 BRA `(.L_x_2540) ;  /* 0x0000002c00ac9947 */ /* 0x000fea0003800000 */
[----:B------:R-:W-:Y:S01]  /*7290*/  ULDC.64 UR10, c[0x0][0x2c0] ;  /* 0x0000b000000a7ab9 */ /* 0x000fe20000000a00 */
[----:B------:R-:W-:Y:S02]  /*72a0*/  UIADD3 UR21, UR9, UR7, URZ ;  /* 0x0000000709157290 */ /* 0x000fe4000fffe03f */
[----:B------:R-:W-:Y:S01]  /*72b0*/  ULEA UR20, UP0, UR6, UR10, 0x2 ;  /* 0x0000000a06147291 */ /* 0x000fe2000f80103f */
[----:B------:R-:W-:Y:S01]  /*72c0*/  UMOV UR22, UR17 ;  /* 0x0000001100167c82 */ /* 0x000fe20008000000 */
[----:B------:R-:W-:Y:S02]  /*72d0*/  UMOV UR4, URZ ;  /* 0x0000003f00047c82 */ /* 0x000fe40008000000 */
[----:B------:R-:W-:Y:S02]  /*72e0*/  ULEA.HI.X UR21, UR6, UR11, UR21, 0x2, UP0 ;  /* 0x0000000b06157291 */ /* 0x000fe400080f1415 */
[----:B------:R-:W-:-:S04]  /*72f0*/  UIADD3 UR20, UP0, UR20, 0x4000, URZ ;  /* 0x0000400014147890 */ /* 0x000fc8000ff1e03f */
[----:B------:R-:W-:-:S12]  /*7300*/  UIADD3.X UR21, URZ, UR21, URZ, UP0, !UPT ;  /* 0x000000153f157290 */ /* 0x000fd800087fe43f */
.L_x_2638:
        /* <DEDUP_REMOVED lines=18> */
.L_x_2616:
[----:B------:R-:W2:Y:S04]  /*7430*/  LDG.E.STRONG.GPU R4, desc[UR46][R2.64] ;  /* 0x0000002e02047981 */ /* 0x000ea8000c1ef900 */
[----:B--2---:R-:W-:Y:S01]  /*7440*/  CCTL.IVALL ;  /* 0x00000000ff00798f */ /* 0x004fe20002000000 */
[----:B------:R-:W-:Y:S05]  /*7450*/  YIELD ;  /* 0x0000000000007946 */ /* 0x000fea0003800000 */
[----:B------:R-:W-:-:S13]  /*7460*/  ISETP.NE.AND P1, PT, R4, R5, PT ;  /* 0x000000050400720c */ /* 0x000fda0003f25270 */
[----:B------:R-:W-:Y:S05]  /*7470*/  @P1 BRA `(.L_x_2616) ;  /* 0xfffffffc00ec1947 */ /* 0x000fea000383ffff */
.L_x_2615:
[----:B------:R-:W-:Y:S05]  /*7480*/  BSYNC B0 ;  /* 0x0000000000007941 */ /* 0x000fea0003800000 */
.L_x_2614:
[----:B------:R-:W-:-:S03]  /*7490*/  UMOV UR18, 0xffffffff ;  /* 0xffffffff00127882 */ /* 0x000fc60000000000 */
[----:B------:R-:W-:Y:S05]  /*74a0*/  BRA.DIV UR18, `(.L_x_2617) ;  /* 0x0000002e12a07947 */ /* 0x000fea000b800000 */
[----:B------:R-:W-:Y:S01]  /*74b0*/  NOP ;  /* 0x0000000000007918 */ /* 0x000fe20000000000 */
.L_x_2676:
        /* <DEDUP_REMOVED lines=19> */
.L_x_2619:
[----:B------:R-:W-:Y:S05]  /*75f0*/  BSYNC B0 ;  /* 0x0000000000007941 */ /* 0x000fea0003800000 */
.L_x_2618:
        /* <DEDUP_REMOVED lines=15> */
.L_x_2621:
[----:B------:R-:W-:Y:S05]  /*76f0*/  BSYNC B0 ;  /* 0x0000000000007941 */ /* 0x000fea0003800000 */
.L_x_2620:
[----:B------:R-:W-:Y:S06]  /*7700*/  BAR.ARV 0xa, 0xa0 ;  /* 0x0282800000007b1d */ /* 0x000fec0000002000 */
[----:B------:R-:W-:Y:S04]  /*7710*/  BSSY B0, `(.L_x_2622) ;  /* 0x0000003000007945 */ /* 0x000fe80003800000 */
[----:B------:R-:W-:Y:S05]  /*7720*/  @!P0 BRA `(.L_x_2623) ;  /* 0x0000000000048947 */ /* 0x000fea0003800000 */
[----:B------:R-:W-:-:S04]  /*7730*/  DEPBAR.LE SB0, 0x0 ;  /* 0x000080000000791a */ /* 0x000fc80000000000 */
.L_x_2623:
[----:B------:R-:W-:Y:S05]  /*7740*/  BSYNC B0 ;  /* 0x0000000000007941 */ /* 0x000fea0003800000 */
.L_x_2622:
        /* <DEDUP_REMOVED lines=19> */
.L_x_2625:
[----:B------:R-:W-:Y:S05]  /*7880*/  BSYNC B0 ;  /* 0x0000000000007941 */ /* 0x000fea0003800000 */
.L_x_2624:
        /* <DEDUP_REMOVED lines=10> */
[----:B------:R-:W-:-:S04]  /*7930*/  UIADD3 UR10, UR10, 0x40, URZ ;  /* 0x000000400a0a7890 */ /* 0x000fc8000fffe03f */
[----:B------:R-:W-:-:S04]  /*7940*/  USHF.R.S32.HI UR11, URZ, 0x1f, UR10 ;  /* 0x0000001f3f0b7899 */ /* 0x000fc8000801140a */
[----:B------:R-:W-:-:S04]  /*7950*/  ULEA.HI UR11, UR11, UR10, URZ, 0x7 ;  /* 0x0000000a0b0b7291 */ /* 0x000fc8000f8f383f */
[----:B------:R-:W-:-:S04]  /*7960*/  USHF.R.S32.HI UR11, URZ, 0x7, UR11 ;  /* 0x000000073f0b7899 */ /* 0x000fc8000801140b */
[----:B------:R-:W-:-:S04]  /*7970*/  UISETP.LT.AND UP0, UPT, UR16, UR11, UPT ;  /* 0x0000000b1000728c */ /* 0x000fc8000bf01270 */
[----:B------:R-:W-:-:S06]  /*7980*/  USEL UR11, UR16, UR11, UP0 ;  /* 0x0000000b100b7287 */ /* 0x000fcc0008000000 */
[----:B------:R-:W-:-:S07]  /*7990*/  VIADD R5, R8, UR11 ;  /* 0x0000000b08057c36 */ /* 0x000fce0008000000 */
.L_x_2628:
[----:B------:R-:W2:Y:S04]  /*79a0*/  LDG.E.STRONG.GPU R4, desc[UR46][R2.64] ;  /* 0x0000002e02047981 */ /* 0x000ea8000c1ef900 */
[----:B--2---:R-:W-:Y:S01]  /*79b0*/  CCTL.IVALL ;  /* 0x00000000ff00798f */ /* 0x004fe20002000000 */
[----:B------:R-:W-:Y:S05]  /*79c0*/  YIELD ;  /* 0x0000000000007946 */ /* 0x000fea0003800000 */
[----:B------:R-:W-:-:S13]  /*79d0*/  ISETP.NE.AND P1, PT, R4, R5, PT ;  /* 0x000000050400720c */ /* 0x000fda0003f25270 */
[----:B------:R-:W-:Y:S05]  /*79e0*/  @P1 BRA `(.L_x_2628) ;  /* 0xfffffffc00ec1947 */ /* 0x000fea000383ffff */
.L_x_2627:
[----:B------:R-:W-:Y:S05]  /*79f0*/  BSYNC B0 ;  /* 0x0000000000007941 */ /* 0x000fea0003800000 */
.L_x_2626:
[----:B------:R-:W-:-:S03]  /*7a00*/  UMOV UR10, 0xffffffff ;  /* 0xffffffff000a7882 */ /* 0x000fc60000000000 */
[----:B------:R-:W-:Y:S05]  /*7a10*/  BRA.DIV UR10, `(.L_x_2629) ;  /* 0x0000002a0a607947 */ /* 0x000fea000b800000 */
[----:B------:R-:W-:Y:S01]  /*7a20*/  NOP ;  /* 0x0000000000007918 */ /* 0x000fe20000000000 */
.L_x_2679:
        /* <DEDUP_REMOVED lines=15> */
.L_x_2631:
[----:B------:R-:W-:Y:S05]  /*7b20*/  BSYNC B0 ;  /* 0x0000000000007941 */ /* 0x000fea0003800000 */
.L_x_2630:
        /* <DEDUP_REMOVED lines=15> */
.L_x_2633:
[----:B------:R-:W-:Y:S05]  /*7c20*/  BSYNC B0 ;  /* 0x0000000000007941 */ /* 0x000fea0003800000 */
.L_x_2632:
[----:B------:R-:W-:Y:S06]  /*7c30*/  BAR.ARV 0xa, 0xa0 ;  /* 0x0282800000007b1d */ /* 0x000fec0000002000 */
[----:B------:R-:W-:Y:S04]  /*7c40*/  BSSY B0, `(.L_x_2634) ;  /* 0x0000003000007945 */ /* 0x000fe80003800000 */
[----:B------:R-:W-:Y:S05]  /*7c50*/  @!P0 BRA `(.L_x_2635) ;  /* 0x0000000000048947 */ /* 0x000fea0003800000 */
[----:B------:R-:W-:-:S04]  /*7c60*/  DEPBAR.LE SB0, 0x0 ;  /* 0x000080000000791a */ /* 0x000fc80000000000 */
.L_x_2635:
[----:B------:R-:W-:Y:S05]  /*7c70*/  BSYNC B0 ;  /* 0x0000000000007941 */ /* 0x000fea0003800000 */
.L_x_2634:
        /* <DEDUP_REMOVED lines=19> */
.L_x_2637:
[----:B------:R-:W-:Y:S05]  /*7db0*/  BSYNC B0 ;  /* 0x0000000000007941 */ /* 0x000fea0003800000 */
.L_x_2636:
[----:B------:R-:W-:Y:S02]  /*7dc0*/  UIADD3 UR17, UR17, 0x2, URZ ;  /* 0x0000000211117890 */ /* 0x000fe4000fffe03f */
[----:B------:R-:W-:Y:S02]  /*7dd0*/  UIADD3 UR4, UR4, 0x4000, URZ ;  /* 0x0000400004047890 */ /* 0x000fe4000fffe03f */
[----:B------:R-:W-:-:S06]  /*7de0*/  UISETP.GE.AND UP0, UPT, UR17, UR5, UPT ;  /* 0x000000051100728c */ /* 0x000fcc000bf06270 */
[----:B------:R-:W-:-:S13]  /*7df0*/  PLOP3.LUT P1, PT, PT, PT, UP0, 0x80, 0x0 ;  /* 0x000000000000781c */ /* 0x000fda0003f2f008 */
[----:B------:R-:W-:Y:S05]  /*7e00*/  @!P1 BRA `(.L_x_2638) ;  /* 0xfffffff400409947 */ /* 0x000fea000383ffff */
[----:B------:R-:W-:Y:S05]  /*7e10*/  BRA `(.L_x_2540) ;  /* 0x0000002000c87947 */ /* 0x000fea0003800000 */
.L_x_2597:
        /* <DEDUP_REMOVED lines=21> */
.L_x_2639:
[----:B------:R-:W-:Y:S01]  /*7f70*/  ULDC UR9, c[0x0][0xb44] ;  /* 0x0002d10000097ab9 */ /* 0x000fe20000000800 */
[----:B------:R-:W-:Y:S01]  /*7f80*/  UMOV UR7, UR8 ;  /* 0x0000000800077c82 */ /* 0x000fe20008000000 */
[----:B------:R-:W-:-:S11]  /*7f90*/  UISETP.NE.AND UP0, UPT, UR9, 0x1, UPT ;  /* 0x000000010900788c */ /* 0x000fd6000bf05270 */
[----:B------:R-:W-:Y:S02]  /*7fa0*/  @UP0 ULDC.64 UR10, c[0x0][0xb48] ;  /* 0x0002d200000a0ab9 */ /* 0x000fe40000000a00 */
[----:B------:R-:W-:-:S04]  /*7fb0*/  UIMAD.WIDE.U32 UR4, UR8, UR10, URZ ;  /* 0x0000000a080472a5 */ /* 0x000fc8000f8e003f */
[----:B------:R-:W-:-:S04]  /*7fc0*/  @UP0 USHF.R.U32.HI UR7, URZ, UR11, UR5 ;  /* 0x0000000b3f070299 */ /* 0x000fc80008011605 */
[----:B------:R-:W-:-:S12]  /*7fd0*/  UIMAD UR4, UR7, UR9, URZ ;  /* 0x00000009070472a4 */ /* 0x000fd8000f8e023f */
.L_x_2640:
        /* <DEDUP_REMOVED lines=16> */
[----:B------:R-:W-:Y:S01]  /*80e0*/  ULOP3.LUT UR7, URZ, UR7, URZ, 0x33, !UPT ;  /* 0x000000073f077292 */ /* 0x000fe2000f8e333f */
[----:B------:R-:W-:Y:S01]  /*80f0*/  ULDC UR4, c[0x0][0xb2c] ;  /* 0x0002cb0000047ab9 */ /* 0x000fe20000000800 */
[----:B------:R-:W-:Y:S02]  /*8100*/  ULDC UR5, c[0x0][0x280] ;  /* 0x0000a00000057ab9 */ /* 0x000fe40000000800 */
[----:B------:R-:W-:Y:S01]  /*8110*/  UIADD3 UR7, UR7, UR4, URZ ;  /* 0x0000000407077290 */ /* 0x000fe2000fffe03f */
[----:B------:R-:W-:Y:S02]  /*8120*/  ULDC UR6, c[0x0][0x74c] ;  /* 0x0001d30000067ab9 */ /* 0x000fe40000000800 */
[----:B------:R-:W-:Y:S01]  /*8130*/  ULDC UR4, c[0x0][0x290] ;  /* 0x0000a40000047ab9 */ /* 0x000fe20000000800 */
[----:B------:R-:W-:-:S04]  /*8140*/  USHF.L.U32 UR11, UR7, 0x7, URZ ;  /* 0x00000007070b7899 */ /* 0x000fc8000800063f */
        /* <DEDUP_REMOVED lines=50> */
.L_x_2680:
        /* <DEDUP_REMOVED lines=15> */
.L_x_2644:
        /* <DEDUP_REMOVED lines=97> */
.L_x_2655:
[----:B--234-:R-:W-:-:S04]  /*8b70*/  SHF.L.U32 R21, R11, 0x1f, RZ ;  /* 0x0000001f0b157819 */ /* 0x01cfc800000006ff */
[----:B------:R-:W1:Y:S02]  /*8b80*/  SYNCS.PHASECHK.TRANS64.TRYWAIT P1, [R16+URZ+0x30840], R21 ;  /* 0x03084015100075a7 */ /* 0x000e64000802017f */
[----:B-1----:R-:W-:Y:S05]  /*8b90*/  @!P1 BRA `(.L_x_2647) ;  /* 0x0000001800309947 */ /* 0x002fea0003800000 */
.L_x_2681:
[----:B------:R-:W-:Y:S05]  /*8ba0*/  @P0 BRA `(.L_x_2648) ;  /* 0x0000000000140947 */ /* 0x000fea0003800000 */
[----:B------:R-:W-:Y:S01]  /*8bb0*/  ISETP.NE.AND P1, PT, R6, RZ, PT ;  /* 0x000000ff0600720c */ /* 0x000fe20003f25270 */
[----:B------:R-:W-:-:S04]  /*8bc0*/  IMAD.MOV.U32 R3, RZ, RZ, 0x4100 ;  /* 0x00004100ff037424 */ /* 0x000fc800078e00ff */
[----:B------:R3:W-:Y:S08]  /*8bd0*/  SYNCS.ARRIVE.TRANS64 RZ, [R16+URZ+0x30830], R3 ;  /* 0x0308300310ff79a7 */ /* 0x0007f0000800003f */
[----:B------:R-:W-:Y:S05]  /*8be0*/  @!P1 BRA `(.L_x_2648) ;  /* 0x0000000000049947 */ /* 0x000fea0003800000 */
[----:B------:R-:W-:Y:S01]  /*8bf0*/  BPT.TRAP 0x1 ;  /* 0x000000040000795c */ /* 0x000fe20000300000 */
.L_x_2648:
        /* <DEDUP_REMOVED lines=36> */
.L_x_2682:
[----:B------:R-:W-:Y:S05]  /*8e40*/  @P0 BRA `(.L_x_2650) ;  /* 0x0000000000140947 */ /* 0x000fea0003800000 */
[----:B------:R-:W-:Y:S01]  /*8e50*/  ISETP.NE.AND P1, PT, R6, RZ, PT ;  /* 0x000000ff0600720c */ /* 0x000fe20003f25270 */
[----:B------:R-:W-:-:S04]  /*8e60*/  IMAD.MOV.U32 R2, RZ, RZ, 0x4100 ;  /* 0x00004100ff027424 */ /* 0x000fc800078e00ff */
[----:B------:R3:W-:Y:S08]  /*8e70*/  SYNCS.ARRIVE.TRANS64 RZ, [R16+URZ+0x30818], R2 ;  /* 0x0308180210ff79a7 */ /* 0x0007f0000800003f */
[----:B------:R-:W-:Y:S05]  /*8e80*/  @!P1 BRA `(.L_x_2650) ;  /* 0x0000000000049947 */ /* 0x000fea0003800000 */
[----:B------:R-:W-:Y:S01]  /*8e90*/  BPT.TRAP 0x1 ;  /* 0x000000040000795c */ /* 0x000fe20000300000 */
.L_x_2650:
        /* <DEDUP_REMOVED lines=36> */
.L_x_2683:
[----:B------:R-:W-:Y:S05]  /*90e0*/  @P0 BRA `(.L_x_2652) ;  /* 0x0000000000140947 */ /* 0x000fea0003800000 */
[----:B------:R-:W-:Y:S01]  /*90f0*/  ISETP.NE.AND P1, PT, R6, RZ, PT ;  /* 0x000000ff0600720c */ /* 0x000fe20003f25270 */
[----:B-123--:R-:W-:-:S04]  /*9100*/  IMAD.MOV.U32 R21, RZ, RZ, 0x4100 ;  /* 0x00004100ff157424 */ /* 0x00efc800078e00ff */
[----:B------:R4:W-:Y:S08]  /*9110*/  SYNCS.ARRIVE.TRANS64 RZ, [R16+URZ+0x30838], R21 ;  /* 0x0308381510ff79a7 */ /* 0x0009f0000800003f */
[----:B------:R-:W-:Y:S05]  /*9120*/  @!P1 BRA `(.L_x_2652) ;  /* 0x0000000000049947 */ /* 0x000fea0003800000 */
[----:B------:R-:W-:Y:S01]  /*9130*/  BPT.TRAP 0x1 ;  /* 0x000000040000795c */ /* 0x000fe20000300000 */
.L_x_2652:
        /* <DEDUP_REMOVED lines=31> */
.L_x_2685:
[----:B------:R-:W-:Y:S05]  /*9330*/  @P0 BRA `(.L_x_2654) ;  /* 0x0000000000140947 */ /* 0x000fea0003800000 */
[----:B------:R-:W-:Y:S01]  /*9340*/  ISETP.NE.AND P1, PT, R6, RZ, PT ;  /* 0x000000ff0600720c */ /* 0x000fe20003f25270 */
[----:B------:R-:W-:-:S04]  /*9350*/  IMAD.MOV.U32 R5, RZ, RZ, 0x4100 ;  /* 0x00004100ff057424 */ /* 0x000fc800078e00ff */
[----:B------:R1:W-:Y:S08]  /*9360*/  SYNCS.ARRIVE.TRANS64 RZ, [R16+URZ+0x30810], R5 ;  /* 0x0308100510ff79a7 */ /* 0x0003f0000800003f */
[----:B------:R-:W-:Y:S05]  /*9370*/  @!P1 BRA `(.L_x_2654) ;  /* 0x0000000000049947 */ /* 0x000fea0003800000 */
[----:B------:R-:W-:Y:S01]  /*9380*/  BPT.TRAP 0x1 ;  /* 0x000000040000795c */ /* 0x000fe20000300000 */
.L_x_2654:
        /* <DEDUP_REMOVED lines=37> */
.L_x_2646:
        /* <DEDUP_REMOVED lines=8> */
.L_x_2686:
[----:B------:R-:W-:Y:S05]  /*9660*/  @P0 BRA `(.L_x_2657) ;  /* 0x0000000000140947 */ /* 0x000fea0003800000 */
[----:B------:R-:W-:Y:S01]  /*9670*/  ISETP.NE.AND P1, PT, R6, RZ, PT ;  /* 0x000000ff0600720c */ /* 0x000fe20003f25270 */
[----:B------:R-:W-:-:S04]  /*9680*/  IMAD.MOV.U32 R5, RZ, RZ, 0x4100 ;  /* 0x00004100ff057424 */ /* 0x000fc800078e00ff */
[----:B------:R2:W-:Y:S08]  /*9690*/  SYNCS.ARRIVE.TRANS64 RZ, [R16+URZ+0x30830], R5 ;  /* 0x0308300510ff79a7 */ /* 0x0005f0000800003f */
[----:B------:R-:W-:Y:S05]  /*96a0*/  @!P1 BRA `(.L_x_2657) ;  /* 0x0000000000049947 */ /* 0x000fea0003800000 */
[----:B------:R-:W-:Y:S01]  /*96b0*/  BPT.TRAP 0x1 ;  /* 0x000000040000795c */ /* 0x000fe20000300000 */
.L_x_2657:
        /* <DEDUP_REMOVED lines=33> */
.L_x_2687:
[----:B------:R-:W-:Y:S05]  /*98d0*/  @P0 BRA `(.L_x_2659) ;  /* 0x0000000000140947 */ /* 0x000fea0003800000 */
[----:B------:R-:W-:Y:S01]  /*98e0*/  ISETP.NE.AND P0, PT, R6, RZ, PT ;  /* 0x000000ff0600720c */ /* 0x000fe20003f05270 */
[----:B------:R-:W-:-:S04]  /*98f0*/  IMAD.MOV.U32 R5, RZ, RZ, 0x4100 ;  /* 0x00004100ff057424 */ /* 0x000fc800078e00ff */
[----:B------:R1:W-:Y:S08]  /*9900*/  SYNCS.ARRIVE.TRANS64 RZ, [R16+URZ+0x30818], R5 ;  /* 0x0308180510ff79a7 */ /* 0x0003f0000800003f */
[----:B------:R-:W-:Y:S05]  /*9910*/  @!P0 BRA `(.L_x_2659) ;  /* 0x0000000000048947 */ /* 0x000fea0003800000 */
[----:B------:R-:W-:Y:S01]  /*9920*/  BPT.TRAP 0x1 ;  /* 0x000000040000795c */ /* 0x000fe20000300000 */
.L_x_2659:
        /* <DEDUP_REMOVED lines=37> */
.L_x_2645:
[----:B------:R-:W1:Y:S01]  /*9b80*/  S2R R0, SR_TID.X ;  /* 0x0000000000007919 */ /* 0x000e620000002100 */
[----:B------:R-:W-:Y:S01]  /*9b90*/  IMAD R3, R19, 0x8, R16 ;  /* 0x0000000813037824 */ /* 0x000fe200078e0210 */
[----:B-1----:R-:W-:Y:S02]  /*9ba0*/  LOP3.LUT R2, R0, 0x7f, RZ, 0xc0, !PT ;  /* 0x0000007f00027812 */ /* 0x002fe400078ec0ff */
[----:B------:R-:W-:Y:S02]  /*9bb0*/  SHF.L.U32 R0, R11, 0x1f, RZ ;  /* 0x0000001f0b007819 */ /* 0x000fe400000006ff */
[----:B------:R-:W-:Y:S02]  /*9bc0*/  ISETP.NE.AND P1, PT, R2, RZ, PT ;  /* 0x000000ff0200720c */ /* 0x000fe40003f25270 */
[----:B------:R-:W1:Y:S02]  /*9bd0*/  SYNCS.PHASECHK.TRANS64.TRYWAIT P0, [R3+URZ+0x30840], R0 ;  /* 0x03084000030075a7 */ /* 0x000e64000800017f */
[----:B-1----:R-:W-:Y:S09]  /*9be0*/  @!P0 BRA `(.L_x_2660) ;  /* 0x0000000800988947 */ /* 0x002ff20003800000 */
.L_x_2688:
[----:B------:R-:W-:Y:S05]  /*9bf0*/  @P1 BRA `(.L_x_2661) ;  /* 0x0000000000181947 */ /* 0x000fea0003800000 */
[----:B------:R-:W1:Y:S01]  /*9c00*/  S2R R2, SR_TID.X ;  /* 0x0000000000027919 */ /* 0x000e620000002100 */
[----:B------:R-:W-:-:S04]  /*9c10*/  IMAD.MOV.U32 R0, RZ, RZ, 0x4100 ;  /* 0x00004100ff007424 */ /* 0x000fc800078e00ff */
[----:B------:R1:W-:Y:S02]  /*9c20*/  SYNCS.ARRIVE.TRANS64 RZ, [R3+URZ+0x30830], R0 ;  /* 0x0308300003ff79a7 */ /* 0x0003e4000800003f */
[----:B-1----:R-:W-:-:S13]  /*9c30*/  LOP3.LUT P0, RZ, R2, 0x1f, RZ, 0xc0, !PT ;  /* 0x0000001f02ff7812 */ /* 0x002fda000780c0ff */
[----:B------:R-:W-:Y:S05]  /*9c40*/  @!P0 BRA `(.L_x_2661) ;  /* 0x0000000000048947 */ /* 0x000fea0003800000 */
[----:B------:R-:W-:Y:S01]  /*9c50*/  BPT.TRAP 0x1 ;  /* 0x000000040000795c */ /* 0x000fe20000300000 */
.L_x_2661:
        /* <DEDUP_REMOVED lines=40> */
.L_x_2642:
[----:B------:R-:W-:Y:S05]  /*9ee0*/  BSYNC B0 ;  /* 0x0000000000007941 */ /* 0x000fea0003800000 */
.L_x_2641:
[----:B------:R-:W-:-:S03]  /*9ef0*/  UMOV UR7, 0xffffffff ;  /* 0xffffffff00077882 */ /* 0x000fc60000000000 */
[----:B------:R-:W-:Y:S05]  /*9f00*/  BRA.DIV UR7, `(.L_x_2662) ;  /* 0x0000000607e47947 */ /* 0x000fea000b800000 */
[----:B------:R-:W-:-:S13]  /*9f10*/  ELECT P6, URZ, PT ;  /* 0x00000000003f782f */ /* 0x000fda00038c0000 */
.L_x_2691:
[----:B------:R-:W-:Y:S05]  /*9f20*/  @!P6 BRA `(.L_x_2540) ;  /* 0x000000000084e947 */ /* 0x000fea0003800000 */
[----:B------:R-:W-:-:S06]  /*9f30*/  ULOP3.LUT UR7, UR38, 0x2, URZ, 0xfc, !UPT ;  /* 0x0000000226077892 */ /* 0x000fcc000f8efc3f */
[----:B------:R-:W-:-:S05]  /*9f40*/  IMAD.U32 R2, RZ, RZ, UR7 ;  /* 0x00000007ff027e24 */ /* 0x000fca000f8e00ff */
[----:B------:R-:W-:-:S13]  /*9f50*/  ISETP.NE.AND P2, PT, R2, 0x3, PT ;  /* 0x000000030200780c */ /* 0x000fda0003f45270 */
[----:B------:R-:W-:Y:S05]  /*9f60*/  @!P2 BRA `(.L_x_2663) ;  /* 0x000000000004a947 */ /* 0x000fea0003800000 */
[----:B------:R-:W-:Y:S01]  /*9f70*/  BPT.TRAP 0x1 ;  /* 0x000000040000795c */ /* 0x000fe20000300000 */
.L_x_2663:
        /* <DEDUP_REMOVED lines=15> */
.L_x_2692:
[----:B------:R-:W2:Y:S02]  /*a070*/  SYNCS.PHASECHK.TRANS64.TRYWAIT P0, [R3+URZ], R2 ;  /* 0x00000002030075a7 */ /* 0x000ea4000800017f */
[----:B--2---:R-:W-:Y:S05]  /*a080*/  @!P0 BRA `(.L_x_2665) ;  /* 0x0000000400b88947 */ /* 0x004fea0003800000 */
.L_x_2693:
[----:B------:R-:W-:Y:S05]  /*a090*/  @!P2 BRA `(.L_x_2666) ;  /* 0x000000000004a947 */ /* 0x000fea0003800000 */
[----:B------:R-:W-:Y:S01]  /*a0a0*/  BPT.TRAP 0x1 ;  /* 0x000000040000795c */ /* 0x000fe20000300000 */
.L_x_2666:
[----:B--2---:R-:W-:-:S04]  /*a0b0*/  VIADD R3, R7, 0x30840 ;  /* 0x0003084007037836 */ /* 0x004fc80000000000 */
[----:B------:R-:W-:-:S04]  /*a0c0*/  IMAD R0, R0, 0x8, R3 ;  /* 0x0000000800007824 */ /* 0x000fc800078e0203 */
[----:B------:R-:W2:Y:S02]  /*a0d0*/  SYNCS.PHASECHK.TRANS64.TRYWAIT P0, [R0+URZ], R5 ;  /* 0x00000005000075a7 */ /* 0x000ea4000800017f */
[----:B--2---:R-:W-:Y:S05]  /*a0e0*/  @!P0 BRA `(.L_x_2667) ;  /* 0x0000000400b48947 */ /* 0x004fea0003800000 */
.L_x_2694:
[----:B------:R-:W-:-:S07]  /*a0f0*/  IMAD R3, R4, 0x8, R3 ;  /* 0x0000000804037824 */ /* 0x000fce00078e0203 */
.L_x_2668:
[----:B---3--:R3:W4:Y:S02]  /*a100*/  SYNCS.PHASECHK.TRANS64.TRYWAIT P0, [R3+URZ], R2 ;  /* 0x00000002030075a7 */ /* 0x008724000800017f */
[----:B----4-:R-:W-:Y:S05]  /*a110*/  @!P0 NANOSLEEP.SYNCS 0x989680 ;  /* 0x009896800000895d */ /* 0x010fea0003900000 */
[----:B------:R-:W4:Y:S02]  /*a120*/  @!P0 SYNCS.PHASECHK.TRANS64 P0, [R3+URZ], R2 ;  /* 0x00000002030085a7 */ /* 0x000f24000800007f */
[----:B----4-:R-:W-:Y:S05]  /*a130*/  @!P0 BRA `(.L_x_2668) ;  /* 0xfffffffc00f08947 */ /* 0x010fea000383ffff */
.L_x_2540:
[----:B------:R-:W-:Y:S05]  /*a140*/  BSYNC B6 ;  /* 0x0000000000067941 */ /* 0x000fea0003800000 */
.L_x_2535:
[----:B------:R-:W-:Y:S05]  /*a150*/  EXIT ;  /* 0x000000000000794d */ /* 0x000fea0003800000 */
.L_x_2546:
[----:B------:R-:W-:Y:S02]  /*a160*/  IMAD.MOV.U32 R12, RZ, RZ, RZ ;  /* 0x000000ffff0c7224 */ /* 0x000fe400078e00ff */
[----:B------:R-:W-:Y:S02]  /*a170*/  IMAD.MOV.U32 R11, RZ, RZ, 0x1f ;  /* 0x0000001fff0b7424 */ /* 0x000fe400078e00ff */
[----:B------:R-:W-:-:S07]  /*a180*/  IMAD.MOV.U32 R15, RZ, RZ, -0x1 ;  /* 0xffffffffff0f7424 */ /* 0x000fce00078e00ff */
[----:B------:R-:W-:Y:S05]  /*a190*/  WARPSYNC.COLLECTIVE R15, `(.L_x_2669) ;  /* 0x000000000f087348 */ /* 0x000fea0003c00000 */
[----:B------:R1:W2:Y:S02]  /*a1a0*/  SHFL.IDX P6, R14, R13, R12, R11 ;  /* 0x0000000c0d0e7389 */ /* 0x0002a400000c000b */
[----:B-12---:R-:W-:Y:S01]  /*a1b0*/  ENDCOLLECTIVE ;  /* 0x000000000000791b */ /* 0x006fe20003800000 */
.L_x_2669:
[----:B------:R-:W-:Y:S05]  /*a1c0*/  BRA `(.L_x_2670) ;  /* 0xffffff7000787947 */ /* 0x000fea000383ffff */
.L_x_2548:
[----:B---3--:R3:W4:Y:S02]  /*a1d0*/  SYNCS.PHASECHK.TRANS64.TRYWAIT P0, [R228+URZ+0x30800], R9 ;  /* 0x03080009e40075a7 */ /* 0x008724000800017f */
[----:B----4-:R-:W-:Y:S05]  /*a1e0*/  @!P0 NANOSLEEP.SYNCS 0x989680 ;  /* 0x009896800000895d */ /* 0x010fea0003900000 */
[----:B------:R-:W4:Y:S02]  /*a1f0*/  @!P0 SYNCS.PHASECHK.TRANS64 P0, [R228+URZ+0x30800], R9 ;  /* 0x03080009e40085a7 */ /* 0x000f24000800007f */
[----:B----4-:R-:W-:Y:S05]  /*a200*/  @!P0 BRA `(.L_x_2548) ;  /* 0xfffffffc00f08947 */ /* 0x010fea000383ffff */
[----:B------:R-:W-:Y:S05]  /*a210*/  BRA `(.L_x_2547) ;  /* 0xffffff7000a07947 */ /* 0x000fea000383ffff */
.L_x_2552:
[----:B---3--:R3:W4:Y:S02]  /*a220*/  SYNCS.PHASECHK.TRANS64.TRYWAIT P1, [R0+URZ+0x30810], R9 ;  /* 0x03081009000075a7 */ /* 0x008724000802017f */
[----:B----4-:R-:W-:Y:S05]  /*a230*/  @!P1 NANOSLEEP.SYNCS 0x989680 ;  /* 0x009896800000995d */ /* 0x010fea0003900000 */
[----:B------:R-:W4:Y:S02]  /*a240*/  @!P1 SYNCS.PHASECHK.TRANS64 P1, [R0+URZ+0x30810], R9 ;  /* 0x03081009000095a7 */ /* 0x000f24000802007f */
[----:B----4-:R-:W-:Y:S05]  /*a250*/  @!P1 BRA `(.L_x_2552) ;  /* 0xfffffffc00f09947 */ /* 0x010fea000383ffff */
[----:B------:R-:W-:Y:S05]  /*a260*/  BRA `(.L_x_2551) ;  /* 0xffffff7800587947 */ /* 0x000fea000383ffff */
.L_x_2556:
[----:B------:R1:W1:Y:S02]  /*a270*/  SYNCS.PHASECHK.TRANS64.TRYWAIT P1, [R0+URZ+0x30830], R9 ;  /* 0x03083009000075a7 */ /* 0x000264000802017f */
[----:B-1----:R-:W-:Y:S05]  /*a280*/  @!P1 NANOSLEEP.SYNCS 0x989680 ;  /* 0x009896800000995d */ /* 0x002fea0003900000 */
[----:B------:R-:W1:Y:S02]  /*a290*/  @!P1 SYNCS.PHASECHK.TRANS64 P1, [R0+URZ+0x30830], R9 ;  /* 0x03083009000095a7 */ /* 0x000e64000802007f */
[----:B-1----:R-:W-:Y:S05]  /*a2a0*/  @!P1 BRA `(.L_x_2556) ;  /* 0xfffffffc00f09947 */ /* 0x002fea000383ffff */
[----:B------:R-:W-:Y:S05]  /*a2b0*/  BRA `(.L_x_2555) ;  /* 0xffffff7c00b07947 */ /* 0x000fea000383ffff */
.L_x_2604:
[----:B------:R-:W-:Y:S01]  /*a2c0*/  BSSY B0, `(.L_x_2671) ;  /* 0x0000005000007945 */ /* 0x000fe20003800000 */
[----:B------:R-:W-:-:S07]  /*a2d0*/  IMAD.MOV.U32 R15, RZ, RZ, -0x1 ;  /* 0xffffffffff0f7424 */ /* 0x000fce00078e00ff */
[----:B------:R-:W-:Y:S05]  /*a2e0*/  WARPSYNC.COLLECTIVE R15, `(.L_x_2672) ;  /* 0x000000000f087348 */ /* 0x000fea0003c00000 */
[----:B------:R-:W-:Y:S01]  /*a2f0*/  NOP ;  /* 0x0000000000007918 */ /* 0x000fe20000000000 */
[----:B------:R-:W-:Y:S01]  /*a300*/  ENDCOLLECTIVE ;  /* 0x000000000000791b */ /* 0x000fe20003800000 */
.L_x_2672:
[----:B------:R-:W-:Y:S05]  /*a310*/  BSYNC B0 ;  /* 0x0000000000007941 */ /* 0x000fea0003800000 */
.L_x_2671:
[----:B------:R-:W-:Y:S05]  /*a320*/  BRA `(.L_x_2673) ;  /* 0xffffffc800a87947 */ /* 0x000fea000383ffff */
.L_x_2617:
[----:B------:R-:W-:Y:S01]  /*a330*/  BSSY B0, `(.L_x_2674) ;  /* 0x0000005000007945 */ /* 0x000fe20003800000 */
[----:B------:R-:W-:-:S07]  /*a340*/  IMAD.MOV.U32 R15, RZ, RZ, -0x1 ;  /* 0xffffffffff0f7424 */ /* 0x000fce00078e00ff */
[----:B------:R-:W-:Y:S05]  /*a350*/  WARPSYNC.COLLECTIVE R15, `(.L_x_2675) ;  /* 0x000000000f087348 */ /* 0x000fea0003c00000 */
[----:B------:R-:W-:Y:S01]  /*a360*/  NOP ;  /* 0x0000000000007918 */ /* 0x000fe20000000000 */
[----:B------:R-:W-:Y:S01]  /*a370*/  ENDCOLLECTIVE ;  /* 0x000000000000791b */ /* 0x000fe20003800000 */
.L_x_2675:
[----:B------:R-:W-:Y:S05]  /*a380*/  BSYNC B0 ;  /* 0x0000000000007941 */ /* 0x000fea0003800000 */
.L_x_2674:
[----:B------:R-:W-:Y:S05]  /*a390*/  BRA `(.L_x_2676) ;  /* 0xffffffd000487947 */ /* 0x000fea000383ffff */
.L_x_2629:
[----:B------:R-:W-:Y:S01]  /*a3a0*/  BSSY B0, `(.L_x_2677) ;  /* 0x0000005000007945 */ /* 0x000fe20003800000 */
[----:B------:R-:W-:-:S07]  /*a3b0*/  IMAD.MOV.U32 R15, RZ, RZ, -0x1 ;  /* 0xffffffffff0f7424 */ /* 0x000fce00078e00ff */
[----:B------:R-:W-:Y:S05]  /*a3c0*/  WARPSYNC.COLLECTIVE R15, `(.L_x_2678) ;  /* 0x000000000f087348 */ /* 0x000fea0003c00000 */
[----:B------:R-:W-:Y:S01]  /*a3d0*/  NOP ;  /* 0x0000000000007918 */ /* 0x000fe20000000000 */
[----:B------:R-:W-:Y:S01]  /*a3e0*/  ENDCOLLECTIVE ;  /* 0x000000000000791b */ /* 0x000fe20003800000 */
.L_x_2678:
[----:B------:R-:W-:Y:S05]  /*a3f0*/  BSYNC B0 ;  /* 0x0000000000007941 */ /* 0x000fea0003800000 */
.L_x_2677:
[----:B------:R-:W-:Y:S05]  /*a400*/  BRA `(.L_x_2679) ;  /* 0xffffffd400887947 */ /* 0x000fea000383ffff */
.L_x_2643:
[----:B-1----:R1:W2:Y:S02]  /*a410*/  SYNCS.PHASECHK.TRANS64.TRYWAIT P0, [R16+URZ+0x30820], R3 ;  /* 0x03082003100075a7 */ /* 0x0022a4000800017f */
[----:B--2---:R-:W-:Y:S05]  /*a420*/  @!P0 NANOSLEEP.SYNCS 0x989680 ;  /* 0x009896800000895d */ /* 0x004fea0003900000 */
[----:B------:R-:W2:Y:S02]  /*a430*/  @!P0 SYNCS.PHASECHK.TRANS64 P0, [R16+URZ+0x30820], R3 ;  /* 0x03082003100085a7 */ /* 0x000ea4000800007f */
[----:B--2---:R-:W-:Y:S05]  /*a440*/  @!P0 BRA `(.L_x_2643) ;  /* 0xfffffffc00f08947 */ /* 0x004fea000383ffff */
[----:B------:R-:W-:Y:S05]  /*a450*/  BRA `(.L_x_2680) ;  /* 0xffffffe000047947 */ /* 0x000fea000383ffff */
.L_x_2647:
[----:B-1----:R1:W3:Y:S02]  /*a460*/  SYNCS.PHASECHK.TRANS64.TRYWAIT P1, [R16+URZ+0x30840], R21 ;  /* 0x03084015100075a7 */ /* 0x0022e4000802017f */
[----:B---3--:R-:W-:Y:S05]  /*a470*/  @!P1 NANOSLEEP.SYNCS 0x989680 ;  /* 0x009896800000995d */ /* 0x008fea0003900000 */
[----:B------:R-:W3:Y:S02]  /*a480*/  @!P1 SYNCS.PHASECHK.TRANS64 P1, [R16+URZ+0x30840], R21 ;  /* 0x03084015100095a7 */ /* 0x000ee4000802007f */
[----:B---3--:R-:W-:Y:S05]  /*a490*/  @!P1 BRA `(.L_x_2647) ;  /* 0xfffffffc00f09947 */ /* 0x008fea000383ffff */
[----:B------:R-:W-:Y:S05]  /*a4a0*/  BRA `(.L_x_2681) ;  /* 0xffffffe400bc7947 */ /* 0x000fea000383ffff */
.L_x_2649:
[----:B--2---:R2:W3:Y:S02]  /*a4b0*/  SYNCS.PHASECHK.TRANS64.TRYWAIT P1, [R16+URZ+0x30828], R21 ;  /* 0x03082815100075a7 */ /* 0x0044e4000802017f */
[----:B---3--:R-:W-:Y:S05]  /*a4c0*/  @!P1 NANOSLEEP.SYNCS 0x989680 ;  /* 0x009896800000995d */ /* 0x008fea0003900000 */
[----:B------:R-:W3:Y:S02]  /*a4d0*/  @!P1 SYNCS.PHASECHK.TRANS64 P1, [R16+URZ+0x30828], R21 ;  /* 0x03082815100095a7 */ /* 0x000ee4000802007f */
[----:B---3--:R-:W-:Y:S05]  /*a4e0*/  @!P1 BRA `(.L_x_2649) ;  /* 0xfffffffc00f09947 */ /* 0x008fea000383ffff */
[----:B------:R-:W-:Y:S05]  /*a4f0*/  BRA `(.L_x_2682) ;  /* 0xffffffe800507947 */ /* 0x000fea000383ffff */
.L_x_2651:
[----:B---3--:R3:W4:Y:S02]  /*a500*/  SYNCS.PHASECHK.TRANS64.TRYWAIT P1, [R16+URZ+0x30848], R21 ;  /* 0x03084815100075a7 */ /* 0x008724000802017f */
[----:B----4-:R-:W-:Y:S05]  /*a510*/  @!P1 NANOSLEEP.SYNCS 0x989680 ;  /* 0x009896800000995d */ /* 0x010fea0003900000 */
[----:B------:R-:W4:Y:S02]  /*a520*/  @!P1 SYNCS.PHASECHK.TRANS64 P1, [R16+URZ+0x30848], R21 ;  /* 0x03084815100095a7 */ /* 0x000f24000802007f */
[----:B----4-:R-:W-:Y:S05]  /*a530*/  @!P1 BRA `(.L_x_2651) ;  /* 0xfffffffc00f09947 */ /* 0x010fea000383ffff */
[----:B------:R-:W-:Y:S05]  /*a540*/  BRA `(.L_x_2683) ;  /* 0xffffffe800e47947 */ /* 0x000fea000383ffff */
.L_x_2653:
[----:B------:R-:W-:-:S07]  /*a550*/  SHF.L.U32 R5, R11, 0x1f, RZ ;  /* 0x0000001f0b057819 */ /* 0x000fce00000006ff */
.L_x_2684:
[----:B------:R1:W1:Y:S02]  /*a560*/  SYNCS.PHASECHK.TRANS64.TRYWAIT P1, [R16+URZ+0x30820], R5 ;  /* 0x03082005100075a7 */ /* 0x000264000802017f */
[----:B-1----:R-:W-:Y:S05]  /*a570*/  @!P1 NANOSLEEP.SYNCS 0x989680 ;  /* 0x009896800000995d */ /* 0x002fea0003900000 */
[----:B------:R-:W1:Y:S02]  /*a580*/  @!P1 SYNCS.PHASECHK.TRANS64 P1, [R16+URZ+0x30820], R5 ;  /* 0x03082005100095a7 */ /* 0x000e64000802007f */
[----:B-1----:R-:W-:Y:S05]  /*a590*/  @!P1 BRA `(.L_x_2684) ;  /* 0xfffffffc00f09947 */ /* 0x002fea000383ffff */
[----:B------:R-:W-:Y:S05]  /*a5a0*/  BRA `(.L_x_2685) ;  /* 0xffffffec00607947 */ /* 0x000fea000383ffff */
.L_x_2656:
[----:B-1----:R1:W2:Y:S02]  /*a5b0*/  SYNCS.PHASECHK.TRANS64.TRYWAIT P1, [R16+URZ+0x30840], R13 ;  /* 0x0308400d100075a7 */ /* 0x0022a4000802017f */
[----:B--2---:R-:W-:Y:S05]  /*a5c0*/  @!P1 NANOSLEEP.SYNCS 0x989680 ;  /* 0x009896800000995d */ /* 0x004fea0003900000 */
[----:B------:R-:W2:Y:S02]  /*a5d0*/  @!P1 SYNCS.PHASECHK.TRANS64 P1, [R16+URZ+0x30840], R13 ;  /* 0x0308400d100095a7 */ /* 0x000ea4000802007f */
[----:B--2---:R-:W-:Y:S05]  /*a5e0*/  @!P1 BRA `(.L_x_2656) ;  /* 0xfffffffc00f09947 */ /* 0x004fea000383ffff */
[----:B------:R-:W-:Y:S05]  /*a5f0*/  BRA `(.L_x_2686) ;  /* 0xfffffff000187947 */ /* 0x000fea000383ffff */
.L_x_2658:
[----:B--2---:R2:W1:Y:S02]  /*a600*/  SYNCS.PHASECHK.TRANS64.TRYWAIT P1, [R16+URZ+0x30828], R13 ;  /* 0x0308280d100075a7 */ /* 0x004464000802017f */
[----:B-1----:R-:W-:Y:S05]  /*a610*/  @!P1 NANOSLEEP.SYNCS 0x989680 ;  /* 0x009896800000995d */ /* 0x002fea0003900000 */
[----:B------:R-:W1:Y:S02]  /*a620*/  @!P1 SYNCS.PHASECHK.TRANS64 P1, [R16+URZ+0x30828], R13 ;  /* 0x0308280d100095a7 */ /* 0x000e64000802007f */
[----:B-1----:R-:W-:Y:S05]  /*a630*/  @!P1 BRA `(.L_x_2658) ;  /* 0xfffffffc00f09947 */ /* 0x002fea000383ffff */
[----:B------:R-:W-:Y:S05]  /*a640*/  BRA `(.L_x_2687) ;  /* 0xfffffff000a07947 */ /* 0x000fea000383ffff */
.L_x_2660:
[----:B------:R1:W1:Y:S02]  /*a650*/  SYNCS.PHASECHK.TRANS64.TRYWAIT P0, [R3+URZ+0x30840], R0 ;  /* 0x03084000030075a7 */ /* 0x000264000800017f */
[----:B-1----:R-:W-:Y:S05]  /*a660*/  @!P0 NANOSLEEP.SYNCS 0x989680 ;  /* 0x009896800000895d */ /* 0x002fea0003900000 */
[----:B------:R-:W1:Y:S02]  /*a670*/  @!P0 SYNCS.PHASECHK.TRANS64 P0, [R3+URZ+0x30840], R0 ;  /* 0x03084000030085a7 */ /* 0x000e64000800007f */
[----:B-1----:R-:W-:Y:S05]  /*a680*/  @!P0 BRA `(.L_x_2660) ;  /* 0xfffffffc00f08947 */ /* 0x002fea000383ffff */
[----:B------:R-:W-:Y:S05]  /*a690*/  BRA `(.L_x_2688) ;  /* 0xfffffff400547947 */ /* 0x000fea000383ffff */
.L_x_2662:
[----:B------:R-:W-:Y:S01]  /*a6a0*/  BSSY B0, `(.L_x_2689) ;  /* 0x0000006000007945 */ /* 0x000fe20003800000 */
[----:B------:R-:W-:-:S07]  /*a6b0*/  IMAD.MOV.U32 R15, RZ, RZ, -0x1 ;  /* 0xffffffffff0f7424 */ /* 0x000fce00078e00ff */
[----:B------:R-:W-:Y:S05]  /*a6c0*/  WARPSYNC.COLLECTIVE R15, `(.L_x_2690) ;  /* 0x000000000f0c7348 */ /* 0x000fea0003c00000 */
[----:B------:R-:W-:Y:S02]  /*a6d0*/  ELECT P6, UR62, PT ;  /* 0x00000000003e782f */ /* 0x000fe400038c0000 */
[----:B------:R-:W-:Y:S01]  /*a6e0*/  MOV R14, UR62 ;  /* 0x0000003e000e7c02 */ /* 0x000fe20008000f00 */
[----:B------:R-:W-:Y:S10]  /*a6f0*/  ENDCOLLECTIVE ;  /* 0x000000000000791b */ /* 0x000ff40003800000 */
.L_x_2690:
[----:B------:R-:W-:Y:S05]  /*a700*/  BSYNC B0 ;  /* 0x0000000000007941 */ /* 0x000fea0003800000 */
.L_x_2689:
[----:B------:R-:W-:Y:S05]  /*a710*/  BRA `(.L_x_2691) ;  /* 0xfffffff800007947 */ /* 0x000fea000383ffff */
.L_x_2664:
[----:B-1----:R1:W2:Y:S02]  /*a720*/  SYNCS.PHASECHK.TRANS64.TRYWAIT P0, [R6+URZ], R5 ;  /* 0x00000005060075a7 */ /* 0x0022a4000800017f */
[----:B--2---:R-:W-:Y:S05]  /*a730*/  @!P0 NANOSLEEP.SYNCS 0x989680 ;  /* 0x009896800000895d */ /* 0x004fea0003900000 */
[----:B------:R-:W2:Y:S02]  /*a740*/  @!P0 SYNCS.PHASECHK.TRANS64 P0, [R6+URZ], R5 ;  /* 0x00000005060085a7 */ /* 0x000ea4000800007f */
[----:B--2---:R-:W-:Y:S05]  /*a750*/  @!P0 BRA `(.L_x_2664) ;  /* 0xfffffffc00f08947 */ /* 0x004fea000383ffff */
[----:B------:R-:W-:Y:S05]  /*a760*/  BRA `(.L_x_2692) ;  /* 0xfffffff800407947 */ /* 0x000fea000383ffff */
.L_x_2665:
[----:B--2---:R2:W3:Y:S02]  /*a770*/  SYNCS.PHASECHK.TRANS64.TRYWAIT P0, [R3+URZ], R2 ;  /* 0x00000002030075a7 */ /* 0x0044e4000800017f */
[----:B---3--:R-:W-:Y:S05]  /*a780*/  @!P0 NANOSLEEP.SYNCS 0x989680 ;  /* 0x009896800000895d */ /* 0x008fea0003900000 */
[----:B------:R-:W3:Y:S02]  /*a790*/  @!P0 SYNCS.PHASECHK.TRANS64 P0, [R3+URZ], R2 ;  /* 0x00000002030085a7 */ /* 0x000ee4000800007f */
[----:B---3--:R-:W-:Y:S05]  /*a7a0*/  @!P0 BRA `(.L_x_2665) ;  /* 0xfffffffc00f08947 */ /* 0x008fea000383ffff */
[----:B------:R-:W-:Y:S05]  /*a7b0*/  BRA `(.L_x_2693) ;  /* 0xfffffff800347947 */ /* 0x000fea000383ffff */
.L_x_2667:
[----:B--2---:R2:W3:Y:S02]  /*a7c0*/  SYNCS.PHASECHK.TRANS64.TRYWAIT P0, [R0+URZ], R5 ;  /* 0x00000005000075a7 */ /* 0x0044e4000800017f */
[----:B---3--:R-:W-:Y:S05]  /*a7d0*/  @!P0 NANOSLEEP.SYNCS 0x989680 ;  /* 0x009896800000895d */ /* 0x008fea0003900000 */
[----:B------:R-:W3:Y:S02]  /*a7e0*/  @!P0 SYNCS.PHASECHK.TRANS64 P0, [R0+URZ], R5 ;  /* 0x00000005000085a7 */ /* 0x000ee4000800007f */
[----:B---3--:R-:W-:Y:S05]  /*a7f0*/  @!P0 BRA `(.L_x_2667) ;  /* 0xfffffffc00f08947 */ /* 0x008fea000383ffff */
[----:B------:R-:W-:Y:S05]  /*a800*/  BRA `(.L_x_2694) ;  /* 0xfffffff800387947 */ /* 0x000fea000383ffff */
.L_x_2695:
        /* <DEDUP_REMOVED lines=15> */
.L_x_3702:


//--------------------- .text._ZN7cutlass13device_kernelIN5flash11enable_sm90INS1_16FlashAttnBwdSm90INS1_25CollectiveMainloopBwdSm90ILi2ELi2ELi2EN4cute5tupleIJNS5_1CILi1EEES8_S8_EEENS6_IJNS7_ILi64EEENS7_ILi128EEESB_EEENS_6half_tEfNS_4arch4Sm90ELb1ELb0ELb0ELb0ELb0ELb1ELb0ELb0ELi2ELi1ELi2ELi1ELb0EEENS1_24CollectiveEpilogueBwdGQAISC_fSF_Li256ELb0ELb0EEENS1_25SingleTileBwdLPTSchedulerILb0ELi128ELb0EEEEEEEEEvNT_6ParamsE --------------------------
	.section	.text._ZN7cutlass13device_kernelIN5flash11enable_sm90INS1_16FlashAttnBwdSm90INS1_25CollectiveMainloopBwdSm90ILi2ELi2ELi2EN4cute5tupleIJNS5_1CILi1EEES8_S8_EEENS6_IJNS7_ILi64EEENS7_ILi128EEESB_EEENS_6half_tEfNS_4arch4Sm90ELb1ELb0ELb0ELb0ELb0ELb1ELb0ELb0ELi2ELi1ELi2ELi1ELb0EEENS1_24CollectiveEpilogueBwdGQAISC_fSF_Li256ELb0ELb0EEENS1_25SingleTileBwdLPTSchedulerILb0ELi128ELb0EEEEEEEEEvNT_6ParamsE,"ax",@progbits
	.align	128
.text._ZN7cutlass13device_kernelIN5flash11enable_sm90INS1_16FlashAttnBwdSm90INS1_25CollectiveMainloopBwdSm90ILi2ELi2ELi2EN4cute5tupleIJNS5_1CILi1EEES8_S8_EEENS6_IJNS7_ILi64EEENS7_ILi128EEESB_EEENS_6half_tEfNS_4arch4Sm90ELb1ELb0ELb0ELb0ELb0ELb1ELb0ELb0ELi2ELi1ELi2ELi1ELb0EEENS1_24CollectiveEpilogueBwdGQAISC_fSF_Li256ELb0ELb0EEENS1_25SingleTileBwdLPTSchedulerILb0ELi128ELb0EEEEEEEEEvNT_6ParamsE:
        .type           _ZN7cutlass13device_kernelIN5flash11enable_sm90INS1_16FlashAttnBwdSm90INS1_25CollectiveMainloopBwdSm90ILi2ELi2ELi2EN4cute5tupleIJNS5_1CILi1EEES8_S8_EEENS6_IJNS7_ILi64EEENS7_ILi128EEESB_EEENS_6half_tEfNS_4arch4Sm90ELb1ELb0ELb0ELb0ELb0ELb1ELb0ELb0ELi2ELi1ELi2ELi1ELb0EEENS1_24CollectiveEpilogueBwdGQAISC_fSF_Li256ELb0ELb0EEENS1_25SingleTileBwdLPTSchedulerILb0ELi128ELb0EEEEEEEEEvNT_6ParamsE,@function
        .size           _ZN7cutlass13device_kernelIN5flash11enable_sm90INS1_16FlashAttnBwdSm90INS1_25CollectiveMainloopBwdSm90ILi2ELi2ELi2EN4cute5tupleIJNS5_1CILi1EEES8_S8_EEENS6_IJNS7_ILi64EEENS7_ILi128EEESB_EEENS_6half_tEfNS_4arch4Sm90ELb1ELb0ELb0ELb0ELb0ELb1ELb0ELb0ELi2ELi1ELi2ELi1ELb0EEENS1_24CollectiveEpilogueBwdGQAISC_fSF_Li256ELb0ELb0EEENS1_25SingleTileBwdLPTSchedulerILb0ELi128ELb0EEEEEEEEEvNT_6ParamsE,(.L_x_3703 - _ZN7cutlass13device_kernelIN5flash11enable_sm90INS1_16FlashAttnBwdSm90INS1_25CollectiveMainloopBwdSm90ILi2ELi2ELi2EN4cute5tupleIJNS5_1CILi1EEES8_S8_EEENS6_IJNS7_ILi64EEENS7_ILi128EEESB_EEENS_6half_tEfNS_4arch4Sm90ELb1ELb0ELb0ELb0ELb0ELb1ELb0ELb0ELi2ELi1ELi2ELi1ELb0EEENS1_24CollectiveEpilogueBwdGQAISC_fSF_Li256ELb0ELb0EEENS1_25SingleTileBwdLPTSchedulerILb0ELi128ELb0EEEEEEEEEvNT_6ParamsE)
        .other          _ZN7cutlass13device_kernelIN5flash11enable_sm90INS1_16FlashAttnBwdSm90INS1_25CollectiveMainloopBwdSm90ILi2ELi2ELi2EN4cute5tupleIJNS5_1CILi1EEES8_S8_EEENS6_IJNS7_ILi64EEENS7_ILi128EEESB_EEENS_6half_tEfNS_4arch4Sm90ELb1ELb0ELb0ELb0ELb0ELb1ELb0ELb0ELi2ELi1ELi2ELi1ELb0EEENS1_24CollectiveEpilogueBwdGQAISC_fSF_Li256ELb0ELb0EEENS1_25SingleTileBwdLPTSchedulerILb0ELi128ELb0EEEEEEEEEvNT_6ParamsE,@"STO_CUDA_ENTRY STV_DEFAULT"
_ZN7cutlass13device_kernelIN5flash11enable_sm90INS1_16FlashAttnBwdSm90INS1_25CollectiveMainloopBwdSm90ILi2ELi2ELi2EN4cute5tupleIJNS5_1CILi1EEES8_S8_EEENS6_IJNS7_ILi64EEENS7_ILi128EEESB_EEENS_6half_tEfNS_4arch4Sm90ELb1ELb0ELb0ELb0ELb0ELb1ELb0ELb0ELi2ELi1ELi2ELi1ELb0EEENS1_24CollectiveEpilogueBwdGQAISC_fSF_Li256ELb0ELb0EEENS1_25SingleTileBwdLPTSchedulerILb0ELi128ELb0EEEEEEEEEvNT_6ParamsE:
        /* <DEDUP_REMOVED lines=24> */
.L_x_2697:
[----:B------:R-:W-:Y:S05]  /*0180*/  BSYNC B0 ;  /* 0x0000000000007941 */ /* 0x000fea0003800000 */
.L_x_2696:
        /* <DEDUP_REMOVED lines=37> */
.L_x_2698:
        /* <DEDUP_REMOVED lines=22> */
.L_x_2699:
[----:B------:R-:W-:Y:S01]  /*0540*/  PLOP3.LUT P0, PT, PT, PT, UP0, 0x80, 0x0 ;  /* 0x000000000000781c */ /* 0x000fe20003f0f008 */
[----:B------:R-:W-:Y:S01]  /*0550*/  NOP ;  /* 0x0000000000007918 */ /* 0x000fe20000000000 */
[----:B------:R-:W-:Y:S01]  /*0560*/  BSSY B6, `(.L_x_2700) ;  /* 0x0000765000067945 */ /* 0x000fe20003800000 */
[----:B-12-4-:R-:W-:Y:S10]  /*0570*/  BAR.SYNC.DEFER_BLOCKING 0x0 ;  /* 0x0000000000007b1d */ /* 0x016ff40000010000 */
[----:B------:R-:W-:Y:S05]  /*0580*/  @!P0 BRA `(.L_x_2701) ;  /* 0x00000044002c8947 */ /* 0x000fea0003800000 */
.L_x_2702:
        /* <DEDUP_REMOVED lines=32> */
.L_x_2703:
[----:B------:R-:W-:Y:S01]  /*0790*/  ULDC UR7, c[0x0][0x8cc] ;  /* 0x0002330000077ab9 */ /* 0x000fe20000000800 */
[----:B------:R-:W-:Y:S01]  /*07a0*/  UMOV UR39, UR10 ;  /* 0x0000000a00277c82 */ /* 0x000fe20008000000 */
[----:B------:R-:W-:-:S11]  /*07b0*/  UISETP.NE.AND UP0, UPT, UR7, 0x1, UPT ;  /* 0x000000010700788c */ /* 0x000fd6000bf05270 */
[----:B------:R-:W-:Y:S02]  /*07c0*/  @UP0 ULDC.64 UR8, c[0x0][0x8d0] ;  /* 0x0002340000080ab9 */ /* 0x000fe40000000a00 */
[----:B------:R-:W-:-:S04]  /*07d0*/  UIMAD.WIDE.U32 UR4, UR10, UR8, URZ ;  /* 0x000000080a0472a5 */ /* 0x000fc8000f8e003f */
[----:B------:R-:W-:-:S04]  /*07e0*/  @UP0 USHF.R.U32.HI UR39, URZ, UR9, UR5 ;  /* 0x000000093f270299 */ /* 0x000fc80008011605 */
[----:B------:R-:W-:-:S12]  /*07f0*/  UIMAD UR4, UR39, UR7, URZ ;  /* 0x00000007270472a4 */ /* 0x000fd8000f8e023f */
.L_x_2704:
        /* <DEDUP_REMOVED lines=117> */
.L_x_2708:
        /* <DEDUP_REMOVED lines=15> */
.L_x_2707:
        /* <DEDUP_REMOVED lines=22> */
.L_x_2710:
        /* <DEDUP_REMOVED lines=15> */
.L_x_2709:
        /* <DEDUP_REMOVED lines=8> */
.L_x_2784:
        /* <DEDUP_REMOVED lines=15> */
.L_x_2712:
        /* <DEDUP_REMOVED lines=103> */
.L_x_2724:
[----:B------:R-:W-:-:S13]  /*1a70*/  ISETP.NE.AND P0, PT, R231, 0x3, PT ;  /* 0x00000003e700780c */ /* 0x000fda0003f05270 */
[----:B------:R-:W-:Y:S05]  /*1a80*/  @!P0 BRA `(.L_x_2714) ;  /* 0x0000000000048947 */ /* 0x000fea0003800000 */
[----:B------:R-:W-:Y:S01]  /*1a90*/  BPT.TRAP 0x1 ;  /* 0x000000040000795c */ /* 0x000fe20000300000 */
.L_x_2714:
[----:B------:R-:W-:Y:S01]  /*1aa0*/  IMAD R0, R3, 0x8, R228 ;  /* 0x0000000803007824 */ /* 0x000fe200078e02e4 */
[----:B------:R-:W-:-:S04]  /*1ab0*/  SHF.L.U32 R9, R4, 0x1f, RZ ;  /* 0x0000001f04097819 */ /* 0x000fc800000006ff */
[----:B------:R2:W3:Y:S01]  /*1ac0*/  SYNCS.PHASECHK.TRANS64.TRYWAIT P1, [R0+URZ+0x30810], R9 ;  /* 0x03081009000075a7 */ /* 0x0004e2000802017f */
[----:B------:R-:W-:Y:S05]  /*1ad0*/  @!P0 BRA `(.L_x_2715) ;  /* 0x0000000000048947 */ /* 0x000fea0003800000 */
[----:B------:R-:W-:Y:S01]  /*1ae0*/  BPT.TRAP 0x1 ;  /* 0x000000040000795c */ /* 0x000fe20000300000 */
.L_x_2715:
[----:B---3--:R-:W-:Y:S05]  /*1af0*/  @P1 BRA `(.L_x_2716) ;  /* 0x0000000000081947 */ /* 0x008fea0003800000 */
[----:B------:R-:W3:Y:S02]  /*1b00*/  SYNCS.PHASECHK.TRANS64.TRYWAIT P1, [R0+URZ+0x30810], R9 ;  /* 0x03081009000075a7 */ /* 0x000ee4000802017f */
[----:B---3--:R-:W-:Y:S05]  /*1b10*/  @!P1 BRA `(.L_x_2717) ;  /* 0x00000060005c9947 */ /* 0x008fea0003800000 */
.L_x_2716:
        /* <DEDUP_REMOVED lines=81> */
.L_x_2718:
[----:B------:R1:W1:Y:S01]  /*2030*/  SYNCS.PHASECHK.TRANS64.TRYWAIT P1, [R0+URZ+0x30830], R9 ;  /* 0x03083009000075a7 */ /* 0x000262000802017f */
[----:B------:R-:W-:Y:S05]  /*2040*/  @!P0 BRA `(.L_x_2719) ;  /* 0x0000000000048947 */ /* 0x000fea0003800000 */
[----:B------:R-:W-:Y:S01]  /*2050*/  BPT.TRAP 0x1 ;  /* 0x000000040000795c */ /* 0x000fe20000300000 */
.L_x_2719:
[----:B------:R-:W-:-:S05]  /*2060*/  VIADD R6, R228, 0x20000 ;  /* 0x00020000e4067836 */ /* 0x000fca0000000000 */
[----:B------:R-:W-:-:S04]  /*2070*/  SHF.R.U32.HI R6, RZ, 0x4, R6 ;  /* 0x00000004ff067819 */ /* 0x000fc80000011606 */
[----:B------:R-:W-:-:S04]  /*2080*/  LOP3.LUT R225, R6, 0x3fff, RZ, 0xc0, !PT ;  /* 0x00003fff06e17812 */ /* 0x000fc800078ec0ff */
[----:B------:R-:W-:Y:S01]  /*2090*/  LOP3.LUT R6, R225, 0x10000, RZ, 0xfc, !PT ;  /* 0x00010000e1067812 */ /* 0x000fe200078efcff */
[----:B-1----:R-:W-:Y:S06]  /*20a0*/  @P1 BRA `(.L_x_2720) ;  /* 0x0000000000081947 */ /* 0x002fec0003800000 */
[----:B------:R-:W1:Y:S02]  /*20b0*/  SYNCS.PHASECHK.TRANS64.TRYWAIT P1, [R0+URZ+0x30830], R9 ;  /* 0x03083009000075a7 */ /* 0x000e64000802017f */
[----:B-1----:R-:W-:Y:S05]  /*20c0*/  @!P1 BRA `(.L_x_2721) ;  /* 0x0000005c00049947 */ /* 0x002fea0003800000 */
.L_x_2720:
        /* <DEDUP_REMOVED lines=406> */
.L_x_2722:
        /* <DEDUP_REMOVED lines=49> */
.L_x_2723:
        /* <DEDUP_REMOVED lines=78> */
.L_x_2706:
[----:B------:R-:W-:Y:S05]  /*4220*/  @P0 BRA `(.L_x_2705) ;  /* 0x0000003800600947 */ /* 0x000fea0003800000 */
[----:B------:R-:W1:Y:S01]  /*4230*/  S2R R4, SR_TID.X ;  /* 0x0000000000047919 */ /* 0x000e620000002100 */
[----:B------:R-:W2:Y:S01]  /*4240*/  S2UR UR5, SR_CgaCtaId ;  /* 0x00000000000579c3 */ /* 0x000ea20000008800 */
[----:B------:R-:W-:Y:S01]  /*4250*/  ULDC UR4, c[0x0][0x850] ;  /* 0x0002140000047ab9 */ /* 0x000fe20000000800 */
[----:B------:R-:W-:Y:S01]  /*4260*/  USHF.L.U32 UR8, UR39, 0xe, URZ ;  /* 0x0000000e27087899 */ /* 0x000fe2000800063f */
[----:B------:R-:W-:Y:S01]  /*4270*/  BSSY B0, `(.L_x_2725) ;  /* 0x0000054000007945 */ /* 0x000fe20003800000 */
[----:B------:R-:W-:Y:S01]  /*4280*/  UISETP.NE.AND UP0, UPT, UR4, 0x1, UPT ;  /* 0x000000010400788c */ /* 0x000fe2000bf05270 */
[----:B------:R-:W-:Y:S02]  /*4290*/  ULDC.64 UR12, c[0x0][0x818] ;  /* 0x00020600000c7ab9 */ /* 0x000fe40000000a00 */
[----:B------:R-:W-:Y:S01]  /*42a0*/  UMOV UR4, 0x400 ;  /* 0x0000040000047882 */ /* 0x000fe20000000000 */
[----:B------:R-:W-:Y:S01]  /*42b0*/  USHF.R.S32.HI UR9, URZ, 0x1f, UR8 ;  /* 0x0000001f3f097899 */ /* 0x000fe20008011408 */
[----:B------:R-:W-:Y:S01]  /*42c0*/  ULDC.64 UR14, c[0x0][0x820] ;  /* 0x00020800000e7ab9 */ /* 0x000fe20000000a00 */
[----:B------:R-:W-:-:S05]  /*42d0*/  ULDC.64 UR16, c[0x0][0x848] ;  /* 0x0002120000107ab9 */ /* 0x000fca0000000a00 */
[----:B------:R-:W-:Y:S02]  /*42e0*/  @UP0 ULDC UR6, c[0x0][0x854] ;  /* 0x0002150000060ab9 */ /* 0x000fe40000000800 */
[----:B------:R-:W-:Y:S02]  /*42f0*/  UIMAD.WIDE.U32 UR6, UR36, UR6, URZ ;  /* 0x00000006240672a5 */ /* 0x000fe4000f8e003f */
[----:B--2---:R-:W-:-:S03]  /*4300*/  ULEA UR4, UR5, UR4, 0x18 ;  /* 0x0000000405047291 */ /* 0x004fc6000f8ec03f */
[----:B------:R-:W-:Y:S02]  /*4310*/  @UP0 ULDC UR5, c[0x0][0x858] ;  /* 0x0002160000050ab9 */ /* 0x000fe40000000800 */
[----:B------:R-:W-:Y:S01]  /*4320*/  @UP0 USHF.R.U32.HI UR36, URZ, UR5, UR7 ;  /* 0x000000053f240299 */ /* 0x000fe20008011607 */
[----:B-1----:R-:W-:-:S03]  /*4330*/  VIADD R5, R4, 0xffffff80 ;  /* 0xffffff8004057836 */ /* 0x002fc60000000000 */
[----:B------:R-:W-:Y:S02]  /*4340*/  USHF.R.S32.HI UR5, URZ, 0x1f, UR36 ;  /* 0x0000001f3f057899 */ /* 0x000fe40008011424 */
[----:B------:R-:W-:Y:S01]  /*4350*/  UIMAD.WIDE.U32 UR6, UR36, UR12, UR8 ;  /* 0x0000000c240672a5 */ /* 0x000fe2000f8e0008 */
[----:B------:R-:W-:Y:S01]  /*4360*/  SHF.R.S32.HI R0, RZ, 0x1f, R5 ;  /* 0x0000001fff007819 */ /* 0x000fe20000011405 */
[----:B------:R-:W-:Y:S01]  /*4370*/  UIMAD UR10, UR5, UR12, URZ ;  /* 0x0000000c050a72a4 */ /* 0x000fe2000f8e023f */
[----:B------:R-:W-:Y:S01]  /*4380*/  BAR.SYNC.DEFER_BLOCKING 0x1, 0x100 ;  /* 0x0044000000007b1d */ /* 0x000fe20000010000 */
[----:B------:R-:W-:Y:S02]  /*4390*/  ISETP.NE.AND P0, PT, R5, RZ, PT ;  /* 0x000000ff0500720c */ /* 0x000fe40003f05270 */
[----:B------:R-:W-:Y:S01]  /*43a0*/  LEA.HI R2, R0, R5, RZ, 0x7 ;  /* 0x0000000500027211 */ /* 0x000fe200078f38ff */
[----:B------:R-:W-:-:S03]  /*43b0*/  UIMAD UR10, UR36, UR13, UR10 ;  /* 0x0000000d240a72a4 */ /* 0x000fc6000f8e020a */
[C---:B------:R-:W-:Y:S01]  /*43c0*/  LOP3.LUT R0, R2.reuse, 0xfffff80, RZ, 0xc0, !PT ;  /* 0x0fffff8002007812 */ /* 0x040fe200078ec0ff */
[----:B------:R-:W-:Y:S01]  /*43d0*/  IMAD.SHL.U32 R2, R2, 0x40, RZ ;  /* 0x0000004002027824 */ /* 0x000fe200078e00ff */
[----:B------:R-:W-:Y:S01]  /*43e0*/  ULDC.64 UR12, c[0x0][0x840] ;  /* 0x00021000000c7ab9 */ /* 0x000fe20000000a00 */
[----:B------:R-:W-:Y:S02]  /*43f0*/  UIADD3 UR7, UR7, UR10, URZ ;  /* 0x0000000a07077290 */ /* 0x000fe4000fffe03f */
[----:B------:R-:W-:Y:S01]  /*4400*/  IMAD.IADD R0, R5, 0x1, -R0 ;  /* 0x0000000105007824 */ /* 0x000fe200078e0a00 */
[----:B------:R-:W-:Y:S01]  /*4410*/  LOP3.LUT R3, R2, 0x3fffe000, RZ, 0xc0, !PT ;  /* 0x3fffe00002037812 */ /* 0x000fe200078ec0ff */
[----:B------:R-:W-:Y:S02]  /*4420*/  UIMAD UR5, UR5, UR12, URZ ;  /* 0x0000000c050572a4 */ /* 0x000fe4000f8e023f */
[----:B------:R-:W-:Y:S02]  /*4430*/  UIMAD.WIDE.U32 UR8, UR36, UR12, UR8 ;  /* 0x0000000c240872a5 */ /* 0x000fe4000f8e0008 */
[----:B------:R-:W-:Y:S01]  /*4440*/  IMAD R0, R0, 0x4, R3 ;  /* 0x0000000400007824 */ /* 0x000fe200078e0203 */
[----:B------:R-:W-:-:S02]  /*4450*/  UIMAD UR12, UR36, UR13, UR5 ;  /* 0x0000000d240c72a4 */ /* 0x000fc4000f8e0205 */
[----:B------:R-:W-:Y:S02]  /*4460*/  USHF.R.S32.HI UR5, URZ, 0x1f, UR37 ;  /* 0x0000001f3f057899 */ /* 0x000fe40008011425 */
[----:B------:R-:W-:Y:S01]  /*4470*/  LEA R0, R0, UR4, 0x2 ;  /* 0x0000000400007c11 */ /* 0x000fe2000f8e10ff */
[----:B------:R-:W-:Y:S02]  /*4480*/  UIADD3 UR9, UR9, UR12, URZ ;  /* 0x0000000c09097290 */ /* 0x000fe4000fffe03f */
[----:B------:R-:W-:Y:S02]  /*4490*/  UIMAD UR11, UR5, UR14, URZ ;  /* 0x0000000e050b72a4 */ /* 0x000fe4000f8e023f */
[----:B------:R1:W-:Y:S01]  /*44a0*/  STS.128 [R0], R24 ;  /* 0x0000001800007388 */ /* 0x0003e20000000c00 */
[----:B------:R-:W-:Y:S02]  /*44b0*/  UIMAD UR5, UR5, UR16, URZ ;  /* 0x00000010050572a4 */ /* 0x000fe4000f8e023f */
[----:B------:R-:W-:Y:S01]  /*44c0*/  UIMAD UR11, UR37, UR15, UR11 ;  /* 0x0000000f250b72a4 */ /* 0x000fe2000f8e020b */
[----:B------:R1:W-:Y:S01]  /*44d0*/  STS.128 [R0+0x800], R28 ;  /* 0x0008001c00007388 */ /* 0x0003e20000000c00 */
[----:B------:R-:W-:-:S02]  /*44e0*/  UIMAD.WIDE.U32 UR6, UR37, UR14, UR6 ;  /* 0x0000000e250672a5 */ /* 0x000fc4000f8e0006 */
[----:B------:R-:W-:Y:S01]  /*44f0*/  UIMAD UR5, UR37, UR17, UR5 ;  /* 0x00000011250572a4 */ /* 0x000fe2000f8e0205 */
[----:B------:R1:W-:Y:S01]  /*4500*/  STS.128 [R0+0x1000], R32 ;  /* 0x0010002000007388 */ /* 0x0003e20000000c00 */
[----:B------:R-:W-:Y:S01]  /*4510*/  UIMAD.WIDE.U32 UR8, UR37, UR16, UR8 ;  /* 0x00000010250872a5 */ /* 0x000fe2000f8e0008 */
[----:B------:R-:W-:Y:S02]  /*4520*/  ULDC.64 UR12, c[0x0][0x800] ;  /* 0x00020000000c7ab9 */ /* 0x000fe40000000a00 */
[----:B------:R1:W-:Y:S01]  /*4530*/  STS.128 [R0+0x1800], R36 ;  /* 0x0018002400007388 */ /* 0x0003e20000000c00 */
[----:B------:R-:W-:Y:S01]  /*4540*/  ULDC.64 UR14, c[0x0][0x828] ;  /* 0x00020a00000e7ab9 */ /* 0x000fe20000000a00 */
[----:B------:R-:W-:Y:S02]  /*4550*/  UIADD3 UR7, UR7, UR11, URZ ;  /* 0x0000000b07077290 */ /* 0x000fe4000fffe03f */
[----:B------:R1:W-:Y:S01]  /*4560*/  STS.128 [R0+0x2000], R40 ;  /* 0x0020002800007388 */ /* 0x0003e20000000c00 */
[----:B------:R-:W-:-:S02]  /*4570*/  ULEA UR12, UP0, UR6, UR12, 0x2 ;  /* 0x0000000c060c7291 */ /* 0x000fc4000f80103f */
[----:B------:R-:W-:Y:S01]  /*4580*/  UIADD3 UR5, UR9, UR5, URZ ;  /* 0x0000000509057290 */ /* 0x000fe2000fffe03f */
[----:B------:R1:W-:Y:S01]  /*4590*/  STS.128 [R0+0x2800], R44 ;  /* 0x0028002c00007388 */ /* 0x0003e20000000c00 */
[----:B------:R-:W-:Y:S02]  /*45a0*/  ULEA UR14, UP1, UR8, UR14, 0x2 ;  /* 0x0000000e080e7291 */ /* 0x000fe4000f82103f */
        /* <DEDUP_REMOVED lines=25> */
.L_x_2727:
[----:B------:R-:W-:Y:S01]  /*4740*/  @P0 ELECT P1, URZ, PT ;  /* 0x00000000003f082f */ /* 0x000fe20003820000 */
[----:B------:R2:W-:-:S12]  /*4750*/  UBLKRED.G.S.ADD.F32.RN [UR6], [UR4], UR5, desc[UR8] ;  /* 0x00000806040073bb */ /* 0x0005d800080a1405 */
[----:B------:R-:W-:Y:S02]  /*4760*/  @P1 PLOP3.LUT P0, PT, P1, PT, PT, 0x8, 0x0 ;  /* 0x000000000000181c */ /* 0x000fe40000f0e170 */
[----:B------:R-:W-:-:S11]  /*4770*/  PLOP3.LUT P1, PT, PT, PT, PT, 0x8, 0x0 ;  /* 0x000000000000781c */ /* 0x000fd60003f2e170 */
[----:B--2---:R-:W-:Y:S05]  /*4780*/  @P0 BRA.U.ANY `(.L_x_2727) ;  /* 0xfffffffd00ec0947 */ /* 0x004fea000393ffff */
[----:B------:R0:W-:Y:S01]  /*4790*/  UTMACMDFLUSH ;  /* 0x00000000000079b7 */ /* 0x0001e20000000000 */
[----:B------:R-:W-:-:S04]  /*47a0*/  DEPBAR.LE SB0, 0x0 ;  /* 0x000080000000791a */ /* 0x000fc80000000000 */
.L_x_2726:
[----:B------:R-:W-:Y:S05]  /*47b0*/  BSYNC B0 ;  /* 0x0000000000007941 */ /* 0x000fea0003800000 */
.L_x_2725:
        /* <DEDUP_REMOVED lines=32> */
.L_x_2728:
        /* <DEDUP_REMOVED lines=8> */
.L_x_2701:
        /* <DEDUP_REMOVED lines=29> */
.L_x_2730:
[----:B------:R-:W-:Y:S01]  /*4c10*/  ULDC UR9, c[0x0][0x8cc] ;  /* 0x0002330000097ab9 */ /* 0x000fe20000000800 */
[----:B------:R-:W-:Y:S01]  /*4c20*/  UMOV UR7, UR8 ;  /* 0x0000000800077c82 */ /* 0x000fe20008000000 */
[----:B------:R-:W-:-:S11]  /*4c30*/  UISETP.NE.AND UP0, UPT, UR9, 0x1, UPT ;  /* 0x000000010900788c */ /* 0x000fd6000bf05270 */
[----:B------:R-:W-:Y:S02]  /*4c40*/  @UP0 ULDC.64 UR10, c[0x0][0x8d0] ;  /* 0x00023400000a0ab9 */ /* 0x000fe40000000a00 */
[----:B------:R-:W-:-:S04]  /*4c50*/  UIMAD.WIDE.U32 UR4, UR8, UR10, URZ ;  /* 0x0000000a080472a5 */ /* 0x000fc8000f8e003f */
[----:B------:R-:W-:-:S04]  /*4c60*/  @UP0 USHF.R.U32.HI UR7, URZ, UR11, UR5 ;  /* 0x0000000b3f070299 */ /* 0x000fc80008011605 */
[----:B------:R-:W-:-:S12]  /*4c70*/  UIMAD UR4, UR7, UR9, URZ ;  /* 0x00000009070472a4 */ /* 0x000fd8000f8e023f */
.L_x_2731:
        /* <DEDUP_REMOVED lines=67> */
.L_x_2734:
[----:B------:R-:W-:Y:S05]  /*50b0*/  BSYNC B0 ;  /* 0x0000000000007941 */ /* 0x000fea0003800000 */
.L_x_2733:
        /* <DEDUP_REMOVED lines=19> */
.L_x_2736:
[----:B------:R-:W-:Y:S05]  /*51f0*/  BSYNC B0 ;  /* 0x0000000000007941 */ /* 0x000fea0003800000 */
.L_x_2735:
[----:B------:R-:W-:Y:S06]  /*5200*/  BAR.ARV 0xa, 0xa0 ;  /* 0x0282800000007b1d */ /* 0x000fec0000002000 */
[----:B------:R-:W-:Y:S04]  /*5210*/  BSSY B0, `(.L_x_2737) ;  /* 0x0000003000007945 */ /* 0x000fe80003800000 */
[----:B------:R-:W-:Y:S05]  /*5220*/  @!P0 BRA `(.L_x_2738) ;  /* 0x0000000000048947 */ /* 0x000fea0003800000 */
[----:B------:R-:W-:-:S04]  /*5230*/  DEPBAR.LE SB0, 0x0 ;  /* 0x000080000000791a */ /* 0x000fc80000000000 */
.L_x_2738:
[----:B------:R-:W-:Y:S05]  /*5240*/  BSYNC B0 ;  /* 0x0000000000007941 */ /* 0x000fea0003800000 */
.L_x_2737:
[----:B------:R-:W-:Y:S06]  /*5250*/  BAR.ARV 0xb, 0xa0 ;  /* 0x02c2800000007b1d */ /* 0x000fec0000002000 */
[----:B------:R-:W-:Y:S01]  /*5260*/  UIADD3 UR12, UR8, 0x1, URZ ;  /* 0x00000001080c7890 */ /* 0x000fe2000fffe03f */
[----:B------:R-:W-:Y:S11]  /*5270*/  BRA `(.L_x_2739) ;  /* 0x0000000000047947 */ /* 0x000ff60003800000 */
.L_x_2732:
[----:B------:R-:W-:-:S05]  /*5280*/  UMOV UR12, UR8 ;  /* 0x00000008000c7c82 */ /* 0x000fca0008000000 */
.L_x_2739:
        /* <DEDUP_REMOVED lines=18> */
.L_x_2752:
        /* <DEDUP_REMOVED lines=20> */
.L_x_2741:
[----:B------:R-:W-:Y:S05]  /*54f0*/  BSYNC B0 ;  /* 0x0000000000007941 */ /* 0x000fea0003800000 */
.L_x_2740:
        /* <DEDUP_REMOVED lines=13> */
.L_x_2743:
[----:B------:R-:W-:Y:S05]  /*55d0*/  BSYNC B0 ;  /* 0x0000000000007941 */ /* 0x000fea0003800000 */
.L_x_2742:
[----:B------:R-:W-:Y:S06]  /*55e0*/  BAR.ARV 0xa, 0xa0 ;  /* 0x0282800000007b1d */ /* 0x000fec0000002000 */
[----:B------:R-:W-:Y:S04]  /*55f0*/  BSSY B0, `(.L_x_2744) ;  /* 0x0000003000007945 */ /* 0x000fe80003800000 */
[----:B------:R-:W-:Y:S05]  /*5600*/  @!P0 BRA `(.L_x_2745) ;  /* 0x0000000000048947 */ /* 0x000fea0003800000 */
[----:B------:R-:W-:-:S04]  /*5610*/  DEPBAR.LE SB0, 0x0 ;  /* 0x000080000000791a */ /* 0x000fc80000000000 */
.L_x_2745:
[----:B------:R-:W-:Y:S05]  /*5620*/  BSYNC B0 ;  /* 0x0000000000007941 */ /* 0x000fea0003800000 */
.L_x_2744:
        /* <DEDUP_REMOVED lines=13> */
.L_x_2747:
[----:B------:R-:W-:Y:S05]  /*5700*/  BSYNC B0 ;  /* 0x0000000000007941 */ /* 0x000fea0003800000 */
.L_x_2746:
        /* <DEDUP_REMOVED lines=13> */
.L_x_2749:
[----:B------:R-:W-:Y:S05]  /*57e0*/  BSYNC B0 ;  /* 0x0000000000007941 */ /* 0x000fea0003800000 */
.L_x_2748:
[----:B------:R-:W-:Y:S01]  /*57f0*/  UIADD3 UR12, UR12, 0x2, URZ ;  /* 0x000000020c0c7890 */ /* 0x000fe2000fffe03f */
[----:B------:R-:W-:Y:S06]  /*5800*/  BAR.ARV 0xa, 0xa0 ;  /* 0x0282800000007b1d */ /* 0x000fec0000002000 */
[----:B------:R-:W-:Y:S01]  /*5810*/  UISETP.GE.AND UP0, UPT, UR12, UR5, UPT ;  /* 0x000000050c00728c */ /* 0x000fe2000bf06270 */
[----:B------:R-:W-:Y:S04]  /*5820*/  BSSY B0, `(.L_x_2750) ;  /* 0x0000003000007945 */ /* 0x000fe80003800000 */
[----:B------:R-:W-:Y:S06]  /*5830*/  @!P0 BRA `(.L_x_2751) ;  /* 0x0000000000048947 */ /* 0x000fec0003800000 */
[----:B------:R-:W-:-:S04]  /*5840*/  DEPBAR.LE SB0, 0x0 ;  /* 0x000080000000791a */ /* 0x000fc80000000000 */
.L_x_2751:
[----:B------:R-:W-:Y:S05]  /*5850*/  BSYNC B0 ;  /* 0x0000000000007941 */ /* 0x000fea0003800000 */
.L_x_2750:
[----:B------:R-:W-:Y:S06]  /*5860*/  BAR.ARV 0xb, 0xa0 ;  /* 0x02c2800000007b1d */ /* 0x000fec0000002000 */
[----:B------:R-:W-:Y:S01]  /*5870*/  PLOP3.LUT P1, PT, PT, PT, UP0, 0x80, 0x0 ;  /* 0x000000000000781c */ /* 0x000fe20003f2f008 */
[----:B------:R-:W-:Y:S02]  /*5880*/  UIADD3 UR20, UR20, 0x4000, URZ ;  /* 0x0000400014147890 */ /* 0x000fe4000fffe03f */
[----:B------:R-:W-:-:S10]  /*5890*/  UIADD3 UR4, UR4, 0x4000, URZ ;  /* 0x0000400004047890 */ /* 0x000fd4000fffe03f */
[----:B------:R-:W-:Y:S05]  /*58a0*/  @!P1 BRA `(.L_x_2752) ;  /* 0xfffffff800c09947 */ /* 0x000fea000383ffff */
[----:B------:R-:W-:Y:S05]  /*58b0*/  BRA `(.L_x_2705) ;  /* 0x0000002000bc7947 */ /* 0x000fea0003800000 */
.L_x_2729:
        /* <DEDUP_REMOVED lines=21> */
.L_x_2753:
[----:B------:R-:W-:Y:S01]  /*5a10*/  ULDC UR8, c[0x0][0x8cc] ;  /* 0x0002330000087ab9 */ /* 0x000fe20000000800 */
[----:B------:R-:W-:Y:S01]  /*5a20*/  UMOV UR11, UR7 ;  /* 0x00000007000b7c82 */ /* 0x000fe20008000000 */
[----:B------:R-:W-:-:S11]  /*5a30*/  UISETP.NE.AND UP0, UPT, UR8, 0x1, UPT ;  /* 0x000000010800788c */ /* 0x000fd6000bf05270 */
[----:B------:R-:W-:Y:S02]  /*5a40*/  @UP0 ULDC.64 UR12, c[0x0][0x8d0] ;  /* 0x00023400000c0ab9 */ /* 0x000fe40000000a00 */
[----:B------:R-:W-:-:S04]  /*5a50*/  UIMAD.WIDE.U32 UR4, UR7, UR12, URZ ;  /* 0x0000000c070472a5 */ /* 0x000fc8000f8e003f */
[----:B------:R-:W-:-:S04]  /*5a60*/  @UP0 USHF.R.U32.HI UR11, URZ, UR13, UR5 ;  /* 0x0000000d3f0b0299 */ /* 0x000fc80008011605 */
[----:B------:R-:W-:-:S12]  /*5a70*/  UIMAD UR4, UR11, UR8, URZ ;  /* 0x000000080b0472a4 */ /* 0x000fd8000f8e023f */
.L_x_2754:
        /* <DEDUP_REMOVED lines=70> */
.L_x_2785:
        /* <DEDUP_REMOVED lines=15> */
.L_x_2758:
        /* <DEDUP_REMOVED lines=97> */
.L_x_2769:
[----:B--234-:R-:W-:-:S04]  /*65e0*/  SHF.L.U32 R21, R11, 0x1f, RZ ;  /* 0x0000001f0b157819 */ /* 0x01cfc800000006ff */
[----:B------:R-:W1:Y:S02]  /*65f0*/  SYNCS.PHASECHK.TRANS64.TRYWAIT P1, [R16+URZ+0x30840], R21 ;  /* 0x03084015100075a7 */ /* 0x000e64000802017f */
[----:B-1----:R-:W-:Y:S05]  /*6600*/  @!P1 BRA `(.L_x_2761) ;  /* 0x0000001400dc9947 */ /* 0x002fea0003800000 */
.L_x_2786:
[----:B------:R-:W-:Y:S05]  /*6610*/  @P0 BRA `(.L_x_2762) ;  /* 0x0000000000140947 */ /* 0x000fea0003800000 */
[----:B------:R-:W-:Y:S01]  /*6620*/  ISETP.NE.AND P1, PT, R6, RZ, PT ;  /* 0x000000ff0600720c */ /* 0x000fe20003f25270 */
[----:B------:R-:W-:-:S04]  /*6630*/  IMAD.MOV.U32 R3, RZ, RZ, 0x4100 ;  /* 0x00004100ff037424 */ /* 0x000fc800078e00ff */
[----:B------:R3:W-:Y:S08]  /*6640*/  SYNCS.ARRIVE.TRANS64 RZ, [R16+URZ+0x30830], R3 ;  /* 0x0308300310ff79a7 */ /* 0x0007f0000800003f */
[----:B------:R-:W-:Y:S05]  /*6650*/  @!P1 BRA `(.L_x_2762) ;  /* 0x0000000000049947 */ /* 0x000fea0003800000 */
[----:B------:R-:W-:Y:S01]  /*6660*/  BPT.TRAP 0x1 ;  /* 0x000000040000795c */ /* 0x000fe20000300000 */
.L_x_2762:
        /* <DEDUP_REMOVED lines=36> */
.L_x_2787:
[----:B------:R-:W-:Y:S05]  /*68b0*/  @P0 BRA `(.L_x_2764) ;  /* 0x0000000000140947 */ /* 0x000fea0003800000 */
[----:B------:R-:W-:Y:S01]  /*68c0*/  ISETP.NE.AND P1, PT, R6, RZ, PT ;  /* 0x000000ff0600720c */ /* 0x000fe20003f25270 */
[----:B------:R-:W-:-:S04]  /*68d0*/  IMAD.MOV.U32 R2, RZ, RZ, 0x4100 ;  /* 0x00004100ff027424 */ /* 0x000fc800078e00ff */
[----:B------:R3:W-:Y:S08]  /*68e0*/  SYNCS.ARRIVE.TRANS64 RZ, [R16+URZ+0x30818], R2 ;  /* 0x0308180210ff79a7 */ /* 0x0007f0000800003f */
[----:B------:R-:W-:Y:S05]  /*68f0*/  @!P1 BRA `(.L_x_2764) ;  /* 0x0000000000049947 */ /* 0x000fea0003800000 */
[----:B------:R-:W-:Y:S01]  /*6900*/  BPT.TRAP 0x1 ;  /* 0x000000040000795c */ /* 0x000fe20000300000 */
.L_x_2764:
        /* <DEDUP_REMOVED lines=36> */
.L_x_2788:
[----:B------:R-:W-:Y:S05]  /*6b50*/  @P0 BRA `(.L_x_2766) ;  /* 0x0000000000140947 */ /* 0x000fea0003800000 */
[----:B------:R-:W-:Y:S01]  /*6b60*/  ISETP.NE.AND P1, PT, R6, RZ, PT ;  /* 0x000000ff0600720c */ /* 0x000fe20003f25270 */
[----:B-123--:R-:W-:-:S04]  /*6b70*/  IMAD.MOV.U32 R21, RZ, RZ, 0x4100 ;  /* 0x00004100ff157424 */ /* 0x00efc800078e00ff */
[----:B------:R4:W-:Y:S08]  /*6b80*/  SYNCS.ARRIVE.TRANS64 RZ, [R16+URZ+0x30838], R21 ;  /* 0x0308381510ff79a7 */ /* 0x0009f0000800003f */
[----:B------:R-:W-:Y:S05]  /*6b90*/  @!P1 BRA `(.L_x_2766) ;  /* 0x0000000000049947 */ /* 0x000fea0003800000 */
[----:B------:R-:W-:Y:S01]  /*6ba0*/  BPT.TRAP 0x1 ;  /* 0x000000040000795c */ /* 0x000fe20000300000 */
.L_x_2766:
        /* <DEDUP_REMOVED lines=31> */
.L_x_2790:
[----:B------:R-:W-:Y:S05]  /*6da0*/  @P0 BRA `(.L_x_2768) ;  /* 0x0000000000140947 */ /* 0x000fea0003800000 */
[----:B------:R-:W-:Y:S01]  /*6db0*/  ISETP.NE.AND P1, PT, R6, RZ, PT ;  /* 0x000000ff0600720c */ /* 0x000fe20003f25270 */
[----:B------:R-:W-:-:S04]  /*6dc0*/  IMAD.MOV.U32 R5, RZ, RZ, 0x4100 ;  /* 0x00004100ff057424 */ /* 0x000fc800078e00ff */
[----:B------:R1:W-:Y:S08]  /*6dd0*/  SYNCS.ARRIVE.TRANS64 RZ, [R16+URZ+0x30810], R5 ;  /* 0x0308100510ff79a7 */ /* 0x0003f0000800003f */
[----:B------:R-:W-:Y:S05]  /*6de0*/  @!P1 BRA `(.L_x_2768) ;  /* 0x0000000000049947 */ /* 0x000fea0003800000 */
[----:B------:R-:W-:Y:S01]  /*6df0*/  BPT.TRAP 0x1 ;  /* 0x000000040000795c */ /* 0x000fe20000300000 */
.L_x_2768:
        /* <DEDUP_REMOVED lines=37> */
.L_x_2760:
        /* <DEDUP_REMOVED lines=8> */
.L_x_2791:
[----:B------:R-:W-:Y:S05]  /*70d0*/  @P0 BRA `(.L_x_2771) ;  /* 0x0000000000140947 */ /* 0x000fea0003800000 */
[----:B------:R-:W-:Y:S01]  /*70e0*/  ISETP.NE.AND P1, PT, R6, RZ, PT ;  /* 0x000000ff0600720c */ /* 0x000fe20003f25270 */
[----:B------:R-:W-:-:S04]  /*70f0*/  IMAD.MOV.U32 R5, RZ, RZ, 0x4100 ;  /* 0x00004100ff057424 */ /* 0x000fc800078e00ff */
[----:B------:R2:W-:Y:S08]  /*7100*/  SYNCS.ARRIVE.TRANS64 RZ, [R16+URZ+0x30830], R5 ;  /* 0x0308300510ff79a7 */ /* 0x0005f0000800003f */
[----:B------:R-:W-:Y:S05]  /*7110*/  @!P1 BRA `(.L_x_2771) ;  /* 0x0000000000049947 */ /* 0x000fea0003800000 */
[----:B------:R-:W-:Y:S01]  /*7120*/  BPT.TRAP 0x1 ;  /* 0x000000040000795c */ /* 0x000fe20000300000 */
.L_x_2771:
        /* <DEDUP_REMOVED lines=33> */
.L_x_2792:
[----:B------:R-:W-:Y:S05]  /*7340*/  @P0 BRA `(.L_x_2773) ;  /* 0x0000000000140947 */ /* 0x000fea0003800000 */
[----:B------:R-:W-:Y:S01]  /*7350*/  ISETP.NE.AND P0, PT, R6, RZ, PT ;  /* 0x000000ff0600720c */ /* 0x000fe20003f05270 */
[----:B------:R-:W-:-:S04]  /*7360*/  IMAD.MOV.U32 R5, RZ, RZ, 0x4100 ;  /* 0x00004100ff057424 */ /* 0x000fc800078e00ff */
[----:B------:R1:W-:Y:S08]  /*7370*/  SYNCS.ARRIVE.TRANS64 RZ, [R16+URZ+0x30818], R5 ;  /* 0x0308180510ff79a7 */ /* 0x0003f0000800003f */
[----:B------:R-:W-:Y:S05]  /*7380*/  @!P0 BRA `(.L_x_2773) ;  /* 0x0000000000048947 */ /* 0x000fea0003800000 */
[----:B------:R-:W-:Y:S01]  /*7390*/  BPT.TRAP 0x1 ;  /* 0x000000040000795c */ /* 0x000fe20000300000 */
.L_x_2773:
        /* <DEDUP_REMOVED lines=37> */
.L_x_2759:
[----:B------:R-:W1:Y:S01]  /*75f0*/  S2R R0, SR_TID.X ;  /* 0x0000000000007919 */ /* 0x000e620000002100 */
[----:B------:R-:W-:Y:S01]  /*7600*/  IMAD R3, R19, 0x8, R16 ;  /* 0x0000000813037824 */ /* 0x000fe200078e0210 */
[----:B-1----:R-:W-:Y:S02]  /*7610*/  LOP3.LUT R2, R0, 0x7f, RZ, 0xc0, !PT ;  /* 0x0000007f00027812 */ /* 0x002fe400078ec0ff */
[----:B------:R-:W-:Y:S02]  /*7620*/  SHF.L.U32 R0, R11, 0x1f, RZ ;  /* 0x0000001f0b007819 */ /* 0x000fe400000006ff */
[----:B------:R-:W-:Y:S02]  /*7630*/  ISETP.NE.AND P1, PT, R2, RZ, PT ;  /* 0x000000ff0200720c */ /* 0x000fe40003f25270 */
[----:B------:R-:W1:Y:S02]  /*7640*/  SYNCS.PHASECHK.TRANS64.TRYWAIT P0, [R3+URZ+0x30840], R0 ;  /* 0x03084000030075a7 */ /* 0x000e64000800017f */
[----:B-1----:R-:W-:Y:S09]  /*7650*/  @!P0 BRA `(.L_x_2774) ;  /* 0x0000000800448947 */ /* 0x002ff20003800000 */
.L_x_2793:
[----:B------:R-:W-:Y:S05]  /*7660*/  @P1 BRA `(.L_x_2775) ;  /* 0x0000000000181947 */ /* 0x000fea0003800000 */
[----:B------:R-:W1:Y:S01]  /*7670*/  S2R R2, SR_TID.X ;  /* 0x0000000000027919 */ /* 0x000e620000002100 */
[----:B------:R-:W-:-:S04]  /*7680*/  IMAD.MOV.U32 R0, RZ, RZ, 0x4100 ;  /* 0x00004100ff007424 */ /* 0x000fc800078e00ff */
[----:B------:R1:W-:Y:S02]  /*7690*/  SYNCS.ARRIVE.TRANS64 RZ, [R3+URZ+0x30830], R0 ;  /* 0x0308300003ff79a7 */ /* 0x0003e4000800003f */
[----:B-1----:R-:W-:-:S13]  /*76a0*/  LOP3.LUT P0, RZ, R2, 0x1f, RZ, 0xc0, !PT ;  /* 0x0000001f02ff7812 */ /* 0x002fda000780c0ff */
[----:B------:R-:W-:Y:S05]  /*76b0*/  @!P0 BRA `(.L_x_2775) ;  /* 0x0000000000048947 */ /* 0x000fea0003800000 */
[----:B------:R-:W-:Y:S01]  /*76c0*/  BPT.TRAP 0x1 ;  /* 0x000000040000795c */ /* 0x000fe20000300000 */
.L_x_2775:
        /* <DEDUP_REMOVED lines=40> */
.L_x_2756:
[----:B------:R-:W-:Y:S05]  /*7950*/  BSYNC B0 ;  /* 0x0000000000007941 */ /* 0x000fea0003800000 */
.L_x_2755:
[----:B------:R-:W-:-:S03]  /*7960*/  UMOV UR7, 0xffffffff ;  /* 0xffffffff00077882 */ /* 0x000fc60000000000 */
[----:B------:R-:W-:Y:S05]  /*7970*/  BRA.DIV UR7, `(.L_x_2776) ;  /* 0x0000000607907947 */ /* 0x000fea000b800000 */
[----:B------:R-:W-:-:S13]  /*7980*/  ELECT P6, URZ, PT ;  /* 0x00000000003f782f */ /* 0x000fda00038c0000 */
.L_x_2796:
[----:B------:R-:W-:Y:S05]  /*7990*/  @!P6 BRA `(.L_x_2705) ;  /* 0x000000000084e947 */ /* 0x000fea0003800000 */
[----:B------:R-:W-:-:S06]  /*79a0*/  ULOP3.LUT UR7, UR38, 0x2, URZ, 0xfc, !UPT ;  /* 0x0000000226077892 */ /* 0x000fcc000f8efc3f */
[----:B------:R-:W-:-:S05]  /*79b0*/  IMAD.U32 R2, RZ, RZ, UR7 ;  /* 0x00000007ff027e24 */ /* 0x000fca000f8e00ff */
[----:B------:R-:W-:-:S13]  /*79c0*/  ISETP.NE.AND P2, PT, R2, 0x3, PT ;  /* 0x000000030200780c */ /* 0x000fda0003f45270 */
[----:B------:R-:W-:Y:S05]  /*79d0*/  @!P2 BRA `(.L_x_2777) ;  /* 0x000000000004a947 */ /* 0x000fea0003800000 */
[----:B------:R-:W-:Y:S01]  /*79e0*/  BPT.TRAP 0x1 ;  /* 0x000000040000795c */ /* 0x000fe20000300000 */
.L_x_2777:
        /* <DEDUP_REMOVED lines=15> */
.L_x_2797:
[----:B------:R-:W2:Y:S02]  /*7ae0*/  SYNCS.PHASECHK.TRANS64.TRYWAIT P0, [R3+URZ], R2 ;  /* 0x00000002030075a7 */ /* 0x000ea4000800017f */
[----:B--2---:R-:W-:Y:S05]  /*7af0*/  @!P0 BRA `(.L_x_2779) ;  /* 0x0000000400648947 */ /* 0x004fea0003800000 */
.L_x_2798:
[----:B------:R-:W-:Y:S05]  /*7b00*/  @!P2 BRA `(.L_x_2780) ;  /* 0x000000000004a947 */ /* 0x000fea0003800000 */
[----:B------:R-:W-:Y:S01]  /*7b10*/  BPT.TRAP 0x1 ;  /* 0x000000040000795c */ /* 0x000fe20000300000 */
.L_x_2780:
[----:B--2---:R-:W-:-:S04]  /*7b20*/  VIADD R3, R7, 0x30840 ;  /* 0x0003084007037836 */ /* 0x004fc80000000000 */
[----:B------:R-:W-:-:S04]  /*7b30*/  IMAD R0, R0, 0x8, R3 ;  /* 0x0000000800007824 */ /* 0x000fc800078e0203 */
[----:B------:R-:W2:Y:S02]  /*7b40*/  SYNCS.PHASECHK.TRANS64.TRYWAIT P0, [R0+URZ], R5 ;  /* 0x00000005000075a7 */ /* 0x000ea4000800017f */
[----:B--2---:R-:W-:Y:S05]  /*7b50*/  @!P0 BRA `(.L_x_2781) ;  /* 0x0000000400608947 */ /* 0x004fea0003800000 */
.L_x_2799:
[----:B------:R-:W-:-:S07]  /*7b60*/  IMAD R3, R4, 0x8, R3 ;  /* 0x0000000804037824 */ /* 0x000fce00078e0203 */
.L_x_2782:
[----:B---3--:R3:W4:Y:S02]  /*7b70*/  SYNCS.PHASECHK.TRANS64.TRYWAIT P0, [R3+URZ], R2 ;  /* 0x00000002030075a7 */ /* 0x008724000800017f */
[----:B----4-:R-:W-:Y:S05]  /*7b80*/  @!P0 NANOSLEEP.SYNCS 0x989680 ;  /* 0x009896800000895d */ /* 0x010fea0003900000 */
[----:B------:R-:W4:Y:S02]  /*7b90*/  @!P0 SYNCS.PHASECHK.TRANS64 P0, [R3+URZ], R2 ;  /* 0x00000002030085a7 */ /* 0x000f24000800007f */
[----:B----4-:R-:W-:Y:S05]  /*7ba0*/  @!P0 BRA `(.L_x_2782) ;  /* 0xfffffffc00f08947 */ /* 0x010fea000383ffff */
.L_x_2705:
[----:B------:R-:W-:Y:S05]  /*7bb0*/  BSYNC B6 ;  /* 0x0000000000067941 */ /* 0x000fea0003800000 */
.L_x_2700:
[----:B------:R-:W-:Y:S05]  /*7bc0*/  EXIT ;  /* 0x000000000000794d */ /* 0x000fea0003800000 */
.L_x_2711:
[----:B------:R-:W-:Y:S02]  /*7bd0*/  IMAD.MOV.U32 R12, RZ, RZ, RZ ;  /* 0x000000ffff0c7224 */ /* 0x000fe400078e00ff */
[----:B------:R-:W-:Y:S02]  /*7be0*/  IMAD.MOV.U32 R11, RZ, RZ, 0x1f ;  /* 0x0000001fff0b7424 */ /* 0x000fe400078e00ff */
[----:B------:R-:W-:-:S07]  /*7bf0*/  IMAD.MOV.U32 R15, RZ, RZ, -0x1 ;  /* 0xffffffffff0f7424 */ /* 0x000fce00078e00ff */
[----:B------:R-:W-:Y:S05]  /*7c00*/  WARPSYNC.COLLECTIVE R15, `(.L_x_2783) ;  /* 0x000000000f087348 */ /* 0x000fea0003c00000 */
[----:B------:R1:W2:Y:S02]  /*7c10*/  SHFL.IDX P6, R14, R13, R12, R11 ;  /* 0x0000000c0d0e7389 */ /* 0x0002a400000c000b */
[----:B-12---:R-:W-:Y:S01]  /*7c20*/  ENDCOLLECTIVE ;  /* 0x000000000000791b */ /* 0x006fe20003800000 */
.L_x_2783:
[----:B------:R-:W-:Y:S05]  /*7c30*/  BRA `(.L_x_2784) ;  /* 0xffffff9400b47947 */ /* 0x000fea000383ffff */
.L_x_2713:
[----:B---3--:R3:W4:Y:S02]  /*7c40*/  SYNCS.PHASECHK.TRANS64.TRYWAIT P0, [R228+URZ+0x30800], R9 ;  /* 0x03080009e40075a7 */ /* 0x008724000800017f */
[----:B----4-:R-:W-:Y:S05]  /*7c50*/  @!P0 NANOSLEEP.SYNCS 0x989680 ;  /* 0x009896800000895d */ /* 0x010fea0003900000 */
[----:B------:R-:W4:Y:S02]  /*7c60*/  @!P0 SYNCS.PHASECHK.TRANS64 P0, [R228+URZ+0x30800], R9 ;  /* 0x03080009e40085a7 */ /* 0x000f24000800007f */
[----:B----4-:R-:W-:Y:S05]  /*7c70*/  @!P0 BRA `(.L_x_2713) ;  /* 0xfffffffc00f08947 */ /* 0x010fea000383ffff */
[----:B------:R-:W-:Y:S05]  /*7c80*/  BRA `(.L_x_2712) ;  /* 0xffffff9400dc7947 */ /* 0x000fea000383ffff */
.L_x_2717:
[----:B---3--:R3:W4:Y:S02]  /*7c90*/  SYNCS.PHASECHK.TRANS64.TRYWAIT P1, [R0+URZ+0x30810], R9 ;  /* 0x03081009000075a7 */ /* 0x008724000802017f */
[----:B----4-:R-:W-:Y:S05]  /*7ca0*/  @!P1 NANOSLEEP.SYNCS 0x989680 ;  /* 0x009896800000995d */ /* 0x010fea0003900000 */
[----:B------:R-:W4:Y:S02]  /*7cb0*/  @!P1 SYNCS.PHASECHK.TRANS64 P1, [R0+URZ+0x30810], R9 ;  /* 0x03081009000095a7 */ /* 0x000f24000802007f */
[----:B----4-:R-:W-:Y:S05]  /*7cc0*/  @!P1 BRA `(.L_x_2717) ;  /* 0xfffffffc00f09947 */ /* 0x010fea000383ffff */
[----:B------:R-:W-:Y:S05]  /*7cd0*/  BRA `(.L_x_2716) ;  /* 0xffffff9c00907947 */ /* 0x000fea000383ffff */
.L_x_2721:
[----:B------:R1:W1:Y:S02]  /*7ce0*/  SYNCS.PHASECHK.TRANS64.TRYWAIT P1, [R0+URZ+0x30830], R9 ;  /* 0x03083009000075a7 */ /* 0x000264000802017f */
[----:B-1----:R-:W-:Y:S05]  /*7cf0*/  @!P1 NANOSLEEP.SYNCS 0x989680 ;  /* 0x009896800000995d */ /* 0x002fea0003900000 */
[----:B------:R-:W1:Y:S02]  /*7d00*/  @!P1 SYNCS.PHASECHK.TRANS64 P1, [R0+URZ+0x30830], R9 ;  /* 0x03083009000095a7 */ /* 0x000e64000802007f */
[----:B-1----:R-:W-:Y:S05]  /*7d10*/  @!P1 BRA `(.L_x_2721) ;  /* 0xfffffffc00f09947 */ /* 0x002fea000383ffff */
[----:B------:R-:W-:Y:S05]  /*7d20*/  BRA `(.L_x_2720) ;  /* 0xffffffa000e87947 */ /* 0x000fea000383ffff */
.L_x_2757:
[----:B-1----:R1:W2:Y:S02]  /*7d30*/  SYNCS.PHASECHK.TRANS64.TRYWAIT P0, [R16+URZ+0x30820], R3 ;  /* 0x03082003100075a7 */ /* 0x0022a4000800017f */
[----:B--2---:R-:W-:Y:S05]  /*7d40*/  @!P0 NANOSLEEP.SYNCS 0x989680 ;  /* 0x009896800000895d */ /* 0x004fea0003900000 */
[----:B------:R-:W2:Y:S02]  /*7d50*/  @!P0 SYNCS.PHASECHK.TRANS64 P0, [R16+URZ+0x30820], R3 ;  /* 0x03082003100085a7 */ /* 0x000ea4000800007f */
[----:B--2---:R-:W-:Y:S05]  /*7d60*/  @!P0 BRA `(.L_x_2757) ;  /* 0xfffffffc00f08947 */ /* 0x004fea000383ffff */
[----:B------:R-:W-:Y:S05]  /*7d70*/  BRA `(.L_x_2785) ;  /* 0xffffffe000587947 */ /* 0x000fea000383ffff */
.L_x_2761:
[----:B-1----:R1:W3:Y:S02]  /*7d80*/  SYNCS.PHASECHK.TRANS64.TRYWAIT P1, [R16+URZ+0x30840], R21 ;  /* 0x03084015100075a7 */ /* 0x0022e4000802017f */
[----:B---3--:R-:W-:Y:S05]  /*7d90*/  @!P1 NANOSLEEP.SYNCS 0x989680 ;  /* 0x009896800000995d */ /* 0x008fea0003900000 */
[----:B------:R-:W3:Y:S02]  /*7da0*/  @!P1 SYNCS.PHASECHK.TRANS64 P1, [R16+URZ+0x30840], R21 ;  /* 0x03084015100095a7 */ /* 0x000ee4000802007f */
[----:B---3--:R-:W-:Y:S05]  /*7db0*/  @!P1 BRA `(.L_x_2761) ;  /* 0xfffffffc00f09947 */ /* 0x008fea000383ffff */
[----:B------:R-:W-:Y:S05]  /*7dc0*/  BRA `(.L_x_2786) ;  /* 0xffffffe800107947 */ /* 0x000fea000383ffff */
.L_x_2763:
[----:B--2---:R2:W3:Y:S02]  /*7dd0*/  SYNCS.PHASECHK.TRANS64.TRYWAIT P1, [R16+URZ+0x30828], R21 ;  /* 0x03082815100075a7 */ /* 0x0044e4000802017f */
[----:B---3--:R-:W-:Y:S05]  /*7de0*/  @!P1 NANOSLEEP.SYNCS 0x989680 ;  /* 0x009896800000995d */ /* 0x008fea0003900000 */
[----:B------:R-:W3:Y:S02]  /*7df0*/  @!P1 SYNCS.PHASECHK.TRANS64 P1, [R16+URZ+0x30828], R21 ;  /* 0x03082815100095a7 */ /* 0x000ee4000802007f */
[----:B---3--:R-:W-:Y:S05]  /*7e00*/  @!P1 BRA `(.L_x_2763) ;  /* 0xfffffffc00f09947 */ /* 0x008fea000383ffff */
[----:B------:R-:W-:Y:S05]  /*7e10*/  BRA `(.L_x_2787) ;  /* 0xffffffe800a47947 */ /* 0x000fea000383ffff */
.L_x_2765:
[----:B---3--:R3:W4:Y:S02]  /*7e20*/  SYNCS.PHASECHK.TRANS64.TRYWAIT P1, [R16+URZ+0x30848], R21 ;  /* 0x03084815100075a7 */ /* 0x008724000802017f */
[----:B----4-:R-:W-:Y:S05]  /*7e30*/  @!P1 NANOSLEEP.SYNCS 0x989680 ;  /* 0x009896800000995d */ /* 0x010fea0003900000 */
[----:B------:R-:W4:Y:S02]  /*7e40*/  @!P1 SYNCS.PHASECHK.TRANS64 P1, [R16+URZ+0x30848], R21 ;  /* 0x03084815100095a7 */ /* 0x000f24000802007f */
[----:B----4-:R-:W-:Y:S05]  /*7e50*/  @!P1 BRA `(.L_x_2765) ;  /* 0xfffffffc00f09947 */ /* 0x010fea000383ffff */
[----:B------:R-:W-:Y:S05]  /*7e60*/  BRA `(.L_x_2788) ;  /* 0xffffffec00387947 */ /* 0x000fea000383ffff */
.L_x_2767:
[----:B------:R-:W-:-:S07]  /*7e70*/  SHF.L.U32 R5, R11, 0x1f, RZ ;  /* 0x0000001f0b057819 */ /* 0x000fce00000006ff */
.L_x_2789:
[----:B------:R1:W1:Y:S02]  /*7e80*/  SYNCS.PHASECHK.TRANS64.TRYWAIT P1, [R16+URZ+0x30820], R5 ;  /* 0x03082005100075a7 */ /* 0x000264000802017f */
[----:B-1----:R-:W-:Y:S05]  /*7e90*/  @!P1 NANOSLEEP.SYNCS 0x989680 ;  /* 0x009896800000995d */ /* 0x002fea0003900000 */
[----:B------:R-:W1:Y:S02]  /*7ea0*/  @!P1 SYNCS.PHASECHK.TRANS64 P1, [R16+URZ+0x30820], R5 ;  /* 0x03082005100095a7 */ /* 0x000e64000802007f */
[----:B-1----:R-:W-:Y:S05]  /*7eb0*/  @!P1 BRA `(.L_x_2789) ;  /* 0xfffffffc00f09947 */ /* 0x002fea000383ffff */
[----:B------:R-:W-:Y:S05]  /*7ec0*/  BRA `(.L_x_2790) ;  /* 0xffffffec00b47947 */ /* 0x000fea000383ffff */
.L_x_2770:
[----:B-1----:R1:W2:Y:S02]  /*7ed0*/  SYNCS.PHASECHK.TRANS64.TRYWAIT P1, [R16+URZ+0x30840], R13 ;  /* 0x0308400d100075a7 */ /* 0x0022a4000802017f */
[----:B--2---:R-:W-:Y:S05]  /*7ee0*/  @!P1 NANOSLEEP.SYNCS 0x989680 ;  /* 0x009896800000995d */ /* 0x004fea0003900000 */
[----:B------:R-:W2:Y:S02]  /*7ef0*/  @!P1 SYNCS.PHASECHK.TRANS64 P1, [R16+URZ+0x30840], R13 ;  /* 0x0308400d100095a7 */ /* 0x000ea4000802007f */
[----:B--2---:R-:W-:Y:S05]  /*7f00*/  @!P1 BRA `(.L_x_2770) ;  /* 0xfffffffc00f09947 */ /* 0x004fea000383ffff */
[----:B------:R-:W-:Y:S05]  /*7f10*/  BRA `(.L_x_2791) ;  /* 0xfffffff0006c7947 */ /* 0x000fea000383ffff */
.L_x_2772:
[----:B--2---:R2:W1:Y:S02]  /*7f20*/  SYNCS.PHASECHK.TRANS64.TRYWAIT P1, [R16+URZ+0x30828], R13 ;  /* 0x0308280d100075a7 */ /* 0x004464000802017f */
[----:B-1----:R-:W-:Y:S05]  /*7f30*/  @!P1 NANOSLEEP.SYNCS 0x989680 ;  /* 0x009896800000995d */ /* 0x002fea0003900000 */
[----:B------:R-:W1:Y:S02]  /*7f40*/  @!P1 SYNCS.PHASECHK.TRANS64 P1, [R16+URZ+0x30828], R13 ;  /* 0x0308280d100095a7 */ /* 0x000e64000802007f */
[----:B-1----:R-:W-:Y:S05]  /*7f50*/  @!P1 BRA `(.L_x_2772) ;  /* 0xfffffffc00f09947 */ /* 0x002fea000383ffff */
[----:B------:R-:W-:Y:S05]  /*7f60*/  BRA `(.L_x_2792) ;  /* 0xfffffff000f47947 */ /* 0x000fea000383ffff */
.L_x_2774:
[----:B------:R1:W1:Y:S02]  /*7f70*/  SYNCS.PHASECHK.TRANS64.TRYWAIT P0, [R3+URZ+0x30840], R0 ;  /* 0x03084000030075a7 */ /* 0x000264000800017f */
[----:B-1----:R-:W-:Y:S05]  /*7f80*/  @!P0 NANOSLEEP.SYNCS 0x989680 ;  /* 0x009896800000895d */ /* 0x002fea0003900000 */
[----:B------:R-:W1:Y:S02]  /*7f90*/  @!P0 SYNCS.PHASECHK.TRANS64 P0, [R3+URZ+0x30840], R0 ;  /* 0x03084000030085a7 */ /* 0x000e64000800007f */
[----:B-1----:R-:W-:Y:S05]  /*7fa0*/  @!P0 BRA `(.L_x_2774) ;  /* 0xfffffffc00f08947 */ /* 0x002fea000383ffff */
[----:B------:R-:W-:Y:S05]  /*7fb0*/  BRA `(.L_x_2793) ;  /* 0xfffffff400a87947 */ /* 0x000fea000383ffff */
.L_x_2776:
[----:B------:R-:W-:Y:S01]  /*7fc0*/  BSSY B0, `(.L_x_2794) ;  /* 0x0000006000007945 */ /* 0x000fe20003800000 */
[----:B------:R-:W-:-:S07]  /*7fd0*/  IMAD.MOV.U32 R15, RZ, RZ, -0x1 ;  /* 0xffffffffff0f7424 */ /* 0x000fce00078e00ff */
[----:B------:R-:W-:Y:S05]  /*7fe0*/  WARPSYNC.COLLECTIVE R15, `(.L_x_2795) ;  /* 0x000000000f0c7348 */ /* 0x000fea0003c00000 */
[----:B------:R-:W-:Y:S02]  /*7ff0*/  ELECT P6, UR62, PT ;  /* 0x00000000003e782f */ /* 0x000fe400038c0000 */
[----:B------:R-:W-:Y:S01]  /*8000*/  MOV R14, UR62 ;  /* 0x0000003e000e7c02 */ /* 0x000fe20008000f00 */
[----:B------:R-:W-:Y:S10]  /*8010*/  ENDCOLLECTIVE ;  /* 0x000000000000791b */ /* 0x000ff40003800000 */
.L_x_2795:
[----:B------:R-:W-:Y:S05]  /*8020*/  BSYNC B0 ;  /* 0x0000000000007941 */ /* 0x000fea0003800000 */
.L_x_2794:
[----:B------:R-:W-:Y:S05]  /*8030*/  BRA `(.L_x_2796) ;  /* 0xfffffff800547947 */ /* 0x000fea000383ffff */
.L_x_2778:
[----:B-1----:R1:W2:Y:S02]  /*8040*/  SYNCS.PHASECHK.TRANS64.TRYWAIT P0, [R6+URZ], R5 ;  /* 0x00000005060075a7 */ /* 0x0022a4000800017f */
[----:B--2---:R-:W-:Y:S05]  /*8050*/  @!P0 NANOSLEEP.SYNCS 0x989680 ;  /* 0x009896800000895d */ /* 0x004fea0003900000 */
[----:B------:R-:W2:Y:S02]  /*8060*/  @!P0 SYNCS.PHASECHK.TRANS64 P0, [R6+URZ], R5 ;  /* 0x00000005060085a7 */ /* 0x000ea4000800007f */
[----:B--2---:R-:W-:Y:S05]  /*8070*/  @!P0 BRA `(.L_x_2778) ;  /* 0xfffffffc00f08947 */ /* 0x004fea000383ffff */
[----:B------:R-:W-:Y:S05]  /*8080*/  BRA `(.L_x_2797) ;  /* 0xfffffff800947947 */ /* 0x000fea000383ffff */
.L_x_2779:
[----:B--2---:R2:W3:Y:S02]  /*8090*/  SYNCS.PHASECHK.TRANS64.TRYWAIT P0, [R3+URZ], R2 ;  /* 0x00000002030075a7 */ /* 0x0044e4000800017f */
[----:B---3--:R-:W-:Y:S05]  /*80a0*/  @!P0 NANOSLEEP.SYNCS 0x989680 ;  /* 0x009896800000895d */ /* 0x008fea0003900000 */
[----:B------:R-:W3:Y:S02]  /*80b0*/  @!P0 SYNCS.PHASECHK.TRANS64 P0, [R3+URZ], R2 ;  /* 0x00000002030085a7 */ /* 0x000ee4000800007f */
[----:B---3--:R-:W-:Y:S05]  /*80c0*/  @!P0 BRA `(.L_x_2779) ;  /* 0xfffffffc00f08947 */ /* 0x008fea000383ffff */
[----:B------:R-:W-:Y:S05]  /*80d0*/  BRA `(.L_x_2798) ;  /* 0xfffffff800887947 */ /* 0x000fea000383ffff */
.L_x_2781:
[----:B--2---:R2:W3:Y:S02]  /*80e0*/  SYNCS.PHASECHK.TRANS64.TRYWAIT P0, [R0+URZ], R5 ;  /* 0x00000005000075a7 */ /* 0x0044e4000800017f */
[----:B---3--:R-:W-:Y:S05]  /*80f0*/  @!P0 NANOSLEEP.SYNCS 0x989680 ;  /* 0x009896800000895d */ /* 0x008fea0003900000 */
[----:B------:R-:W3:Y:S02]  /*8100*/  @!P0 SYNCS.PHASECHK.TRANS64 P0, [R0+URZ], R5 ;  /* 0x00000005000085a7 */ /* 0x000ee4000800007f */
[----:B---3--:R-:W-:Y:S05]  /*8110*/  @!P0 BRA `(.L_x_2781) ;  /* 0xfffffffc00f08947 */ /* 0x008fea000383ffff */
[----:B------:R-:W-:Y:S05]  /*8120*/  BRA `(.L_x_2799) ;  /* 0xfffffff8008c7947 */ /* 0x000fea000383ffff */
.L_x_2800:
        /* <DEDUP_REMOVED lines=13> */
.L_x_3703:


//--------------------- .text._ZN7cutlass13device_kernelIN5flash11enable_sm90INS1_16FlashAttnBwdSm90INS1_25CollectiveMainloopBwdSm90ILi2ELi2ELi2EN4cute5tupleIJNS5_1CILi1EEES8_S8_EEENS6_IJNS7_ILi64EEENS7_ILi128EEESB_EEENS_6half_tEfNS_4arch4Sm90ELb1ELb0ELb0ELb0ELb1ELb1ELb0ELb0ELi2ELi1ELi2ELi1ELb0EEENS1_24CollectiveEpilogueBwdGQAISC_fSF_Li256ELb0ELb1EEENS1_25SingleTileBwdLPTSchedulerILb0ELi128ELb1EEEEEEEEEvNT_6ParamsE --------------------------
	.section	.text._ZN7cutlass13device_kernelIN5flash11enable_sm90INS1_16FlashAttnBwdSm90INS1_25CollectiveMainloopBwdSm90ILi2ELi2ELi2EN4cute5tupleIJNS5_1CILi1EEES8_S8_EEENS6_IJNS7_ILi64EEENS7_ILi128EEESB_EEENS_6half_tEfNS_4arch4Sm90ELb1ELb0ELb0ELb0ELb1ELb1ELb0ELb0ELi2ELi1ELi2ELi1ELb0EEENS1_24CollectiveEpilogueBwdGQAISC_fSF_Li256ELb0ELb1EEENS1_25SingleTileBwdLPTSchedulerILb0ELi128ELb1EEEEEEEEEvNT_6ParamsE,"ax",@progbits
	.align	128
.text._ZN7cutlass13device_kernelIN5flash11enable_sm90INS1_16FlashAttnBwdSm90INS1_25CollectiveMainloopBwdSm90ILi2ELi2ELi2EN4cute5tupleIJNS5_1CILi1EEES8_S8_EEENS6_IJNS7_ILi64EEENS7_ILi128EEESB_EEENS_6half_tEfNS_4arch4Sm90ELb1ELb0ELb0ELb0ELb1ELb1ELb0ELb0ELi2ELi1ELi2ELi1ELb0EEENS1_24CollectiveEpilogueBwdGQAISC_fSF_Li256ELb0ELb1EEENS1_25SingleTileBwdLPTSchedulerILb0ELi128ELb1EEEEEEEEEvNT_6ParamsE:
        .type           _ZN7cutlass13device_kernelIN5flash11enable_sm90INS1_16FlashAttnBwdSm90INS1_25CollectiveMainloopBwdSm90ILi2ELi2ELi2EN4cute5tupleIJNS5_1CILi1EEES8_S8_EEENS6_IJNS7_ILi64EEENS7_ILi128EEESB_EEENS_6half_tEfNS_4arch4Sm90ELb1ELb0ELb0ELb0ELb1ELb1ELb0ELb0ELi2ELi1ELi2ELi1ELb0EEENS1_24CollectiveEpilogueBwdGQAISC_fSF_Li256ELb0ELb1EEENS1_25SingleTileBwdLPTSchedulerILb0ELi128ELb1EEEEEEEEEvNT_6ParamsE,@function
        .size           _ZN7cutlass13device_kernelIN5flash11enable_sm90INS1_16FlashAttnBwdSm90INS1_25CollectiveMainloopBwdSm90ILi2ELi2ELi2EN4cute5tupleIJNS5_1CILi1EEES8_S8_EEENS6_IJNS7_ILi64EEENS7_ILi128EEESB_EEENS_6half_tEfNS_4arch4Sm90ELb1ELb0ELb0ELb0ELb1ELb1ELb0ELb0ELi2ELi1ELi2ELi1ELb0EEENS1_24CollectiveEpilogueBwdGQAISC_fSF_Li256ELb0ELb1EEENS1_25SingleTileBwdLPTSchedulerILb0ELi128ELb1EEEEEEEEEvNT_6ParamsE,(.L_x_3704 - _ZN7cutlass13device_kernelIN5flash11enable_sm90INS1_16FlashAttnBwdSm90INS1_25CollectiveMainloopBwdSm90ILi2ELi2ELi2EN4cute5tupleIJNS5_1CILi1EEES8_S8_EEENS6_IJNS7_ILi64EEENS7_ILi128EEESB_EEENS_6half_tEfNS_4arch4Sm90ELb1ELb0ELb0ELb0ELb1ELb1ELb0ELb0ELi2ELi1ELi2ELi1ELb0EEENS1_24CollectiveEpilogueBwdGQAISC_fSF_Li256ELb0ELb1EEENS1_25SingleTileBwdLPTSchedulerILb0ELi128ELb1EEEEEEEEEvNT_6ParamsE)
        .other          _ZN7cutlass13device_kernelIN5flash11enable_sm90INS1_16FlashAttnBwdSm90INS1_25CollectiveMainloopBwdSm90ILi2ELi2ELi2EN4cute5tupleIJNS5_1CILi1EEES8_S8_EEENS6_IJNS7_ILi64EEENS7_ILi128EEESB_EEENS_6half_tEfNS_4arch4Sm90ELb1ELb0ELb0ELb0ELb1ELb1ELb0ELb0ELi2ELi1ELi2ELi1ELb0EEENS1_24CollectiveEpilogueBwdGQAISC_fSF_Li256ELb0ELb1EEENS1_25SingleTileBwdLPTSchedulerILb0ELi128ELb1EEEEEEEEEvNT_6ParamsE,@"STO_CUDA_ENTRY STV_DEFAULT"
_ZN7cutlass13device_kernelIN5flash11enable_sm90INS1_16FlashAttnBwdSm90INS1_25CollectiveMainloopBwdSm90ILi2ELi2ELi2EN4cute5tupleIJNS5_1CILi1EEES8_S8_EEENS6_IJNS7_ILi64EEENS7_ILi128EEESB_EEENS_6half_tEfNS_4arch4Sm90ELb1ELb0ELb0ELb0ELb1ELb1ELb0ELb0ELi2ELi1ELi2ELi1ELb0EEENS1_24CollectiveEpilogueBwdGQAISC_fSF_Li256ELb0ELb1EEENS1_25SingleTileBwdLPTSchedulerILb0ELi128ELb1EEEEEEEEEvNT_6ParamsE:
        /* <DEDUP_REMOVED lines=24> */
.L_x_2802:
[----:B------:R-:W-:Y:S05]  /*0180*/  BSYNC B0 ;  /* 0x0000000000007941 */ /* 0x000fea0003800000 */
.L_x_2801:
        /* <DEDUP_REMOVED lines=37> */
.L_x_2803:
        /* <DEDUP_REMOVED lines=22> */
.L_x_2804:
[----:B------:R-:W-:Y:S01]  /*0540*/  PLOP3.LUT P0, PT, PT, PT, UP0, 0x80, 0x0 ;  /* 0x000000000000781c */ /* 0x000fe20003f0f008 */
[----:B------:R-:W-:Y:S01]  /*0550*/  NOP ;  /* 0x0000000000007918 */ /* 0x000fe20000000000 */
[----:B------:R-:W-:Y:S01]  /*0560*/  ULDC.64 UR46, c[0x0][0x208] ;  /* 0x00008200002e7ab9 */ /* 0x000fe20000000a00 */
[----:B------:R-:W-:Y:S01]  /*0570*/  BSSY B6, `(.L_x_2805) ;  /* 0x000085a000067945 */ /* 0x000fe20003800000 */
[----:B-12-4-:R-:W-:Y:S09]  /*0580*/  BAR.SYNC.DEFER_BLOCKING 0x0 ;  /* 0x0000000000007b1d */ /* 0x016ff20000010000 */
[----:B------:R-:W-:Y:S05]  /*0590*/  @!P0 BRA `(.L_x_2806) ;  /* 0x00000048007c8947 */ /* 0x000fea0003800000 */
.L_x_2807:
        /* <DEDUP_REMOVED lines=32> */
.L_x_2808:
[----:B------:R-:W-:Y:S01]  /*07a0*/  ULDC UR7, c[0x0][0x8cc] ;  /* 0x0002330000077ab9 */ /* 0x000fe20000000800 */
[----:B------:R-:W-:Y:S01]  /*07b0*/  UMOV UR36, UR10 ;  /* 0x0000000a00247c82 */ /* 0x000fe20008000000 */
[----:B------:R-:W-:-:S11]  /*07c0*/  UISETP.NE.AND UP0, UPT, UR7, 0x1, UPT ;  /* 0x000000010700788c */ /* 0x000fd6000bf05270 */
[----:B------:R-:W-:Y:S02]  /*07d0*/  @UP0 ULDC.64 UR8, c[0x0][0x8d0] ;  /* 0x0002340000080ab9 */ /* 0x000fe40000000a00 */
[----:B------:R-:W-:-:S04]  /*07e0*/  UIMAD.WIDE.U32 UR4, UR10, UR8, URZ ;  /* 0x000000080a0472a5 */ /* 0x000fc8000f8e003f */
[----:B------:R-:W-:-:S04]  /*07f0*/  @UP0 USHF.R.U32.HI UR36, URZ, UR9, UR5 ;  /* 0x000000093f240299 */ /* 0x000fc80008011605 */
[----:B------:R-:W-:-:S12]  /*0800*/  UIMAD UR4, UR36, UR7, URZ ;  /* 0x00000007240472a4 */ /* 0x000fd8000f8e023f */
.L_x_2809:
        /* <DEDUP_REMOVED lines=120> */
.L_x_2813:
        /* <DEDUP_REMOVED lines=15> */
.L_x_2812:
        /* <DEDUP_REMOVED lines=22> */
.L_x_2815:
        /* <DEDUP_REMOVED lines=15> */
.L_x_2814:
        /* <DEDUP_REMOVED lines=8> */
.L_x_2919:
        /* <DEDUP_REMOVED lines=15> */
.L_x_2817:
        /* <DEDUP_REMOVED lines=103> */
.L_x_2829:
[----:B------:R-:W-:-:S13]  /*1ab0*/  ISETP.NE.AND P0, PT, R231, 0x3, PT ;  /* 0x00000003e700780c */ /* 0x000fda0003f05270 */
[----:B------:R-:W-:Y:S05]  /*1ac0*/  @!P0 BRA `(.L_x_2819) ;  /* 0x0000000000048947 */ /* 0x000fea0003800000 */
[----:B------:R-:W-:Y:S01]  /*1ad0*/  BPT.TRAP 0x1 ;  /* 0x000000040000795c */ /* 0x000fe20000300000 */
.L_x_2819:
[----:B------:R-:W-:Y:S01]  /*1ae0*/  IMAD R0, R3, 0x8, R228 ;  /* 0x0000000803007824 */ /* 0x000fe200078e02e4 */
[----:B------:R-:W-:-:S04]  /*1af0*/  SHF.L.U32 R9, R4, 0x1f, RZ ;  /* 0x0000001f04097819 */ /* 0x000fc800000006ff */
[----:B------:R2:W3:Y:S01]  /*1b00*/  SYNCS.PHASECHK.TRANS64.TRYWAIT P1, [R0+URZ+0x30810], R9 ;  /* 0x03081009000075a7 */ /* 0x0004e2000802017f */
[----:B------:R-:W-:Y:S05]  /*1b10*/  @!P0 BRA `(.L_x_2820) ;  /* 0x0000000000048947 */ /* 0x000fea0003800000 */
[----:B------:R-:W-:Y:S01]  /*1b20*/  BPT.TRAP 0x1 ;  /* 0x000000040000795c */ /* 0x000fe20000300000 */
.L_x_2820:
[----:B---3--:R-:W-:Y:S05]  /*1b30*/  @P1 BRA `(.L_x_2821) ;  /* 0x0000000000081947 */ /* 0x008fea0003800000 */
[----:B------:R-:W3:Y:S02]  /*1b40*/  SYNCS.PHASECHK.TRANS64.TRYWAIT P1, [R0+URZ+0x30810], R9 ;  /* 0x03081009000075a7 */ /* 0x000ee4000802017f */
[----:B---3--:R-:W-:Y:S05]  /*1b50*/  @!P1 BRA `(.L_x_2822) ;  /* 0x0000007000249947 */ /* 0x008fea0003800000 */
.L_x_2821:
        /* <DEDUP_REMOVED lines=81> */
.L_x_2823:
[----:B------:R1:W1:Y:S01]  /*2070*/  SYNCS.PHASECHK.TRANS64.TRYWAIT P1, [R0+URZ+0x30830], R9 ;  /* 0x03083009000075a7 */ /* 0x000262000802017f */
[----:B------:R-:W-:Y:S05]  /*2080*/  @!P0 BRA `(.L_x_2824) ;  /* 0x0000000000048947 */ /* 0x000fea0003800000 */
[----:B------:R-:W-:Y:S01]  /*2090*/  BPT.TRAP 0x1 ;  /* 0x000000040000795c */ /* 0x000fe20000300000 */
.L_x_2824:
[----:B------:R-:W-:-:S05]  /*20a0*/  VIADD R6, R228, 0x20000 ;  /* 0x00020000e4067836 */ /* 0x000fca0000000000 */
[----:B------:R-:W-:-:S04]  /*20b0*/  SHF.R.U32.HI R6, RZ, 0x4, R6 ;  /* 0x00000004ff067819 */ /* 0x000fc80000011606 */
[----:B------:R-:W-:-:S04]  /*20c0*/  LOP3.LUT R225, R6, 0x3fff, RZ, 0xc0, !PT ;  /* 0x00003fff06e17812 */ /* 0x000fc800078ec0ff */
[----:B------:R-:W-:Y:S01]  /*20d0*/  LOP3.LUT R6, R225, 0x10000, RZ, 0xfc, !PT ;  /* 0x00010000e1067812 */ /* 0x000fe200078efcff */
[----:B-1----:R-:W-:Y:S06]  /*20e0*/  @P1 BRA `(.L_x_2825) ;  /* 0x0000000000081947 */ /* 0x002fec0003800000 */
[----:B------:R-:W1:Y:S02]  /*20f0*/  SYNCS.PHASECHK.TRANS64.TRYWAIT P1, [R0+URZ+0x30830], R9 ;  /* 0x03083009000075a7 */ /* 0x000e64000802017f */
[----:B-1----:R-:W-:Y:S05]  /*2100*/  @!P1 BRA `(.L_x_2826) ;  /* 0x0000006800cc9947 */ /* 0x002fea0003800000 */
.L_x_2825:
        /* <DEDUP_REMOVED lines=406> */
.L_x_2827:
        /* <DEDUP_REMOVED lines=49> */
.L_x_2828:
        /* <DEDUP_REMOVED lines=78> */
.L_x_2811:
[----:B------:R-:W-:Y:S05]  /*4260*/  @P0 BRA `(.L_x_2810) ;  /* 0x0000004800280947 */ /* 0x000fea0003800000 */
[----:B------:R-:W1:Y:S01]  /*4270*/  S2R R4, SR_TID.X ;  /* 0x0000000000047919 */ /* 0x000e620000002100 */
[----:B------:R-:W-:Y:S01]  /*4280*/  ULDC UR8, c[0x0][0x850] ;  /* 0x0002140000087ab9 */ /* 0x000fe20000000800 */
[----:B------:R-:W2:Y:S01]  /*4290*/  S2UR UR11, SR_CgaCtaId ;  /* 0x00000000000b79c3 */ /* 0x000ea20000008800 */
[----:B------:R-:W-:Y:S01]  /*42a0*/  UISETP.NE.AND UP0, UPT, UR8, 0x1, UPT ;  /* 0x000000010800788c */ /* 0x000fe2000bf05270 */
[----:B------:R-:W-:Y:S01]  /*42b0*/  BSSY B0, `(.L_x_2830) ;  /* 0x000005d000007945 */ /* 0x000fe20003800000 */
[----:B------:R-:W-:Y:S01]  /*42c0*/  UMOV UR10, UR40 ;  /* 0x00000028000a7c82 */ /* 0x000fe20008000000 */
[----:B------:R-:W-:Y:S01]  /*42d0*/  ULOP3.LUT UR36, URZ, UR36, URZ, 0x33, !UPT ;  /* 0x000000243f247292 */ /* 0x000fe2000f8e333f */
[----:B------:R-:W-:Y:S01]  /*42e0*/  ULDC.64 UR12, c[0x0][0x818] ;  /* 0x00020600000c7ab9 */ /* 0x000fe20000000a00 */
[----:B------:R-:W-:Y:S01]  /*42f0*/  ULDC UR6, c[0x0][0x8b4] ;  /* 0x00022d0000067ab9 */ /* 0x000fe20000000800 */
[----:B------:R-:W-:Y:S01]  /*4300*/  ULDC UR16, c[0x0][0x870] ;  /* 0x00021c0000107ab9 */ /* 0x000fe20000000800 */
[----:B------:R-:W-:Y:S01]  /*4310*/  UIADD3 UR36, UR36, UR6, URZ ;  /* 0x0000000624247290 */ /* 0x000fe2000fffe03f */
[----:B------:R-:W-:-:S03]  /*4320*/  ULDC UR18, c[0x0][0x80c] ;  /* 0x0002030000127ab9 */ /* 0x000fc60000000800 */
[----:B------:R-:W-:Y:S01]  /*4330*/  @UP0 ULDC UR4, c[0x0][0x854] ;  /* 0x0002150000040ab9 */ /* 0x000fe20000000800 */
[----:B------:R-:W-:Y:S01]  /*4340*/  @UP0 ULDC UR7, c[0x0][0x858] ;  /* 0x0002160000070ab9 */ /* 0x000fe20000000800 */
[----:B------:R-:W-:Y:S02]  /*4350*/  UIMAD.WIDE.U32 UR4, UR40, UR4, URZ ;  /* 0x00000004280472a5 */ /* 0x000fe4000f8e003f */
[----:B------:R-:W-:Y:S02]  /*4360*/  UIMAD UR16, UR16, UR36, URZ ;  /* 0x00000024101072a4 */ /* 0x000fe4000f8e023f */
[----:B------:R-:W-:Y:S02]  /*4370*/  @UP0 USHF.R.U32.HI UR10, URZ, UR7, UR5 ;  /* 0x000000073f0a0299 */ /* 0x000fe40008011605 */
[----:B------:R-:W-:Y:S02]  /*4380*/  USHF.L.U32 UR6, UR36, 0xe, URZ ;  /* 0x0000000e24067899 */ /* 0x000fe4000800063f */
[----:B------:R-:W-:-:S02]  /*4390*/  USHF.R.S32.HI UR17, URZ, 0x1f, UR10 ;  /* 0x0000001f3f117899 */ /* 0x000fc4000801140a */
[----:B------:R-:W-:Y:S02]  /*43a0*/  UIMAD UR16, UR16, UR18, URZ ;  /* 0x00000012101072a4 */ /* 0x000fe4000f8e023f */
[----:B------:R-:W-:Y:S02]  /*43b0*/  UIMAD UR9, UR17, UR12, URZ ;  /* 0x0000000c110972a4 */ /* 0x000fe4000f8e023f */
[----:B------:R-:W-:Y:S01]  /*43c0*/  USHF.R.S32.HI UR7, URZ, 0x1f, UR6 ;  /* 0x0000001f3f077899 */ /* 0x000fe20008011406 */
[C---:B-1----:R-:W-:Y:S01]  /*43d0*/  VIADD R5, R4.reuse, 0xffffff80 ;  /* 0xffffff8004057836 */ /* 0x042fe20000000000 */
[----:B------:R-:W-:Y:S01]  /*43e0*/  UIMAD UR20, UR10, UR13, UR9 ;  /* 0x0000000d0a1472a4 */ /* 0x000fe2000f8e0209 */
[----:B------:R-:W-:Y:S01]  /*43f0*/  ISETP.NE.AND P1, PT, R4, 0x80, PT ;  /* 0x000000800400780c */ /* 0x000fe20003f25270 */
[----:B------:R-:W-:Y:S02]  /*4400*/  USHF.R.S32.HI UR19, URZ, 0x1f, UR16 ;  /* 0x0000001f3f137899 */ /* 0x000fe40008011410 */
[----:B------:R-:W-:Y:S01]  /*4410*/  SHF.R.S32.HI R0, RZ, 0x1f, R5 ;  /* 0x0000001fff007819 */ /* 0x000fe20000011405 */
[----:B------:R-:W-:Y:S01]  /*4420*/  UMOV UR9, 0x400 ;  /* 0x0000040000097882 */ /* 0x000fe20000000000 */
[----:B------:R-:W-:Y:S01]  /*4430*/  ULDC.64 UR14, c[0x0][0x840] ;  /* 0x00021000000e7ab9 */ /* 0x000fe20000000a00 */
[----:B--2---:R-:W-:Y:S01]  /*4440*/  ULEA UR9, UR11, UR9, 0x18 ;  /* 0x000000090b097291 */ /* 0x004fe2000f8ec03f */
[----:B------:R-:W-:Y:S01]  /*4450*/  LEA.HI R2, R0, R5, RZ, 0x7 ;  /* 0x0000000500027211 */ /* 0x000fe200078f38ff */
[----:B------:R-:W-:Y:S01]  /*4460*/  UIMAD UR11, UR37, UR18, URZ ;  /* 0x00000012250b72a4 */ /* 0x000fe2000f8e023f */
[----:B------:R-:W-:Y:S01]  /*4470*/  BAR.SYNC.DEFER_BLOCKING 0x1, 0x100 ;  /* 0x0044000000007b1d */ /* 0x000fe20000010000 */
[----:B------:R-:W-:Y:S01]  /*4480*/  UIMAD.WIDE.U32 UR4, UR10, UR12, UR6 ;  /* 0x0000000c0a0472a5 */ /* 0x000fe2000f8e0006 */
[C---:B------:R-:W-:Y:S01]  /*4490*/  LOP3.LUT R0, R2.reuse, 0xfffff80, RZ, 0xc0, !PT ;  /* 0x0fffff8002007812 */ /* 0x040fe200078ec0ff */
[----:B------:R-:W-:Y:S01]  /*44a0*/  IMAD.SHL.U32 R2, R2, 0x40, RZ ;  /* 0x0000004002027824 */ /* 0x000fe200078e00ff */
[----:B------:R-:W-:Y:S01]  /*44b0*/  USHF.R.S32.HI UR18, URZ, 0x1f, UR11 ;  /* 0x0000001f3f127899 */ /* 0x000fe2000801140b */
[C---:B------:R-:W-:Y:S01]  /*44c0*/  ISETP.NE.AND P0, PT, R5.reuse, RZ, PT ;  /* 0x000000ff0500720c */ /* 0x040fe20003f05270 */
[----:B------:R-:W-:Y:S01]  /*44d0*/  UIADD3 UR16, UP0, UP1, UR16, UR11, UR10 ;  /* 0x0000000b10107290 */ /* 0x000fe2000f91e00a */
[----:B------:R-:W-:Y:S01]  /*44e0*/  IMAD.IADD R0, R5, 0x1, -R0 ;  /* 0x0000000105007824 */ /* 0x000fe200078e0a00 */
[----:B------:R-:W-:Y:S01]  /*44f0*/  LOP3.LUT R3, R2, 0x3fffe000, RZ, 0xc0, !PT ;  /* 0x3fffe00002037812 */ /* 0x000fe200078ec0ff */
[----:B------:R-:W-:-:S02]  /*4500*/  UIMAD.WIDE.U32 UR6, UR10, UR14, UR6 ;  /* 0x0000000e0a0672a5 */ /* 0x000fc4000f8e0006 */
[----:B------:R-:W-:Y:S02]  /*4510*/  UIMAD UR21, UR17, UR14, URZ ;  /* 0x0000000e111572a4 */ /* 0x000fe4000f8e023f */
[----:B------:R-:W-:Y:S01]  /*4520*/  IMAD R0, R0, 0x4, R3 ;  /* 0x0000000400007824 */ /* 0x000fe200078e0203 */
[----:B------:R-:W-:Y:S02]  /*4530*/  UIADD3.X UR14, UR19, UR18, UR17, UP0, UP1 ;  /* 0x00000012130e7290 */ /* 0x000fe400087e2411 */
[----:B------:R-:W-:Y:S02]  /*4540*/  USHF.L.U32 UR11, UR16, 0x2, URZ ;  /* 0x00000002100b7899 */ /* 0x000fe4000800063f */
[----:B------:R-:W-:Y:S01]  /*4550*/  LEA R0, R0, UR9, 0x2 ;  /* 0x0000000900007c11 */ /* 0x000fe2000f8e10ff */
[----:B------:R-:W-:Y:S01]  /*4560*/  ULDC.64 UR12, c[0x0][0x868] ;  /* 0x00021a00000c7ab9 */ /* 0x000fe20000000a00 */
[----:B------:R-:W-:Y:S02]  /*4570*/  USHF.L.U64.HI UR14, UR16, 0x2, UR14 ;  /* 0x00000002100e7899 */ /* 0x000fe4000801020e */
[----:B------:R-:W-:Y:S01]  /*4580*/  UIADD3 UR16, UP0, UR11, UR12, URZ ;  /* 0x0000000c0b107290 */ /* 0x000fe2000ff1e03f */
[----:B------:R1:W-:Y:S01]  /*4590*/  STS.128 [R0], R24 ;  /* 0x0000001800007388 */ /* 0x0003e20000000c00 */
[----:B------:R-:W-:-:S02]  /*45a0*/  USHF.R.S32.HI UR12, URZ, 0x1f, UR37 ;  /* 0x0000001f3f0c7899 */ /* 0x000fc40008011425 */
[----:B------:R-:W-:Y:S01]  /*45b0*/  UIMAD UR15, UR10, UR15, UR21 ;  /* 0x0000000f0a0f72a4 */ /* 0x000fe2000f8e0215 */
[----:B------:R1:W-:Y:S01]  /*45c0*/  STS.128 [R0+0x800], R28 ;  /* 0x0008001c00007388 */ /* 0x0003e20000000c00 */
[----:B------:R-:W-:Y:S01]  /*45d0*/  ULDC.64 UR18, c[0x0][0x820] ;  /* 0x0002080000127ab9 */ /* 0x000fe20000000a00 */
[----:B------:R-:W-:Y:S01]  /*45e0*/  UIADD3.X UR17, UR14, UR13, URZ, UP0, !UPT ;  /* 0x0000000d0e117290 */ /* 0x000fe200087fe43f */
[----:B------:R-:W-:Y:S01]  /*45f0*/  IMAD.U32 R2, RZ, RZ, UR16 ;  /* 0x00000010ff027e24 */ /* 0x000fe2000f8e00ff */
[----:B------:R1:W-:Y:S01]  /*4600*/  STS.128 [R0+0x1000], R32 ;  /* 0x0010002000007388 */ /* 0x0003e20000000c00 */
[----:B------:R-:W-:Y:S01]  /*4610*/  ULDC.64 UR22, c[0x0][0x848] ;  /* 0x0002120000167ab9 */ /* 0x000fe20000000a00 */
[----:B------:R-:W-:Y:S02]  /*4620*/  UIMAD UR13, UR12, UR18, URZ ;  /* 0x000000120c0d72a4 */ /* 0x000fe4000f8e023f */
[----:B------:R1:W-:Y:S01]  /*4630*/  STS.128 [R0+0x1800], R36 ;  /* 0x0018002400007388 */ /* 0x0003e20000000c00 */
[----:B------:R-:W-:Y:S01]  /*4640*/  UIADD3 UR5, UR5, UR20, URZ ;  /* 0x0000001405057290 */ /* 0x000fe2000fffe03f */
[----:B------:R-:W-:Y:S01]  /*4650*/  IMAD.U32 R3, RZ, RZ, UR17 ;  /* 0x00000011ff037e24 */ /* 0x000fe2000f8e00ff */
        /* <DEDUP_REMOVED lines=15> */
[----:B------:R-:W-:Y:S01]  /*4750*/  ULEA UR18, UP0, UR4, UR18, 0x2 ;  /* 0x0000001204127291 */ /* 0x000fe2000f80103f */
[----:B------:R1:W-:Y:S01]  /*4760*/  STS.128 [R0+0x4800], R60 ;  /* 0x0048003c00007388 */ /* 0x0003e20000000c00 */
[----:B------:R-:W-:Y:S02]  /*4770*/  UIADD3 UR5, UR7, UR12, URZ ;  /* 0x0000000c07057290 */ /* 0x000fe4000fffe03f */
        /* <DEDUP_REMOVED lines=11> */
.L_x_2832:
[----:B------:R-:W2:Y:S04]  /*4830*/  LDG.E.STRONG.GPU R4, desc[UR46][R2.64] ;  /* 0x0000002e02047981 */ /* 0x000ea8000c1ef900 */
[----:B--2---:R-:W-:Y:S01]  /*4840*/  CCTL.IVALL ;  /* 0x00000000ff00798f */ /* 0x004fe20002000000 */
[----:B------:R-:W-:Y:S05]  /*4850*/  YIELD ;  /* 0x0000000000007946 */ /* 0x000fea0003800000 */
[----:B------:R-:W-:-:S13]  /*4860*/  ISETP.NE.AND P0, PT, R4, UR15, PT ;  /* 0x0000000f04007c0c */ /* 0x000fda000bf05270 */
[----:B------:R-:W-:Y:S05]  /*4870*/  @P0 BRA `(.L_x_2832) ;  /* 0xfffffffc00ec0947 */ /* 0x000fea000383ffff */
.L_x_2831:
[----:B------:R-:W-:Y:S05]  /*4880*/  BSYNC B0 ;  /* 0x0000000000007941 */ /* 0x000fea0003800000 */
.L_x_2830:
[----:B------:R-:W-:-:S03]  /*4890*/  UMOV UR4, 0xffffffff ;  /* 0xffffffff00047882 */ /* 0x000fc60000000000 */
[----:B------:R-:W-:Y:S05]  /*48a0*/  BRA.DIV UR4, `(.L_x_2833) ;  /* 0x0000004204f87947 */ /* 0x000fea000b800000 */
[----:B------:R-:W-:Y:S01]  /*48b0*/  NOP ;  /* 0x0000000000007918 */ /* 0x000fe20000000000 */
.L_x_2922:
        /* <DEDUP_REMOVED lines=15> */
.L_x_2836:
[----:B------:R-:W-:Y:S01]  /*49b0*/  @P0 ELECT P2, URZ, PT ;  /* 0x00000000003f082f */ /* 0x000fe20003840000 */
[----:B------:R2:W-:-:S12]  /*49c0*/  UBLKRED.G.S.ADD.F32.RN [UR4], [UR9], UR6, desc[UR12] ;  /* 0x00000c04090073bb */ /* 0x0005d800080a1406 */
[----:B------:R-:W-:Y:S02]  /*49d0*/  @P2 PLOP3.LUT P0, PT, P2, PT, PT, 0x8, 0x0 ;  /* 0x000000000000281c */ /* 0x000fe4000170e170 */
[----:B------:R-:W-:-:S11]  /*49e0*/  PLOP3.LUT P2, PT, PT, PT, PT, 0x8, 0x0 ;  /* 0x000000000000781c */ /* 0x000fd60003f4e170 */
[----:B--2---:R-:W-:Y:S05]  /*49f0*/  @P0 BRA.U.ANY `(.L_x_2836) ;  /* 0xfffffffd00ec0947 */ /* 0x004fea000393ffff */
[----:B------:R0:W-:Y:S01]  /*4a00*/  UTMACMDFLUSH ;  /* 0x00000000000079b7 */ /* 0x0001e20000000000 */
[----:B------:R-:W-:-:S04]  /*4a10*/  DEPBAR.LE SB0, 0x0 ;  /* 0x000080000000791a */ /* 0x000fc80000000000 */
.L_x_2835:
[----:B------:R-:W-:Y:S05]  /*4a20*/  BSYNC B0 ;  /* 0x0000000000007941 */ /* 0x000fea0003800000 */
.L_x_2834:
        /* <DEDUP_REMOVED lines=14> */
.L_x_2838:
[----:B------:R-:W-:Y:S05]  /*4b10*/  BSYNC B0 ;  /* 0x0000000000007941 */ /* 0x000fea0003800000 */
.L_x_2837:
        /* <DEDUP_REMOVED lines=24> */
.L_x_2841:
[----:B-12---:R-:W2:Y:S04]  /*4ca0*/  LDG.E.STRONG.GPU R0, desc[UR46][R2.64] ;  /* 0x0000002e02007981 */ /* 0x006ea8000c1ef900 */
[----:B--2---:R-:W-:Y:S01]  /*4cb0*/  CCTL.IVALL ;  /* 0x00000000ff00798f */ /* 0x004fe20002000000 */
[----:B------:R-:W-:Y:S05]  /*4cc0*/  YIELD ;  /* 0x0000000000007946 */ /* 0x000fea0003800000 */
[----:B------:R-:W-:-:S13]  /*4cd0*/  ISETP.NE.AND P0, PT, R0, UR15, PT ;  /* 0x0000000f00007c0c */ /* 0x000fda000bf05270 */
[----:B------:R-:W-:Y:S05]  /*4ce0*/  @P0 BRA `(.L_x_2841) ;  /* 0xfffffffc00ec0947 */ /* 0x000fea000383ffff */
.L_x_2840:
[----:B------:R-:W-:Y:S05]  /*4cf0*/  BSYNC B0 ;  /* 0x0000000000007941 */ /* 0x000fea0003800000 */
.L_x_2839:
[----:B------:R-:W-:-:S03]  /*4d00*/  UMOV UR4, 0xffffffff ;  /* 0xffffffff00047882 */ /* 0x000fc60000000000 */
[----:B------:R-:W-:Y:S05]  /*4d10*/  BRA.DIV UR4, `(.L_x_2842) ;  /* 0x0000003e04f87947 */ /* 0x000fea000b800000 */
[----:B------:R-:W-:Y:S01]  /*4d20*/  NOP ;  /* 0x0000000000007918 */ /* 0x000fe20000000000 */
.L_x_2925:
        /* <DEDUP_REMOVED lines=16> */
.L_x_2845:
[----:B------:R-:W-:Y:S01]  /*4e30*/  @P0 ELECT P2, URZ, PT ;  /* 0x00000000003f082f */ /* 0x000fe20003840000 */
[----:B------:R3:W-:-:S12]  /*4e40*/  UBLKRED.G.S.ADD.F32.RN [UR4], [UR9], UR6, desc[UR10] ;  /* 0x00000a04090073bb */ /* 0x0007d800080a1406 */
[----:B------:R-:W-:Y:S02]  /*4e50*/  @P2 PLOP3.LUT P0, PT, P2, PT, PT, 0x8, 0x0 ;  /* 0x000000000000281c */ /* 0x000fe4000170e170 */
[----:B------:R-:W-:-:S11]  /*4e60*/  PLOP3.LUT P2, PT, PT, PT, PT, 0x8, 0x0 ;  /* 0x000000000000781c */ /* 0x000fd60003f4e170 */
[----:B---3--:R-:W-:Y:S05]  /*4e70*/  @P0 BRA.U.ANY `(.L_x_2845) ;  /* 0xfffffffd00ec0947 */ /* 0x008fea000393ffff */
[----:B------:R0:W-:Y:S01]  /*4e80*/  UTMACMDFLUSH ;  /* 0x00000000000079b7 */ /* 0x0001e20000000000 */
[----:B------:R-:W-:-:S04]  /*4e90*/  DEPBAR.LE SB0, 0x0 ;  /* 0x000080000000791a */ /* 0x000fc80000000000 */
.L_x_2844:
[----:B------:R-:W-:Y:S05]  /*4ea0*/  BSYNC B0 ;  /* 0x0000000000007941 */ /* 0x000fea0003800000 */
.L_x_2843:
        /* <DEDUP_REMOVED lines=14> */
.L_x_2806:
        /* <DEDUP_REMOVED lines=29> */
.L_x_2847:
[----:B------:R-:W-:Y:S01]  /*5160*/  ULDC UR9, c[0x0][0x8cc] ;  /* 0x0002330000097ab9 */ /* 0x000fe20000000800 */
[----:B------:R-:W-:Y:S01]  /*5170*/  UMOV UR7, UR8 ;  /* 0x0000000800077c82 */ /* 0x000fe20008000000 */
[----:B------:R-:W-:-:S11]  /*5180*/  UISETP.NE.AND UP0, UPT, UR9, 0x1, UPT ;  /* 0x000000010900788c */ /* 0x000fd6000bf05270 */
[----:B------:R-:W-:Y:S02]  /*5190*/  @UP0 ULDC.64 UR10, c[0x0][0x8d0] ;  /* 0x00023400000a0ab9 */ /* 0x000fe40000000a00 */
[----:B------:R-:W-:-:S04]  /*51a0*/  UIMAD.WIDE.U32 UR4, UR8, UR10, URZ ;  /* 0x0000000a080472a5 */ /* 0x000fc8000f8e003f */
[----:B------:R-:W-:-:S04]  /*51b0*/  @UP0 USHF.R.U32.HI UR7, URZ, UR11, UR5 ;  /* 0x0000000b3f070299 */ /* 0x000fc80008011605 */
[----:B------:R-:W-:-:S12]  /*51c0*/  UIMAD UR4, UR7, UR9, URZ ;  /* 0x00000009070472a4 */ /* 0x000fd8000f8e023f */
.L_x_2848:
        /* <DEDUP_REMOVED lines=84> */
.L_x_2852:
[----:B------:R-:W2:Y:S04]  /*5710*/  LDG.E.STRONG.GPU R4, desc[UR46][R2.64] ;  /* 0x0000002e02047981 */ /* 0x000ea8000c1ef900 */
[----:B--2---:R-:W-:Y:S01]  /*5720*/  CCTL.IVALL ;  /* 0x00000000ff00798f */ /* 0x004fe20002000000 */
[----:B------:R-:W-:Y:S05]  /*5730*/  YIELD ;  /* 0x0000000000007946 */ /* 0x000fea0003800000 */
[----:B------:R-:W-:-:S13]  /*5740*/  ISETP.NE.AND P1, PT, R4, R5, PT ;  /* 0x000000050400720c */ /* 0x000fda0003f25270 */
[----:B------:R-:W-:Y:S05]  /*5750*/  @P1 BRA `(.L_x_2852) ;  /* 0xfffffffc00ec1947 */ /* 0x000fea000383ffff */
.L_x_2851:
[----:B------:R-:W-:Y:S05]  /*5760*/  BSYNC B0 ;  /* 0x0000000000007941 */ /* 0x000fea0003800000 */
.L_x_2850:
[----:B------:R-:W-:-:S03]  /*5770*/  UMOV UR4, 0xffffffff ;  /* 0xffffffff00047882 */ /* 0x000fc60000000000 */
[----:B------:R-:W-:Y:S05]  /*5780*/  BRA.DIV UR4, `(.L_x_2853) ;  /* 0x0000003604787947 */ /* 0x000fea000b800000 */
[----:B------:R-:W-:Y:S01]  /*5790*/  NOP ;  /* 0x0000000000007918 */ /* 0x000fe20000000000 */
.L_x_2928:
        /* <DEDUP_REMOVED lines=22> */
.L_x_2855:
[----:B------:R-:W-:Y:S05]  /*5900*/  BSYNC B0 ;  /* 0x0000000000007941 */ /* 0x000fea0003800000 */
.L_x_2854:
        /* <DEDUP_REMOVED lines=20> */
.L_x_2857:
[----:B------:R-:W-:Y:S05]  /*5a50*/  BSYNC B0 ;  /* 0x0000000000007941 */ /* 0x000fea0003800000 */
.L_x_2856:
[----:B------:R-:W-:Y:S06]  /*5a60*/  BAR.ARV 0xa, 0xa0 ;  /* 0x0282800000007b1d */ /* 0x000fec0000002000 */
[----:B------:R-:W-:Y:S04]  /*5a70*/  BSSY B0, `(.L_x_2858) ;  /* 0x0000003000007945 */ /* 0x000fe80003800000 */
[----:B------:R-:W-:Y:S05]  /*5a80*/  @!P0 BRA `(.L_x_2859) ;  /* 0x0000000000048947 */ /* 0x000fea0003800000 */
[----:B------:R-:W-:-:S04]  /*5a90*/  DEPBAR.LE SB0, 0x0 ;  /* 0x000080000000791a */ /* 0x000fc80000000000 */
.L_x_2859:
[----:B------:R-:W-:Y:S05]  /*5aa0*/  BSYNC B0 ;  /* 0x0000000000007941 */ /* 0x000fea0003800000 */
.L_x_2858:
        /* <DEDUP_REMOVED lines=19> */
.L_x_2861:
[----:B------:R-:W-:Y:S05]  /*5be0*/  BSYNC B0 ;  /* 0x0000000000007941 */ /* 0x000fea0003800000 */
.L_x_2860:
[----:B------:R-:W-:Y:S01]  /*5bf0*/  UIADD3 UR17, UR8, 0x1, URZ ;  /* 0x0000000108117890 */ /* 0x000fe2000fffe03f */
[----:B------:R-:W-:Y:S11]  /*5c00*/  BRA `(.L_x_2862) ;  /* 0x0000000000047947 */ /* 0x000ff60003800000 */
.L_x_2849:
[----:B------:R-:W-:-:S05]  /*5c10*/  UMOV UR17, UR8 ;  /* 0x0000000800117c82 */ /* 0x000fca0008000000 */
.L_x_2862:
        /* <DEDUP_REMOVED lines=12> */
.L_x_2887:
        /* <DEDUP_REMOVED lines=18> */
.L_x_2865:
[----:B------:R-:W2:Y:S04]  /*5e00*/  LDG.E.STRONG.GPU R4, desc[UR46][R2.64] ;  /* 0x0000002e02047981 */ /* 0x000ea8000c1ef900 */
[----:B--2---:R-:W-:Y:S01]  /*5e10*/  CCTL.IVALL ;  /* 0x00000000ff00798f */ /* 0x004fe20002000000 */
[----:B------:R-:W-:Y:S05]  /*5e20*/  YIELD ;  /* 0x0000000000007946 */ /* 0x000fea0003800000 */
[----:B------:R-:W-:-:S13]  /*5e30*/  ISETP.NE.AND P1, PT, R4, R5, PT ;  /* 0x000000050400720c */ /* 0x000fda0003f25270 */
[----:B------:R-:W-:Y:S05]  /*5e40*/  @P1 BRA `(.L_x_2865) ;  /* 0xfffffffc00ec1947 */ /* 0x000fea000383ffff */
.L_x_2864:
[----:B------:R-:W-:Y:S05]  /*5e50*/  BSYNC B0 ;  /* 0x0000000000007941 */ /* 0x000fea0003800000 */
.L_x_2863:
[----:B------:R-:W-:-:S03]  /*5e60*/  UMOV UR18, 0xffffffff ;  /* 0xffffffff00127882 */ /* 0x000fc60000000000 */
[----:B------:R-:W-:Y:S05]  /*5e70*/  BRA.DIV UR18, `(.L_x_2866) ;  /* 0x0000002e12d87947 */ /* 0x000fea000b800000 */
[----:B------:R-:W-:Y:S01]  /*5e80*/  NOP ;  /* 0x0000000000007918 */ /* 0x000fe20000000000 */
.L_x_2931:
        /* <DEDUP_REMOVED lines=19> */
.L_x_2868:
[----:B------:R-:W-:Y:S05]  /*5fc0*/  BSYNC B0 ;  /* 0x0000000000007941 */ /* 0x000fea0003800000 */
.L_x_2867:
        /* <DEDUP_REMOVED lines=15> */
.L_x_2870:
[----:B------:R-:W-:Y:S05]  /*60c0*/  BSYNC B0 ;  /* 0x0000000000007941 */ /* 0x000fea0003800000 */
.L_x_2869:
[----:B------:R-:W-:Y:S06]  /*60d0*/  BAR.ARV 0xa, 0xa0 ;  /* 0x0282800000007b1d */ /* 0x000fec0000002000 */
[----:B------:R-:W-:Y:S04]  /*60e0*/  BSSY B0, `(.L_x_2871) ;  /* 0x0000003000007945 */ /* 0x000fe80003800000 */
[----:B------:R-:W-:Y:S05]  /*60f0*/  @!P0 BRA `(.L_x_2872) ;  /* 0x0000000000048947 */ /* 0x000fea0003800000 */
[----:B------:R-:W-:-:S04]  /*6100*/  DEPBAR.LE SB0, 0x0 ;  /* 0x000080000000791a */ /* 0x000fc80000000000 */
.L_x_2872:
[----:B------:R-:W-:Y:S05]  /*6110*/  BSYNC B0 ;  /* 0x0000000000007941 */ /* 0x000fea0003800000 */
.L_x_2871:
        /* <DEDUP_REMOVED lines=19> */
.L_x_2874:
[----:B------:R-:W-:Y:S05]  /*6250*/  BSYNC B0 ;  /* 0x0000000000007941 */ /* 0x000fea0003800000 */
.L_x_2873:
        /* <DEDUP_REMOVED lines=17> */
.L_x_2877:
[----:B------:R-:W2:Y:S04]  /*6370*/  LDG.E.STRONG.GPU R4, desc[UR46][R2.64] ;  /* 0x0000002e02047981 */ /* 0x000ea8000c1ef900 */
[----:B--2---:R-:W-:Y:S01]  /*6380*/  CCTL.IVALL ;  /* 0x00000000ff00798f */ /* 0x004fe20002000000 */
[----:B------:R-:W-:Y:S05]  /*6390*/  YIELD ;  /* 0x0000000000007946 */ /* 0x000fea0003800000 */
[----:B------:R-:W-:-:S13]  /*63a0*/  ISETP.NE.AND P1, PT, R4, R5, PT ;  /* 0x000000050400720c */ /* 0x000fda0003f25270 */
[----:B------:R-:W-:Y:S05]  /*63b0*/  @P1 BRA `(.L_x_2877) ;  /* 0xfffffffc00ec1947 */ /* 0x000fea000383ffff */
.L_x_2876:
[----:B------:R-:W-:Y:S05]  /*63c0*/  BSYNC B0 ;  /* 0x0000000000007941 */ /* 0x000fea0003800000 */
.L_x_2875:
[----:B------:R-:W-:-:S03]  /*63d0*/  UMOV UR10, 0xffffffff ;  /* 0xffffffff000a7882 */ /* 0x000fc60000000000 */
[----:B------:R-:W-:Y:S05]  /*63e0*/  BRA.DIV UR10, `(.L_x_2878) ;  /* 0x0000002a0a987947 */ /* 0x000fea000b800000 */
[----:B------:R-:W-:Y:S01]  /*63f0*/  NOP ;  /* 0x0000000000007918 */ /* 0x000fe20000000000 */
.L_x_2934:
        /* <DEDUP_REMOVED lines=15> */
.L_x_2880:
[----:B------:R-:W-:Y:S05]  /*64f0*/  BSYNC B0 ;  /* 0x0000000000007941 */ /* 0x000fea0003800000 */
.L_x_2879:
        /* <DEDUP_REMOVED lines=15> */
.L_x_2882:
[----:B------:R-:W-:Y:S05]  /*65f0*/  BSYNC B0 ;  /* 0x0000000000007941 */ /* 0x000fea0003800000 */
.L_x_2881:
[----:B------:R-:W-:Y:S06]  /*6600*/  BAR.ARV 0xa, 0xa0 ;  /* 0x0282800000007b1d */ /* 0x000fec0000002000 */
[----:B------:R-:W-:Y:S04]  /*6610*/  BSSY B0, `(.L_x_2883) ;  /* 0x0000003000007945 */ /* 0x000fe80003800000 */
[----:B------:R-:W-:Y:S05]  /*6620*/  @!P0 BRA `(.L_x_2884) ;  /* 0x0000000000048947 */ /* 0x000fea0003800000 */
[----:B------:R-:W-:-:S04]  /*6630*/  DEPBAR.LE SB0, 0x0 ;  /* 0x000080000000791a */ /* 0x000fc80000000000 */
.L_x_2884:
[----:B------:R-:W-:Y:S05]  /*6640*/  BSYNC B0 ;  /* 0x0000000000007941 */ /* 0x000fea0003800000 */
.L_x_2883:
        /* <DEDUP_REMOVED lines=19> */
.L_x_2886:
[----:B------:R-:W-:Y:S05]  /*6780*/  BSYNC B0 ;  /* 0x0000000000007941 */ /* 0x000fea0003800000 */
.L_x_2885:
[----:B------:R-:W-:Y:S02]  /*6790*/  UIADD3 UR17, UR17, 0x2, URZ ;  /* 0x0000000211117890 */ /* 0x000fe4000fffe03f */
[----:B------:R-:W-:Y:S02]  /*67a0*/  UIADD3 UR4, UR4, 0x4000, URZ ;  /* 0x0000400004047890 */ /* 0x000fe4000fffe03f */
[----:B------:R-:W-:-:S06]  /*67b0*/  UISETP.GE.AND UP0, UPT, UR17, UR5, UPT ;  /* 0x000000051100728c */ /* 0x000fcc000bf06270 */
[----:B------:R-:W-:-:S13]  /*67c0*/  PLOP3.LUT P1, PT, PT, PT, UP0, 0x80, 0x0 ;  /* 0x000000000000781c */ /* 0x000fda0003f2f008 */
[----:B------:R-:W-:Y:S05]  /*67d0*/  @!P1 BRA `(.L_x_2887) ;  /* 0xfffffff400409947 */ /* 0x000fea000383ffff */
[----:B------:R-:W-:Y:S05]  /*67e0*/  BRA `(.L_x_2810) ;  /* 0x0000002000c87947 */ /* 0x000fea0003800000 */
.L_x_2846:
        /* <DEDUP_REMOVED lines=21> */
.L_x_2888:
[----:B------:R-:W-:Y:S01]  /*6940*/  ULDC UR9, c[0x0][0x8cc] ;  /* 0x0002330000097ab9 */ /* 0x000fe20000000800 */
[----:B------:R-:W-:Y:S01]  /*6950*/  UMOV UR7, UR8 ;  /* 0x0000000800077c82 */ /* 0x000fe20008000000 */
[----:B------:R-:W-:-:S11]  /*6960*/  UISETP.NE.AND UP0, UPT, UR9, 0x1, UPT ;  /* 0x000000010900788c */ /* 0x000fd6000bf05270 */
[----:B------:R-:W-:Y:S02]  /*6970*/  @UP0 ULDC.64 UR10, c[0x0][0x8d0] ;  /* 0x00023400000a0ab9 */ /* 0x000fe40000000a00 */
[----:B------:R-:W-:-:S04]  /*6980*/  UIMAD.WIDE.U32 UR4, UR8, UR10, URZ ;  /* 0x0000000a080472a5 */ /* 0x000fc8000f8e003f */
[----:B------:R-:W-:-:S04]  /*6990*/  @UP0 USHF.R.U32.HI UR7, URZ, UR11, UR5 ;  /* 0x0000000b3f070299 */ /* 0x000fc80008011605 */
[----:B------:R-:W-:-:S12]  /*69a0*/  UIMAD UR4, UR7, UR9, URZ ;  /* 0x00000009070472a4 */ /* 0x000fd8000f8e023f */
.L_x_2889:
        /* <DEDUP_REMOVED lines=73> */
.L_x_2935:
        /* <DEDUP_REMOVED lines=15> */
.L_x_2893:
        /* <DEDUP_REMOVED lines=97> */
.L_x_2904:
[----:B--234-:R-:W-:-:S04]  /*7540*/  SHF.L.U32 R21, R11, 0x1f, RZ ;  /* 0x0000001f0b157819 */ /* 0x01cfc800000006ff */
[----:B------:R-:W1:Y:S02]  /*7550*/  SYNCS.PHASECHK.TRANS64.TRYWAIT P1, [R16+URZ+0x30840], R21 ;  /* 0x03084015100075a7 */ /* 0x000e64000802017f */
[----:B-1----:R-:W-:Y:S05]  /*7560*/  @!P1 BRA `(.L_x_2896) ;  /* 0x0000001800689947 */ /* 0x002fea0003800000 */
.L_x_2936:
[----:B------:R-:W-:Y:S05]  /*7570*/  @P0 BRA `(.L_x_2897) ;  /* 0x0000000000140947 */ /* 0x000fea0003800000 */
[----:B------:R-:W-:Y:S01]  /*7580*/  ISETP.NE.AND P1, PT, R6, RZ, PT ;  /* 0x000000ff0600720c */ /* 0x000fe20003f25270 */
[----:B------:R-:W-:-:S04]  /*7590*/  IMAD.MOV.U32 R3, RZ, RZ, 0x4100 ;  /* 0x00004100ff037424 */ /* 0x000fc800078e00ff */
[----:B------:R3:W-:Y:S08]  /*75a0*/  SYNCS.ARRIVE.TRANS64 RZ, [R16+URZ+0x30830], R3 ;  /* 0x0308300310ff79a7 */ /* 0x0007f0000800003f */
[----:B------:R-:W-:Y:S05]  /*75b0*/  @!P1 BRA `(.L_x_2897) ;  /* 0x0000000000049947 */ /* 0x000fea0003800000 */
[----:B------:R-:W-:Y:S01]  /*75c0*/  BPT.TRAP 0x1 ;  /* 0x000000040000795c */ /* 0x000fe20000300000 */
.L_x_2897:
        /* <DEDUP_REMOVED lines=36> */
.L_x_2937:
[----:B------:R-:W-:Y:S05]  /*7810*/  @P0 BRA `(.L_x_2899) ;  /* 0x0000000000140947 */ /* 0x000fea0003800000 */
[----:B------:R-:W-:Y:S01]  /*7820*/  ISETP.NE.AND P1, PT, R6, RZ, PT ;  /* 0x000000ff0600720c */ /* 0x000fe20003f25270 */
[----:B------:R-:W-:-:S04]  /*7830*/  IMAD.MOV.U32 R2, RZ, RZ, 0x4100 ;  /* 0x00004100ff027424 */ /* 0x000fc800078e00ff */
[----:B------:R3:W-:Y:S08]  /*7840*/  SYNCS.ARRIVE.TRANS64 RZ, [R16+URZ+0x30818], R2 ;  /* 0x0308180210ff79a7 */ /* 0x0007f0000800003f */
[----:B------:R-:W-:Y:S05]  /*7850*/  @!P1 BRA `(.L_x_2899) ;  /* 0x0000000000049947 */ /* 0x000fea0003800000 */
[----:B------:R-:W-:Y:S01]  /*7860*/  BPT.TRAP 0x1 ;  /* 0x000000040000795c */ /* 0x000fe20000300000 */
.L_x_2899:
        /* <DEDUP_REMOVED lines=36> */
.L_x_2938:
[----:B------:R-:W-:Y:S05]  /*7ab0*/  @P0 BRA `(.L_x_2901) ;  /* 0x0000000000140947 */ /* 0x000fea0003800000 */
[----:B------:R-:W-:Y:S01]  /*7ac0*/  ISETP.NE.AND P1, PT, R6, RZ, PT ;  /* 0x000000ff0600720c */ /* 0x000fe20003f25270 */
[----:B-123--:R-:W-:-:S04]  /*7ad0*/  IMAD.MOV.U32 R21, RZ, RZ, 0x4100 ;  /* 0x00004100ff157424 */ /* 0x00efc800078e00ff */
[----:B------:R4:W-:Y:S08]  /*7ae0*/  SYNCS.ARRIVE.TRANS64 RZ, [R16+URZ+0x30838], R21 ;  /* 0x0308381510ff79a7 */ /* 0x0009f0000800003f */
[----:B------:R-:W-:Y:S05]  /*7af0*/  @!P1 BRA `(.L_x_2901) ;  /* 0x0000000000049947 */ /* 0x000fea0003800000 */
[----:B------:R-:W-:Y:S01]  /*7b00*/  BPT.TRAP 0x1 ;  /* 0x000000040000795c */ /* 0x000fe20000300000 */
.L_x_2901:
        /* <DEDUP_REMOVED lines=31> */
.L_x_2940:
[----:B------:R-:W-:Y:S05]  /*7d00*/  @P0 BRA `(.L_x_2903) ;  /* 0x0000000000140947 */ /* 0x000fea0003800000 */
[----:B------:R-:W-:Y:S01]  /*7d10*/  ISETP.NE.AND P1, PT, R6, RZ, PT ;  /* 0x000000ff0600720c */ /* 0x000fe20003f25270 */
[----:B------:R-:W-:-:S04]  /*7d20*/  IMAD.MOV.U32 R5, RZ, RZ, 0x4100 ;  /* 0x00004100ff057424 */ /* 0x000fc800078e00ff */
[----:B------:R1:W-:Y:S08]  /*7d30*/  SYNCS.ARRIVE.TRANS64 RZ, [R16+URZ+0x30810], R5 ;  /* 0x0308100510ff79a7 */ /* 0x0003f0000800003f */
[----:B------:R-:W-:Y:S05]  /*7d40*/  @!P1 BRA `(.L_x_2903) ;  /* 0x0000000000049947 */ /* 0x000fea0003800000 */
[----:B------:R-:W-:Y:S01]  /*7d50*/  BPT.TRAP 0x1 ;  /* 0x000000040000795c */ /* 0x000fe20000300000 */
.L_x_2903:
        /* <DEDUP_REMOVED lines=37> */
.L_x_2895:
        /* <DEDUP_REMOVED lines=8> */
.L_x_2941:
[----:B------:R-:W-:Y:S05]  /*8030*/  @P0 BRA `(.L_x_2906) ;  /* 0x0000000000140947 */ /* 0x000fea0003800000 */
[----:B------:R-:W-:Y:S01]  /*8040*/  ISETP.NE.AND P1, PT, R6, RZ, PT ;  /* 0x000000ff0600720c */ /* 0x000fe20003f25270 */
[----:B------:R-:W-:-:S04]  /*8050*/  IMAD.MOV.U32 R5, RZ, RZ, 0x4100 ;  /* 0x00004100ff057424 */ /* 0x000fc800078e00ff */
[----:B------:R2:W-:Y:S08]  /*8060*/  SYNCS.ARRIVE.TRANS64 RZ, [R16+URZ+0x30830], R5 ;  /* 0x0308300510ff79a7 */ /* 0x0005f0000800003f */
[----:B------:R-:W-:Y:S05]  /*8070*/  @!P1 BRA `(.L_x_2906) ;  /* 0x0000000000049947 */ /* 0x000fea0003800000 */
[----:B------:R-:W-:Y:S01]  /*8080*/  BPT.TRAP 0x1 ;  /* 0x000000040000795c */ /* 0x000fe20000300000 */
.L_x_2906:
        /* <DEDUP_REMOVED lines=33> */
.L_x_2942:
[----:B------:R-:W-:Y:S05]  /*82a0*/  @P0 BRA `(.L_x_2908) ;  /* 0x0000000000140947 */ /* 0x000fea0003800000 */
[----:B------:R-:W-:Y:S01]  /*82b0*/  ISETP.NE.AND P0, PT, R6, RZ, PT ;  /* 0x000000ff0600720c */ /* 0x000fe20003f05270 */
[----:B------:R-:W-:-:S04]  /*82c0*/  IMAD.MOV.U32 R5, RZ, RZ, 0x4100 ;  /* 0x00004100ff057424 */ /* 0x000fc800078e00ff */
[----:B------:R1:W-:Y:S08]  /*82d0*/  SYNCS.ARRIVE.TRANS64 RZ, [R16+URZ+0x30818], R5 ;  /* 0x0308180510ff79a7 */ /* 0x0003f0000800003f */
[----:B------:R-:W-:Y:S05]  /*82e0*/  @!P0 BRA `(.L_x_2908) ;  /* 0x0000000000048947 */ /* 0x000fea0003800000 */
[----:B------:R-:W-:Y:S01]  /*82f0*/  BPT.TRAP 0x1 ;  /* 0x000000040000795c */ /* 0x000fe20000300000 */
.L_x_2908:
        /* <DEDUP_REMOVED lines=37> */
.L_x_2894:
[----:B------:R-:W1:Y:S01]  /*8550*/  S2R R0, SR_TID.X ;  /* 0x0000000000007919 */ /* 0x000e620000002100 */
[----:B------:R-:W-:Y:S01]  /*8560*/  IMAD R3, R19, 0x8, R16 ;  /* 0x0000000813037824 */ /* 0x000fe200078e0210 */
[----:B-1----:R-:W-:Y:S02]  /*8570*/  LOP3.LUT R2, R0, 0x7f, RZ, 0xc0, !PT ;  /* 0x0000007f00027812 */ /* 0x002fe400078ec0ff */
[----:B------:R-:W-:Y:S02]  /*8580*/  SHF.L.U32 R0, R11, 0x1f, RZ ;  /* 0x0000001f0b007819 */ /* 0x000fe400000006ff */
[----:B------:R-:W-:Y:S02]  /*8590*/  ISETP.NE.AND P1, PT, R2, RZ, PT ;  /* 0x000000ff0200720c */ /* 0x000fe40003f25270 */
[----:B------:R-:W1:Y:S02]  /*85a0*/  SYNCS.PHASECHK.TRANS64.TRYWAIT P0, [R3+URZ+0x30840], R0 ;  /* 0x03084000030075a7 */ /* 0x000e64000800017f */
[----:B-1----:R-:W-:Y:S09]  /*85b0*/  @!P0 BRA `(.L_x_2909) ;  /* 0x0000000800d08947 */ /* 0x002ff20003800000 */
.L_x_2943:
[----:B------:R-:W-:Y:S05]  /*85c0*/  @P1 BRA `(.L_x_2910) ;  /* 0x0000000000181947 */ /* 0x000fea0003800000 */
[----:B------:R-:W1:Y:S01]  /*85d0*/  S2R R2, SR_TID.X ;  /* 0x0000000000027919 */ /* 0x000e620000002100 */
[----:B------:R-:W-:-:S04]  /*85e0*/  IMAD.MOV.U32 R0, RZ, RZ, 0x4100 ;  /* 0x00004100ff007424 */ /* 0x000fc800078e00ff */
[----:B------:R1:W-:Y:S02]  /*85f0*/  SYNCS.ARRIVE.TRANS64 RZ, [R3+URZ+0x30830], R0 ;  /* 0x0308300003ff79a7 */ /* 0x0003e4000800003f */
[----:B-1----:R-:W-:-:S13]  /*8600*/  LOP3.LUT P0, RZ, R2, 0x1f, RZ, 0xc0, !PT ;  /* 0x0000001f02ff7812 */ /* 0x002fda000780c0ff */
[----:B------:R-:W-:Y:S05]  /*8610*/  @!P0 BRA `(.L_x_2910) ;  /* 0x0000000000048947 */ /* 0x000fea0003800000 */
[----:B------:R-:W-:Y:S01]  /*8620*/  BPT.TRAP 0x1 ;  /* 0x000000040000795c */ /* 0x000fe20000300000 */
.L_x_2910:
        /* <DEDUP_REMOVED lines=40> */
.L_x_2891:
[----:B------:R-:W-:Y:S05]  /*88b0*/  BSYNC B0 ;  /* 0x0000000000007941 */ /* 0x000fea0003800000 */
.L_x_2890:
[----:B------:R-:W-:-:S03]  /*88c0*/  UMOV UR7, 0xffffffff ;  /* 0xffffffff00077882 */ /* 0x000fc60000000000 */
[----:B------:R-:W-:Y:S05]  /*88d0*/  BRA.DIV UR7, `(.L_x_2911) ;  /* 0x0000000a071c7947 */ /* 0x000fea000b800000 */
[----:B------:R-:W-:-:S13]  /*88e0*/  ELECT P6, URZ, PT ;  /* 0x00000000003f782f */ /* 0x000fda00038c0000 */
.L_x_2946:
[----:B------:R-:W-:Y:S05]  /*88f0*/  @!P6 BRA `(.L_x_2810) ;  /* 0x000000000084e947 */ /* 0x000fea0003800000 */
[----:B------:R-:W-:-:S06]  /*8900*/  ULOP3.LUT UR7, UR38, 0x2, URZ, 0xfc, !UPT ;  /* 0x0000000226077892 */ /* 0x000fcc000f8efc3f */
[----:B------:R-:W-:-:S05]  /*8910*/  IMAD.U32 R2, RZ, RZ, UR7 ;  /* 0x00000007ff027e24 */ /* 0x000fca000f8e00ff */
[----:B------:R-:W-:-:S13]  /*8920*/  ISETP.NE.AND P2, PT, R2, 0x3, PT ;  /* 0x000000030200780c */ /* 0x000fda0003f45270 */
[----:B------:R-:W-:Y:S05]  /*8930*/  @!P2 BRA `(.L_x_2912) ;  /* 0x000000000004a947 */ /* 0x000fea0003800000 */
[----:B------:R-:W-:Y:S01]  /*8940*/  BPT.TRAP 0x1 ;  /* 0x000000040000795c */ /* 0x000fe20000300000 */
.L_x_2912:
        /* <DEDUP_REMOVED lines=15> */
.L_x_2947:
[----:B------:R-:W2:Y:S02]  /*8a40*/  SYNCS.PHASECHK.TRANS64.TRYWAIT P0, [R3+URZ], R2 ;  /* 0x00000002030075a7 */ /* 0x000ea4000800017f */
[----:B--2---:R-:W-:Y:S05]  /*8a50*/  @!P0 BRA `(.L_x_2914) ;  /* 0x0000000400f08947 */ /* 0x004fea0003800000 */
.L_x_2948:
[----:B------:R-:W-:Y:S05]  /*8a60*/  @!P2 BRA `(.L_x_2915) ;  /* 0x000000000004a947 */ /* 0x000fea0003800000 */
[----:B------:R-:W-:Y:S01]  /*8a70*/  BPT.TRAP 0x1 ;  /* 0x000000040000795c */ /* 0x000fe20000300000 */
.L_x_2915:
[----:B--2---:R-:W-:-:S04]  /*8a80*/  VIADD R3, R7, 0x30840 ;  /* 0x0003084007037836 */ /* 0x004fc80000000000 */
[----:B------:R-:W-:-:S04]  /*8a90*/  IMAD R0, R0, 0x8, R3 ;  /* 0x0000000800007824 */ /* 0x000fc800078e0203 */
[----:B------:R-:W2:Y:S02]  /*8aa0*/  SYNCS.PHASECHK.TRANS64.TRYWAIT P0, [R0+URZ], R5 ;  /* 0x00000005000075a7 */ /* 0x000ea4000800017f */
[----:B--2---:R-:W-:Y:S05]  /*8ab0*/  @!P0 BRA `(.L_x_2916) ;  /* 0x0000000400ec8947 */ /* 0x004fea0003800000 */
.L_x_2949:
[----:B------:R-:W-:-:S07]  /*8ac0*/  IMAD R3, R4, 0x8, R3 ;  /* 0x0000000804037824 */ /* 0x000fce00078e0203 */
.L_x_2917:
[----:B---3--:R3:W4:Y:S02]  /*8ad0*/  SYNCS.PHASECHK.TRANS64.TRYWAIT P0, [R3+URZ], R2 ;  /* 0x00000002030075a7 */ /* 0x008724000800017f */
[----:B----4-:R-:W-:Y:S05]  /*8ae0*/  @!P0 NANOSLEEP.SYNCS 0x989680 ;  /* 0x009896800000895d */ /* 0x010fea0003900000 */
[----:B------:R-:W4:Y:S02]  /*8af0*/  @!P0 SYNCS.PHASECHK.TRANS64 P0, [R3+URZ], R2 ;  /* 0x00000002030085a7 */ /* 0x000f24000800007f */
[----:B----4-:R-:W-:Y:S05]  /*8b00*/  @!P0 BRA `(.L_x_2917) ;  /* 0xfffffffc00f08947 */ /* 0x010fea000383ffff */
.L_x_2810:
[----:B------:R-:W-:Y:S05]  /*8b10*/  BSYNC B6 ;  /* 0x0000000000067941 */ /* 0x000fea0003800000 */
.L_x_2805:
[----:B------:R-:W-:Y:S05]  /*8b20*/  EXIT ;  /* 0x000000000000794d */ /* 0x000fea0003800000 */
.L_x_2816:
[----:B------:R-:W-:Y:S02]  /*8b30*/  IMAD.MOV.U32 R12, RZ, RZ, RZ ;  /* 0x000000ffff0c7224 */ /* 0x000fe400078e00ff */
[----:B------:R-:W-:Y:S02]  /*8b40*/  IMAD.MOV.U32 R11, RZ, RZ, 0x1f ;  /* 0x0000001fff0b7424 */ /* 0x000fe400078e00ff */
[----:B------:R-:W-:-:S07]  /*8b50*/  IMAD.MOV.U32 R15, RZ, RZ, -0x1 ;  /* 0xffffffffff0f7424 */ /* 0x000fce00078e00ff */
[----:B------:R-:W-:Y:S05]  /*8b60*/  WARPSYNC.COLLECTIVE R15, `(.L_x_2918) ;  /* 0x000000000f087348 */ /* 0x000fea0003c00000 */
[----:B------:R1:W2:Y:S02]  /*8b70*/  SHFL.IDX P6, R14, R13, R12, R11 ;  /* 0x0000000c0d0e7389 */ /* 0x0002a400000c000b */
[----:B-12---:R-:W-:Y:S01]  /*8b80*/  ENDCOLLECTIVE ;  /* 0x000000000000791b */ /* 0x006fe20003800000 */
.L_x_2918:
[----:B------:R-:W-:Y:S05]  /*8b90*/  BRA `(.L_x_2919) ;  /* 0xffffff8400ec7947 */ /* 0x000fea000383ffff */
.L_x_2818:
[----:B---3--:R3:W4:Y:S02]  /*8ba0*/  SYNCS.PHASECHK.TRANS64.TRYWAIT P0, [R228+URZ+0x30800], R9 ;  /* 0x03080009e40075a7 */ /* 0x008724000800017f */
[----:B----4-:R-:W-:Y:S05]  /*8bb0*/  @!P0 NANOSLEEP.SYNCS 0x989680 ;  /* 0x009896800000895d */ /* 0x010fea0003900000 */
[----:B------:R-:W4:Y:S02]  /*8bc0*/  @!P0 SYNCS.PHASECHK.TRANS64 P0, [R228+URZ+0x30800], R9 ;  /* 0x03080009e40085a7 */ /* 0x000f24000800007f */
[----:B----4-:R-:W-:Y:S05]  /*8bd0*/  @!P0 BRA `(.L_x_2818) ;  /* 0xfffffffc00f08947 */ /* 0x010fea000383ffff */
[----:B------:R-:W-:Y:S05]  /*8be0*/  BRA `(.L_x_2817) ;  /* 0xffffff8800147947 */ /* 0x000fea000383ffff */
.L_x_2822:
[----:B---3--:R3:W4:Y:S02]  /*8bf0*/  SYNCS.PHASECHK.TRANS64.TRYWAIT P1, [R0+URZ+0x30810], R9 ;  /* 0x03081009000075a7 */ /* 0x008724000802017f */
[----:B----4-:R-:W-:Y:S05]  /*8c00*/  @!P1 NANOSLEEP.SYNCS 0x989680 ;  /* 0x009896800000995d */ /* 0x010fea0003900000 */
[----:B------:R-:W4:Y:S02]  /*8c10*/  @!P1 SYNCS.PHASECHK.TRANS64 P1, [R0+URZ+0x30810], R9 ;  /* 0x03081009000095a7 */ /* 0x000f24000802007f */
[----:B----4-:R-:W-:Y:S05]  /*8c20*/  @!P1 BRA `(.L_x_2822) ;  /* 0xfffffffc00f09947 */ /* 0x010fea000383ffff */
[----:B------:R-:W-:Y:S05]  /*8c30*/  BRA `(.L_x_2821) ;  /* 0xffffff8c00c87947 */ /* 0x000fea000383ffff */
.L_x_2826:
[----:B------:R1:W1:Y:S02]  /*8c40*/  SYNCS.PHASECHK.TRANS64.TRYWAIT P1, [R0+URZ+0x30830], R9 ;  /* 0x03083009000075a7 */ /* 0x000264000802017f */
[----:B-1----:R-:W-:Y:S05]  /*8c50*/  @!P1 NANOSLEEP.SYNCS 0x989680 ;  /* 0x009896800000995d */ /* 0x002fea0003900000 */
[----:B------:R-:W1:Y:S02]  /*8c60*/  @!P1 SYNCS.PHASECHK.TRANS64 P1, [R0+URZ+0x30830], R9 ;  /* 0x03083009000095a7 */ /* 0x000e64000802007f */
[----:B-1----:R-:W-:Y:S05]  /*8c70*/  @!P1 BRA `(.L_x_2826) ;  /* 0xfffffffc00f09947 */ /* 0x002fea000383ffff */
[----:B------:R-:W-:Y:S05]  /*8c80*/  BRA `(.L_x_2825) ;  /* 0xffffff9400207947 */ /* 0x000fea000383ffff */
.L_x_2833:
[----:B------:R-:W-:Y:S01]  /*8c90*/  BSSY B0, `(.L_x_2920) ;  /* 0x0000005000007945 */ /* 0x000fe20003800000 */
[----:B------:R-:W-:-:S07]  /*8ca0*/  IMAD.MOV.U32 R15, RZ, RZ, -0x1 ;  /* 0xffffffffff0f7424 */ /* 0x000fce00078e00ff */
[----:B-1----:R-:W-:Y:S05]  /*8cb0*/  WARPSYNC.COLLECTIVE R15, `(.L_x_2921) ;  /* 0x000000000f087348 */ /* 0x002fea0003c00000 */
[----:B------:R-:W-:Y:S01]  /*8cc0*/  NOP ;  /* 0x0000000000007918 */ /* 0x000fe20000000000 */
[----:B-1----:R-:W-:Y:S01]  /*8cd0*/  ENDCOLLECTIVE ;  /* 0x000000000000791b */ /* 0x002fe20003800000 */
.L_x_2921:
[----:B------:R-:W-:Y:S05]  /*8ce0*/  BSYNC B0 ;  /* 0x0000000000007941 */ /* 0x000fea0003800000 */
.L_x_2920:
[----:B------:R-:W-:Y:S05]  /*8cf0*/  BRA `(.L_x_2922) ;  /* 0xffffffb800f07947 */ /* 0x000fea000383ffff */
.L_x_2842:
[----:B------:R-:W-:Y:S01]  /*8d00*/  BSSY B0, `(.L_x_2923) ;  /* 0x0000005000007945 */ /* 0x000fe20003800000 */
[----:B------:R-:W-:-:S07]  /*8d10*/  IMAD.MOV.U32 R15, RZ, RZ, -0x1 ;  /* 0xffffffffff0f7424 */ /* 0x000fce00078e00ff */
[----:B-12---:R-:W-:Y:S05]  /*8d20*/  WARPSYNC.COLLECTIVE R15, `(.L_x_2924) ;  /* 0x000000000f087348 */ /* 0x006fea0003c00000 */
[----:B------:R-:W-:Y:S01]  /*8d30*/  NOP ;  /* 0x0000000000007918 */ /* 0x000fe20000000000 */
[----:B-12---:R-:W-:Y:S01]  /*8d40*/  ENDCOLLECTIVE ;  /* 0x000000000000791b */ /* 0x006fe20003800000 */
.L_x_2924:
[----:B------:R-:W-:Y:S05]  /*8d50*/  BSYNC B0 ;  /* 0x0000000000007941 */ /* 0x000fea0003800000 */
.L_x_2923:
[----:B------:R-:W-:Y:S05]  /*8d60*/  BRA `(.L_x_2925) ;  /* 0xffffffbc00f07947 */ /* 0x000fea000383ffff */
.L_x_2853:
[----:B------:R-:W-:Y:S01]  /*8d70*/  BSSY B0, `(.L_x_2926) ;  /* 0x0000005000007945 */ /* 0x000fe20003800000 */
[----:B------:R-:W-:-:S07]  /*8d80*/  IMAD.MOV.U32 R15, RZ, RZ, -0x1 ;  /* 0xffffffffff0f7424 */ /* 0x000fce00078e00ff */
[----:B------:R-:W-:Y:S05]  /*8d90*/  WARPSYNC.COLLECTIVE R15, `(.L_x_2927) ;  /* 0x000000000f087348 */ /* 0x000fea0003c00000 */
[----:B------:R-:W-:Y:S01]  /*8da0*/  NOP ;  /* 0x0000000000007918 */ /* 0x000fe20000000000 */
[----:B------:R-:W-:Y:S01]  /*8db0*/  ENDCOLLECTIVE ;  /* 0x000000000000791b */ /* 0x000fe20003800000 */
.L_x_2927:
[----:B------:R-:W-:Y:S05]  /*8dc0*/  BSYNC B0 ;  /* 0x0000000000007941 */ /* 0x000fea0003800000 */
.L_x_2926:
[----:B------:R-:W-:Y:S05]  /*8dd0*/  BRA `(.L_x_2928) ;  /* 0xffffffc800707947 */ /* 0x000fea000383ffff */
.L_x_2866:
[----:B------:R-:W-:Y:S01]  /*8de0*/  BSSY B0, `(.L_x_2929) ;  /* 0x0000005000007945 */ /* 0x000fe20003800000 */
[----:B------:R-:W-:-:S07]  /*8df0*/  IMAD.MOV.U32 R15, RZ, RZ, -0x1 ;  /* 0xffffffffff0f7424 */ /* 0x000fce00078e00ff */
[----:B------:R-:W-:Y:S05]  /*8e00*/  WARPSYNC.COLLECTIVE R15, `(.L_x_2930) ;  /* 0x000000000f087348 */ /* 0x000fea0003c00000 */
[----:B------:R-:W-:Y:S01]  /*8e10*/  NOP ;  /* 0x0000000000007918 */ /* 0x000fe20000000000 */
[----:B------:R-:W-:Y:S01]  /*8e20*/  ENDCOLLECTIVE ;  /* 0x000000000000791b */ /* 0x000fe20003800000 */
.L_x_2930:
[----:B------:R-:W-:Y:S05]  /*8e30*/  BSYNC B0 ;  /* 0x0000000000007941 */ /* 0x000fea0003800000 */
.L_x_2929:
[----:B------:R-:W-:Y:S05]  /*8e40*/  BRA `(.L_x_2931) ;  /* 0xffffffd000107947 */ /* 0x000fea000383ffff */
.L_x_2878:
[----:B------:R-:W-:Y:S01]  /*8e50*/  BSSY B0, `(.L_x_2932) ;  /* 0x0000005000007945 */ /* 0x000fe20003800000 */
[----:B------:R-:W-:-:S07]  /*8e60*/  IMAD.MOV.U32 R15, RZ, RZ, -0x1 ;  /* 0xffffffffff0f7424 */ /* 0x000fce00078e00ff */
[----:B------:R-:W-:Y:S05]  /*8e70*/  WARPSYNC.COLLECTIVE R15, `(.L_x_2933) ;  /* 0x000000000f087348 */ /* 0x000fea0003c00000 */
[----:B------:R-:W-:Y:S01]  /*8e80*/  NOP ;  /* 0x0000000000007918 */ /* 0x000fe20000000000 */
[----:B------:R-:W-:Y:S01]  /*8e90*/  ENDCOLLECTIVE ;  /* 0x000000000000791b */ /* 0x000fe20003800000 */
.L_x_2933:
[----:B------:R-:W-:Y:S05]  /*8ea0*/  BSYNC B0 ;  /* 0x0000000000007941 */ /* 0x000fea0003800000 */
.L_x_2932:
[----:B------:R-:W-:Y:S05]  /*8eb0*/  BRA `(.L_x_2934) ;  /* 0xffffffd400507947 */ /* 0x000fea000383ffff */
.L_x_2892:
[----:B-1----:R1:W2:Y:S02]  /*8ec0*/  SYNCS.PHASECHK.TRANS64.TRYWAIT P0, [R16+URZ+0x30820], R3 ;  /* 0x03082003100075a7 */ /* 0x0022a4000800017f */
[----:B--2---:R-:W-:Y:S05]  /*8ed0*/  @!P0 NANOSLEEP.SYNCS 0x989680 ;  /* 0x009896800000895d */ /* 0x004fea0003900000 */
[----:B------:R-:W2:Y:S02]  /*8ee0*/  @!P0 SYNCS.PHASECHK.TRANS64 P0, [R16+URZ+0x30820], R3 ;  /* 0x03082003100085a7 */ /* 0x000ea4000800007f */
[----:B--2---:R-:W-:Y:S05]  /*8ef0*/  @!P0 BRA `(.L_x_2892) ;  /* 0xfffffffc00f08947 */ /* 0x004fea000383ffff */
[----:B------:R-:W-:Y:S05]  /*8f00*/  BRA `(.L_x_2935) ;  /* 0xffffffdc00cc7947 */ /* 0x000fea000383ffff */
.L_x_2896:
[----:B-1----:R1:W3:Y:S02]  /*8f10*/  SYNCS.PHASECHK.TRANS64.TRYWAIT P1, [R16+URZ+0x30840], R21 ;  /* 0x03084015100075a7 */ /* 0x0022e4000802017f */
[----:B---3--:R-:W-:Y:S05]  /*8f20*/  @!P1 NANOSLEEP.SYNCS 0x989680 ;  /* 0x009896800000995d */ /* 0x008fea0003900000 */
[----:B------:R-:W3:Y:S02]  /*8f30*/  @!P1 SYNCS.PHASECHK.TRANS64 P1, [R16+URZ+0x30840], R21 ;  /* 0x03084015100095a7 */ /* 0x000ee4000802007f */
[----:B---3--:R-:W-:Y:S05]  /*8f40*/  @!P1 BRA `(.L_x_2896) ;  /* 0xfffffffc00f09947 */ /* 0x008fea000383ffff */
[----:B------:R-:W-:Y:S05]  /*8f50*/  BRA `(.L_x_2936) ;  /* 0xffffffe400847947 */ /* 0x000fea000383ffff */
.L_x_2898:
[----:B--2---:R2:W3:Y:S02]  /*8f60*/  SYNCS.PHASECHK.TRANS64.TRYWAIT P1, [R16+URZ+0x30828], R21 ;  /* 0x03082815100075a7 */ /* 0x0044e4000802017f */
[----:B---3--:R-:W-:Y:S05]  /*8f70*/  @!P1 NANOSLEEP.SYNCS 0x989680 ;  /* 0x009896800000995d */ /* 0x008fea0003900000 */
[----:B------:R-:W3:Y:S02]  /*8f80*/  @!P1 SYNCS.PHASECHK.TRANS64 P1, [R16+URZ+0x30828], R21 ;  /* 0x03082815100095a7 */ /* 0x000ee4000802007f */
[----:B---3--:R-:W-:Y:S05]  /*8f90*/  @!P1 BRA `(.L_x_2898) ;  /* 0xfffffffc00f09947 */ /* 0x008fea000383ffff */
[----:B------:R-:W-:Y:S05]  /*8fa0*/  BRA `(.L_x_2937) ;  /* 0xffffffe800187947 */ /* 0x000fea000383ffff */
.L_x_2900:
[----:B---3--:R3:W4:Y:S02]  /*8fb0*/  SYNCS.PHASECHK.TRANS64.TRYWAIT P1, [R16+URZ+0x30848], R21 ;  /* 0x03084815100075a7 */ /* 0x008724000802017f */
[----:B----4-:R-:W-:Y:S05]  /*8fc0*/  @!P1 NANOSLEEP.SYNCS 0x989680 ;  /* 0x009896800000995d */ /* 0x010fea0003900000 */
[----:B------:R-:W4:Y:S02]  /*8fd0*/  @!P1 SYNCS.PHASECHK.TRANS64 P1, [R16+URZ+0x30848], R21 ;  /* 0x03084815100095a7 */ /* 0x000f24000802007f */
[----:B----4-:R-:W-:Y:S05]  /*8fe0*/  @!P1 BRA `(.L_x_2900) ;  /* 0xfffffffc00f09947 */ /* 0x010fea000383ffff */
[----:B------:R-:W-:Y:S05]  /*8ff0*/  BRA `(.L_x_2938) ;  /* 0xffffffe800ac7947 */ /* 0x000fea000383ffff */
.L_x_2902:
[----:B------:R-:W-:-:S07]  /*9000*/  SHF.L.U32 R5, R11, 0x1f, RZ ;  /* 0x0000001f0b057819 */ /* 0x000fce00000006ff */
.L_x_2939:
[----:B------:R1:W1:Y:S02]  /*9010*/  SYNCS.PHASECHK.TRANS64.TRYWAIT P1, [R16+URZ+0x30820], R5 ;  /* 0x03082005100075a7 */ /* 0x000264000802017f */
[----:B-1----:R-:W-:Y:S05]  /*9020*/  @!P1 NANOSLEEP.SYNCS 0x989680 ;  /* 0x009896800000995d */ /* 0x002fea0003900000 */
[----:B------:R-:W1:Y:S02]  /*9030*/  @!P1 SYNCS.PHASECHK.TRANS64 P1, [R16+URZ+0x30820], R5 ;  /* 0x03082005100095a7 */ /* 0x000e64000802007f */
[----:B-1----:R-:W-:Y:S05]  /*9040*/  @!P1 BRA `(.L_x_2939) ;  /* 0xfffffffc00f09947 */ /* 0x002fea000383ffff */
[----:B------:R-:W-:Y:S05]  /*9050*/  BRA `(.L_x_2940) ;  /* 0xffffffec00287947 */ /* 0x000fea000383ffff */
.L_x_2905:
[----:B-1----:R1:W2:Y:S02]  /*9060*/  SYNCS.PHASECHK.TRANS64.TRYWAIT P1, [R16+URZ+0x30840], R13 ;  /* 0x0308400d100075a7 */ /* 0x0022a4000802017f */
[----:B--2---:R-:W-:Y:S05]  /*9070*/  @!P1 NANOSLEEP.SYNCS 0x989680 ;  /* 0x009896800000995d */ /* 0x004fea0003900000 */
[----:B------:R-:W2:Y:S02]  /*9080*/  @!P1 SYNCS.PHASECHK.TRANS64 P1, [R16+URZ+0x30840], R13 ;  /* 0x0308400d100095a7 */ /* 0x000ea4000802007f */
[----:B--2---:R-:W-:Y:S05]  /*9090*/  @!P1 BRA `(.L_x_2905) ;  /* 0xfffffffc00f09947 */ /* 0x004fea000383ffff */
[----:B------:R-:W-:Y:S05]  /*90a0*/  BRA `(.L_x_2941) ;  /* 0xffffffec00e07947 */ /* 0x000fea000383ffff */
.L_x_2907:
[----:B--2---:R2:W1:Y:S02]  /*90b0*/  SYNCS.PHASECHK.TRANS64.TRYWAIT P1, [R16+URZ+0x30828], R13 ;  /* 0x0308280d100075a7 */ /* 0x004464000802017f */
[----:B-1----:R-:W-:Y:S05]  /*90c0*/  @!P1 NANOSLEEP.SYNCS 0x989680 ;  /* 0x009896800000995d */ /* 0x002fea0003900000 */
[----:B------:R-:W1:Y:S02]  /*90d0*/  @!P1 SYNCS.PHASECHK.TRANS64 P1, [R16+URZ+0x30828], R13 ;  /* 0x0308280d100095a7 */ /* 0x000e64000802007f */
[----:B-1----:R-:W-:Y:S05]  /*90e0*/  @!P1 BRA `(.L_x_2907) ;  /* 0xfffffffc00f09947 */ /* 0x002fea000383ffff */
[----:B------:R-:W-:Y:S05]  /*90f0*/  BRA `(.L_x_2942) ;  /* 0xfffffff000687947 */ /* 0x000fea000383ffff */
.L_x_2909:
[----:B------:R1:W1:Y:S02]  /*9100*/  SYNCS.PHASECHK.TRANS64.TRYWAIT P0, [R3+URZ+0x30840], R0 ;  /* 0x03084000030075a7 */ /* 0x000264000800017f */
[----:B-1----:R-:W-:Y:S05]  /*9110*/  @!P0 NANOSLEEP.SYNCS 0x989680 ;  /* 0x009896800000895d */ /* 0x002fea0003900000 */
[----:B------:R-:W1:Y:S02]  /*9120*/  @!P0 SYNCS.PHASECHK.TRANS64 P0, [R3+URZ+0x30840], R0 ;  /* 0x03084000030085a7 */ /* 0x000e64000800007f */
[----:B-1----:R-:W-:Y:S05]  /*9130*/  @!P0 BRA `(.L_x_2909) ;  /* 0xfffffffc00f08947 */ /* 0x002fea000383ffff */
[----:B------:R-:W-:Y:S05]  /*9140*/  BRA `(.L_x_2943) ;  /* 0xfffffff4001c7947 */ /* 0x000fea000383ffff */
.L_x_2911:
[----:B------:R-:W-:Y:S01]  /*9150*/  BSSY B0, `(.L_x_2944) ;  /* 0x0000006000007945 */ /* 0x000fe20003800000 */
[----:B------:R-:W-:-:S07]  /*9160*/  IMAD.MOV.U32 R15, RZ, RZ, -0x1 ;  /* 0xffffffffff0f7424 */ /* 0x000fce00078e00ff */
[----:B------:R-:W-:Y:S05]  /*9170*/  WARPSYNC.COLLECTIVE R15, `(.L_x_2945) ;  /* 0x000000000f0c7348 */ /* 0x000fea0003c00000 */
[----:B------:R-:W-:Y:S02]  /*9180*/  ELECT P6, UR62, PT ;  /* 0x00000000003e782f */ /* 0x000fe400038c0000 */
[----:B------:R-:W-:Y:S01]  /*9190*/  MOV R14, UR62 ;  /* 0x0000003e000e7c02 */ /* 0x000fe20008000f00 */
[----:B------:R-:W-:Y:S10]  /*91a0*/  ENDCOLLECTIVE ;  /* 0x000000000000791b */ /* 0x000ff40003800000 */
.L_x_2945:
[----:B------:R-:W-:Y:S05]  /*91b0*/  BSYNC B0 ;  /* 0x0000000000007941 */ /* 0x000fea0003800000 */
.L_x_2944:
[----:B------:R-:W-:Y:S05]  /*91c0*/  BRA `(.L_x_2946) ;  /* 0xfffffff400c87947 */ /* 0x000fea000383ffff */
.L_x_2913:
[----:B-1----:R1:W2:Y:S02]  /*91d0*/  SYNCS.PHASECHK.TRANS64.TRYWAIT P0, [R6+URZ], R5 ;  /* 0x00000005060075a7 */ /* 0x0022a4000800017f */
[----:B--2---:R-:W-:Y:S05]  /*91e0*/  @!P0 NANOSLEEP.SYNCS 0x989680 ;  /* 0x009896800000895d */ /* 0x004fea0003900000 */
[----:B------:R-:W2:Y:S02]  /*91f0*/  @!P0 SYNCS.PHASECHK.TRANS64 P0, [R6+URZ], R5 ;  /* 0x00000005060085a7 */ /* 0x000ea4000800007f */
[----:B--2---:R-:W-:Y:S05]  /*9200*/  @!P0 BRA `(.L_x_2913) ;  /* 0xfffffffc00f08947 */ /* 0x004fea000383ffff */
[----:B------:R-:W-:Y:S05]  /*9210*/  BRA `(.L_x_2947) ;  /* 0xfffffff800087947 */ /* 0x000fea000383ffff */
.L_x_2914:
[----:B--2---:R2:W3:Y:S02]  /*9220*/  SYNCS.PHASECHK.TRANS64.TRYWAIT P0, [R3+URZ], R2 ;  /* 0x00000002030075a7 */ /* 0x0044e4000800017f */
[----:B---3--:R-:W-:Y:S05]  /*9230*/  @!P0 NANOSLEEP.SYNCS 0x989680 ;  /* 0x009896800000895d */ /* 0x008fea0003900000 */
[----:B------:R-:W3:Y:S02]  /*9240*/  @!P0 SYNCS.PHASECHK.TRANS64 P0, [R3+URZ], R2 ;  /* 0x00000002030085a7 */ /* 0x000ee4000800007f */
[----:B---3--:R-:W-:Y:S05]  /*9250*/  @!P0 BRA `(.L_x_2914) ;  /* 0xfffffffc00f08947 */ /* 0x008fea000383ffff */
[----:B------:R-:W-:Y:S05]  /*9260*/  BRA `(.L_x_2948) ;  /* 0xfffffff400fc7947 */ /* 0x000fea000383ffff */
.L_x_2916:
[----:B--2---:R2:W3:Y:S02]  /*9270*/  SYNCS.PHASECHK.TRANS64.TRYWAIT P0, [R0+URZ], R5 ;  /* 0x00000005000075a7 */ /* 0x0044e4000800017f */
[----:B---3--:R-:W-:Y:S05]  /*9280*/  @!P0 NANOSLEEP.SYNCS 0x989680 ;  /* 0x009896800000895d */ /* 0x008fea0003900000 */
[----:B------:R-:W3:Y:S02]  /*9290*/  @!P0 SYNCS.PHASECHK.TRANS64 P0, [R0+URZ], R5 ;  /* 0x00000005000085a7 */ /* 0x000ee4000800007f */
[----:B---3--:R-:W-:Y:S05]  /*92a0*/  @!P0 BRA `(.L_x_2916) ;  /* 0xfffffffc00f08947 */ /* 0x008fea000383ffff */
[----:B------:R-:W-:Y:S05]  /*92b0*/  BRA `(.L_x_2949) ;  /* 0xfffffff800007947 */ /* 0x000fea000383ffff */
.L_x_2950:
        /* <DEDUP_REMOVED lines=12> */
.L_x_3704:


//--------------------- .text._ZN7cutlass13device_kernelIN5flash22FlashAttnBwdPreprocessIN4cute5tupleIJNS3_1CILi64EEENS5_ILi128EEEEEENS_6half_tEfNS_4arch4Sm90ELb1ELb0EEEEEvNT_6ParamsE --------------------------
	.section	.text._ZN7cutlass13device_kernelIN5flash22FlashAttnBwdPreprocessIN4cute5tupleIJNS3_1CILi64EEENS5_ILi128EEEEEENS_6half_tEfNS_4arch4Sm90ELb1ELb0EEEEEvNT_6ParamsE,"ax",@progbits
	.align	128
.text._ZN7cutlass13device_kernelIN5flash22FlashAttnBwdPreprocessIN4cute5tupleIJNS3_1CILi64EEENS5_ILi128EEEEEENS_6half_tEfNS_4arch4Sm90ELb1ELb0EEEEEvNT_6ParamsE:
        .type           _ZN7cutlass13device_kernelIN5flash22FlashAttnBwdPreprocessIN4cute5tupleIJNS3_1CILi64EEENS5_ILi128EEEEEENS_6half_tEfNS_4arch4Sm90ELb1ELb0EEEEEvNT_6ParamsE,@function
        .size           _ZN7cutlass13device_kernelIN5flash22FlashAttnBwdPreprocessIN4cute5tupleIJNS3_1CILi64EEENS5_ILi128EEEEEENS_6half_tEfNS_4arch4Sm90ELb1ELb0EEEEEvNT_6ParamsE,(.L_x_3705 - _ZN7cutlass13device_kernelIN5flash22FlashAttnBwdPreprocessIN4cute5tupleIJNS3_1CILi64EEENS5_ILi128EEEEEENS_6half_tEfNS_4arch4Sm90ELb1ELb0EEEEEvNT_6ParamsE)
        .other          _ZN7cutlass13device_kernelIN5flash22FlashAttnBwdPreprocessIN4cute5tupleIJNS3_1CILi64EEENS5_ILi128EEEEEENS_6half_tEfNS_4arch4Sm90ELb1ELb0EEEEEvNT_6ParamsE,@"STO_CUDA_ENTRY STV_DEFAULT"
_ZN7cutlass13device_kernelIN5flash22FlashAttnBwdPreprocessIN4cute5tupleIJNS3_1CILi64EEENS5_ILi128EEEEEENS_6half_tEfNS_4arch4Sm90ELb1ELb0EEEEEvNT_6ParamsE:
[----:B------:R-:W-:Y:S01]  /*0000*/  LDC R1, c[0x0][0x28] ;  /* 0x00000a00ff017b82 */ /* 0x000fe20000000800 */
[----:B------:R-:W0:Y:S07]  /*0010*/  S2R R0, SR_TID.X ;  /* 0x0000000000007919 */ /* 0x000e2e0000002100 */
[----:B------:R-:W1:Y:S01]  /*0020*/  S2UR UR8, SR_CTAID.Y ;  /* 0x00000000000879c3 */ /* 0x000e620000002600 */
[----:B------:R-:W-:Y:S01]  /*0030*/  ULDC UR4, c[0x0][0x218] ;  /* 0x0000860000047ab9 */ /* 0x000fe20000000800 */
[----:B------:R-:W-:Y:S01]  /*0040*/  ULDC UR5, c[0x0][0x21c] ;  /* 0x0000870000057ab9 */ /* 0x000fe20000000800 */
[----:B------:R-:W2:Y:S01]  /*0050*/  S2R R2, SR_CTAID.X ;  /* 0x0000000000027919 */ /* 0x000ea20000002500 */
[----:B------:R-:W-:-:S04]  /*0060*/  ULDC.64 UR6, c[0x0][0x208] ;  /* 0x0000820000067ab9 */ /* 0x000fc80000000a00 */
[----:B------:R-:W3:Y:S08]  /*0070*/  LDC.64 R10, c[0x0][0x230] ;  /* 0x00008c00ff0a7b82 */ /* 0x000ef00000000a00 */
[----:B------:R-:W4:Y:S08]  /*0080*/  S2UR UR9, SR_CTAID.Z ;  /* 0x00000000000979c3 */ /* 0x000f300000002700 */
[----:B------:R-:W4:Y:S01]  /*0090*/  LDC.64 R18, c[0x0][0x250] ;  /* 0x00009400ff127b82 */ /* 0x000f220000000a00 */
[----:B-1----:R-:W-:Y:S01]  /*00a0*/  USHF.R.S32.HI UR10, URZ, 0x1f, UR8 ;  /* 0x0000001f3f0a7899 */ /* 0x002fe20008011408 */
[----:B0-----:R-:W-:-:S06]  /*00b0*/  SHF.R.S32.HI R3, RZ, 0x1f, R0 ;  /* 0x0000001fff037819 */ /* 0x001fcc0000011400 */
[----:B------:R-:W0:Y:S01]  /*00c0*/  LDC.64 R40, c[0x0][0x238] ;  /* 0x00008e00ff287b82 */ /* 0x000e220000000a00 */
[----:B---3--:R-:W-:Y:S01]  /*00d0*/  IMAD R4, R10, UR10, RZ ;  /* 0x0000000a0a047c24 */ /* 0x008fe2000f8e02ff */
[----:B------:R-:W-:Y:S02]  /*00e0*/  LEA.HI R46, R3, R0, RZ, 0x4 ;  /* 0x00000000032e7211 */ /* 0x000fe400078f20ff */
[----:B--2---:R-:W-:Y:S01]  /*00f0*/  SHF.L.U32 R44, R2, 0x6, RZ ;  /* 0x00000006022c7819 */ /* 0x004fe200000006ff */
[----:B------:R-:W-:Y:S01]  /*0100*/  IMAD R11, R11, UR8, R4 ;  /* 0x000000080b0b7c24 */ /* 0x000fe2000f8e0204 */
[----:B------:R-:W-:Y:S02]  /*0110*/  LOP3.LUT R5, R46, 0xfffffff0, RZ, 0xc0, !PT ;  /* 0xfffffff02e057812 */ /* 0x000fe400078ec0ff */
[----:B------:R-:W1:Y:S01]  /*0120*/  LDC.64 R42, c[0x0][0x258] ;  /* 0x00009600ff2a7b82 */ /* 0x000e620000000a00 */
[----:B------:R-:W-:Y:S01]  /*0130*/  IADD3 R3, -R44, UR4, RZ ;  /* 0x000000042c037c10 */ /* 0x000fe2000fffe1ff */
[----:B----4-:R-:W-:Y:S01]  /*0140*/  USHF.R.S32.HI UR11, URZ, 0x1f, UR9 ;  /* 0x0000001f3f0b7899 */ /* 0x010fe20008011409 */
[----:B------:R-:W-:-:S02]  /*0150*/  SHF.R.S32.HI R46, RZ, 0x4, R46 ;  /* 0x00000004ff2e7819 */ /* 0x000fc4000001142e */
[----:B------:R-:W-:Y:S02]  /*0160*/  IADD3 R5, -R5, R0, RZ ;  /* 0x0000000005057210 */ /* 0x000fe40007ffe1ff */
[----:B------:R-:W-:Y:S01]  /*0170*/  ISETP.GE.AND P1, PT, R46, R3, PT ;  /* 0x000000032e00720c */ /* 0x000fe20003f26270 */
[----:B------:R-:W-:Y:S01]  /*0180*/  IMAD R16, R18, UR10, RZ ;  /* 0x0000000a12107c24 */ /* 0x000fe2000f8e02ff */
[----:B------:R-:W-:Y:S02]  /*0190*/  SHF.L.U32 R8, R5, 0x3, RZ ;  /* 0x0000000305087819 */ /* 0x000fe400000006ff */
[----:B------:R-:W-:Y:S02]  /*01a0*/  IADD3 R4, R46, 0x10, RZ ;  /* 0x000000102e047810 */ /* 0x000fe40007ffe0ff */
[C---:B------:R-:W-:Y:S02]  /*01b0*/  ISETP.LT.AND P3, PT, R8.reuse, UR5, !P1 ;  /* 0x0000000508007c0c */ /* 0x040fe4000cf61270 */
[----:B------:R-:W-:-:S02]  /*01c0*/  ISETP.GE.AND P0, PT, R8, UR5, PT ;  /* 0x0000000508007c0c */ /* 0x000fc4000bf06270 */
[----:B------:R-:W-:Y:S02]  /*01d0*/  SHF.R.S32.HI R9, RZ, 0x1f, R8 ;  /* 0x0000001fff097819 */ /* 0x000fe40000011408 */
[----:B------:R-:W-:Y:S02]  /*01e0*/  ISETP.LT.AND P2, PT, R4, R3, !P0 ;  /* 0x000000030400720c */ /* 0x000fe40004741270 */
[----:B------:R-:W-:Y:S01]  /*01f0*/  SHF.R.S32.HI R47, RZ, 0x1f, R46 ;  /* 0x0000001fff2f7819 */ /* 0x000fe2000001142e */
[----:B------:R-:W-:-:S04]  /*0200*/  IMAD.WIDE.U32 R6, R10, UR8, R8 ;  /* 0x000000080a067c25 */ /* 0x000fc8000f8e0008 */
[----:B------:R-:W2:Y:S01]  /*0210*/  @P3 LDC.64 R14, c[0x0][0x228] ;  /* 0x00008a00ff0e3b82 */ /* 0x000ea20000000a00 */
[----:B0-----:R-:W-:Y:S01]  /*0220*/  IMAD R10, R40, UR11, RZ ;  /* 0x0000000b280a7c24 */ /* 0x001fe2000f8e02ff */
[----:B------:R-:W-:Y:S01]  /*0230*/  IADD3 R7, R7, R11, RZ ;  /* 0x0000000b07077210 */ /* 0x000fe20007ffe0ff */
[----:B------:R-:W-:Y:S02]  /*0240*/  IMAD R11, R19, UR8, R16 ;  /* 0x00000008130b7c24 */ /* 0x000fe4000f8e0210 */
[----:B------:R-:W-:-:S03]  /*0250*/  IMAD.WIDE.U32 R8, R18, UR8, R8 ;  /* 0x0000000812087c25 */ /* 0x000fc6000f8e0008 */
[----:B------:R-:W0:Y:S01]  /*0260*/  @P3 LDC.64 R12, c[0x0][0x248] ;  /* 0x00009200ff0c3b82 */ /* 0x000e220000000a00 */
[----:B------:R-:W-:Y:S01]  /*0270*/  IMAD R17, R41, UR9, R10 ;  /* 0x0000000929117c24 */ /* 0x000fe2000f8e020a */
[----:B------:R-:W-:Y:S01]  /*0280*/  IADD3 R9, R9, R11, RZ ;  /* 0x0000000b09097210 */ /* 0x000fe20007ffe0ff */
[----:B------:R-:W-:-:S04]  /*0290*/  IMAD.WIDE.U32 R40, R40, UR9, R6 ;  /* 0x0000000928287c25 */ /* 0x000fc8000f8e0006 */
[----:B-1----:R-:W-:Y:S01]  /*02a0*/  IMAD R16, R42, UR11, RZ ;  /* 0x0000000b2a107c24 */ /* 0x002fe2000f8e02ff */
[----:B------:R-:W1:Y:S01]  /*02b0*/  @P2 LDC.64 R6, c[0x0][0x228] ;  /* 0x00008a00ff062b82 */ /* 0x000e620000000a00 */
[----:B------:R-:W-:Y:S01]  /*02c0*/  IMAD.WIDE R48, R2, 0x40, R46 ;  /* 0x0000004002307825 */ /* 0x000fe200078e022e */
[----:B------:R-:W-:Y:S02]  /*02d0*/  IADD3 R41, R41, R17, RZ ;  /* 0x0000001129297210 */ /* 0x000fe40007ffe0ff */
[----:B------:R-:W-:Y:S01]  /*02e0*/  @P2 MOV R22, R40 ;  /* 0x0000002800162202 */ /* 0x000fe20000000f00 */
[----:B------:R-:W-:Y:S01]  /*02f0*/  IMAD R19, R43, UR9, R16 ;  /* 0x000000092b137c24 */ /* 0x000fe2000f8e0210 */
[----:B------:R-:W-:Y:S01]  /*0300*/  @P2 IADD3 R17, P5, R48, 0x10, RZ ;  /* 0x0000001030112810 */ /* 0x000fe20007fbe0ff */
[----:B------:R-:W-:Y:S01]  /*0310*/  IMAD.WIDE.U32 R42, R42, UR9, R8 ;  /* 0x000000092a2a7c25 */ /* 0x000fe2000f8e0008 */
[----:B------:R-:W3:Y:S01]  /*0320*/  @P3 LDC.64 R10, c[0x0][0x240] ;  /* 0x00009000ff0a3b82 */ /* 0x000ee20000000a00 */
[----:B------:R-:W-:-:S02]  /*0330*/  @P2 IADD3 R29, P4, R48, 0x10, RZ ;  /* 0x00000010301d2810 */ /* 0x000fc40007f9e0ff */
[----:B--2---:R-:W-:Y:S01]  /*0340*/  @P3 IMAD R16, R49, R14, RZ ;  /* 0x0000000e31103224 */ /* 0x004fe200078e02ff */
[----:B------:R-:W-:Y:S02]  /*0350*/  IADD3 R43, R43, R19, RZ ;  /* 0x000000132b2b7210 */ /* 0x000fe40007ffe0ff */
[----:B------:R-:W-:Y:S01]  /*0360*/  @P2 IADD3.X R19, RZ, R49, RZ, P5, !PT ;  /* 0x00000031ff132210 */ /* 0x000fe20002ffe4ff */
[C---:B------:R-:W-:Y:S01]  /*0370*/  @P3 IMAD R23, R48.reuse, R15, R16 ;  /* 0x0000000f30173224 */ /* 0x040fe200078e0210 */
[----:B------:R-:W2:Y:S01]  /*0380*/  @P3 LDC.64 R20, c[0x0][0x210] ;  /* 0x00008400ff143b82 */ /* 0x000ea20000000a00 */
[----:B0-----:R-:W-:Y:S01]  /*0390*/  @P3 IMAD R16, R49, R12, RZ ;  /* 0x0000000c31103224 */ /* 0x001fe200078e02ff */
[----:B------:R-:W-:Y:S01]  /*03a0*/  @P2 MOV R24, R42 ;  /* 0x0000002a00182202 */ /* 0x000fe20000000f00 */
[----:B------:R-:W-:-:S04]  /*03b0*/  @P3 IMAD.WIDE.U32 R14, R48, R14, R40 ;  /* 0x0000000e300e3225 */ /* 0x000fc800078e0028 */
[C---:B------:R-:W-:Y:S01]  /*03c0*/  @P3 IMAD R25, R48.reuse, R13, R16 ;  /* 0x0000000d30193224 */ /* 0x040fe200078e0210 */
[----:B------:R-:W0:Y:S01]  /*03d0*/  @P2 LDC.64 R8, c[0x0][0x248] ;  /* 0x00009200ff082b82 */ /* 0x000e220000000a00 */
[----:B------:R-:W-:Y:S01]  /*03e0*/  @P3 IMAD.WIDE.U32 R12, R48, R12, R42 ;  /* 0x0000000c300c3225 */ /* 0x000fe200078e002a */
[----:B------:R-:W-:Y:S02]  /*03f0*/  @P3 IADD3 R15, R15, R23, RZ ;  /* 0x000000170f0f3210 */ /* 0x000fe40007ffe0ff */
[----:B------:R-:W-:Y:S01]  /*0400*/  @P2 MOV R23, R41 ;  /* 0x0000002900172202 */ /* 0x000fe20000000f00 */
[----:B-1----:R-:W-:Y:S01]  /*0410*/  @P2 IMAD R16, R19, R6, RZ ;  /* 0x0000000613102224 */ /* 0x002fe200078e02ff */
[----:B------:R-:W-:Y:S02]  /*0420*/  @P3 IADD3 R13, R13, R25, RZ ;  /* 0x000000190d0d3210 */ /* 0x000fe40007ffe0ff */
[C---:B---3--:R-:W-:Y:S01]  /*0430*/  @P3 LEA R10, P6, R12.reuse, R10, 0x1 ;  /* 0x0000000a0c0a3211 */ /* 0x048fe200078c08ff */
[C---:B------:R-:W-:Y:S01]  /*0440*/  @P2 IMAD R7, R17.reuse, R7, R16 ;  /* 0x0000000711072224 */ /* 0x040fe200078e0210 */
[----:B------:R-:W-:Y:S01]  /*0450*/  @P2 IADD3.X R19, RZ, R49, RZ, P4, !PT ;  /* 0x00000031ff132210 */ /* 0x000fe200027fe4ff */
[----:B------:R-:W1:Y:S01]  /*0460*/  @P2 LDC.64 R52, c[0x0][0x210] ;  /* 0x00008400ff342b82 */ /* 0x000e620000000a00 */
[----:B------:R-:W-:Y:S01]  /*0470*/  @P3 LEA.HI.X R11, R12, R11, R13, 0x1, P6 ;  /* 0x0000000b0c0b3211 */ /* 0x000fe200030f0c0d */
[----:B------:R-:W-:Y:S01]  /*0480*/  @P2 IMAD.WIDE.U32 R22, R17, R6, R22 ;  /* 0x0000000611162225 */ /* 0x000fe200078e0016 */
[----:B------:R-:W-:-:S02]  /*0490*/  CS2R R16, SRZ ;  /* 0x0000000000107805 */ /* 0x000fc4000001ff00 */
[C---:B--2---:R-:W-:Y:S02]  /*04a0*/  @P3 LEA R20, P5, R14.reuse, R20, 0x1 ;  /* 0x000000140e143211 */ /* 0x044fe400078a08ff */
[----:B------:R-:W-:Y:S01]  /*04b0*/  @P2 MOV R25, R43 ;  /* 0x0000002b00192202 */ /* 0x000fe20000000f00 */
[----:B------:R-:W2:Y:S01]  /*04c0*/  @P2 LDC.64 R56, c[0x0][0x240] ;  /* 0x00009000ff382b82 */ /* 0x000ea20000000a00 */
[----:B------:R-:W-:Y:S02]  /*04d0*/  @P3 LEA.HI.X R21, R14, R21, R15, 0x1, P5 ;  /* 0x000000150e153211 */ /* 0x000fe400028f0c0f */
[----:B------:R-:W-:Y:S01]  /*04e0*/  CS2R R14, SRZ ;  /* 0x00000000000e7805 */ /* 0x000fe2000001ff00 */
[-C--:B0-----:R-:W-:Y:S01]  /*04f0*/  @P2 IMAD R12, R19, R8.reuse, RZ ;  /* 0x00000008130c2224 */ /* 0x081fe200078e02ff */
[----:B------:R-:W-:Y:S02]  /*0500*/  CS2R R18, SRZ ;  /* 0x0000000000127805 */ /* 0x000fe4000001ff00 */
[----:B------:R-:W-:Y:S01]  /*0510*/  IADD3 R6, R46, 0x20, RZ ;  /* 0x000000202e067810 */ /* 0x000fe20007ffe0ff */
[----:B------:R-:W-:-:S04]  /*0520*/  @P2 IMAD.WIDE.U32 R24, R29, R8, R24 ;  /* 0x000000081d182225 */ /* 0x000fc800078e0018 */
[----:B------:R-:W-:Y:S01]  /*0530*/  @P2 IMAD R27, R29, R9, R12 ;  /* 0x000000091d1b2224 */ /* 0x000fe200078e020c */
[----:B------:R-:W-:Y:S01]  /*0540*/  CS2R R12, SRZ ;  /* 0x00000000000c7805 */ /* 0x000fe2000001ff00 */
[----:B------:R-:W3:Y:S05]  /*0550*/  @P3 LDG.E.128 R16, desc[UR6][R10.64] ;  /* 0x000000060a103981 */ /* 0x000eea000c1e1d00 */
[----:B------:R0:W4:Y:S01]  /*0560*/  @P3 LDG.E.128 R12, desc[UR6][R20.64] ;  /* 0x00000006140c3981 */ /* 0x000122000c1e1d00 */
[----:B------:R-:W-:Y:S02]  /*0570*/  ISETP.LT.AND P3, PT, R6, R3, !P0 ;  /* 0x000000030600720c */ /* 0x000fe40004761270 */
[----:B------:R-:W-:-:S02]  /*0580*/  IADD3 R8, R46, 0x30, RZ ;  /* 0x000000302e087810 */ /* 0x000fc40007ffe0ff */
[----:B------:R-:W-:Y:S02]  /*0590*/  @P2 IADD3 R9, R23, R7, RZ ;  /* 0x0000000717092210 */ /* 0x000fe40007ffe0ff */
[----:B-1----:R-:W-:Y:S02]  /*05a0*/  @P2 LEA R52, P4, R22, R52, 0x1 ;  /* 0x0000003416342211 */ /* 0x002fe400078808ff */
[----:B------:R-:W-:Y:S02]  /*05b0*/  @P2 IADD3 R7, R25, R27, RZ ;  /* 0x0000001b19072210 */ /* 0x000fe40007ffe0ff */
[----:B--2---:R-:W-:-:S03]  /*05c0*/  @P2 LEA R56, P5, R24, R56, 0x1 ;  /* 0x0000003818382211 */ /* 0x004fc600078a08ff */
[----:B------:R-:W1:Y:S01]  /*05d0*/  @P3 LDC.64 R34, c[0x0][0x228] ;  /* 0x00008a00ff223b82 */ /* 0x000e620000000a00 */
[----:B------:R-:W-:Y:S02]  /*05e0*/  ISETP.LT.AND P0, PT, R8, R3, !P0 ;  /* 0x000000030800720c */ /* 0x000fe40004701270 */
[----:B0-----:R-:W-:Y:S02]  /*05f0*/  CS2R R20, SRZ ;  /* 0x0000000000147805 */ /* 0x001fe4000001ff00 */
[----:B------:R-:W-:Y:S02]  /*0600*/  @P2 LEA.HI.X R53, R22, R53, R9, 0x1, P4 ;  /* 0x0000003516352211 */ /* 0x000fe400020f0c09 */
[----:B------:R-:W-:Y:S02]  /*0610*/  CS2R R22, SRZ ;  /* 0x0000000000167805 */ /* 0x000fe4000001ff00 */
[----:B------:R-:W-:Y:S02]  /*0620*/  @P2 LEA.HI.X R57, R24, R57, R7, 0x1, P5 ;  /* 0x0000003918392211 */ /* 0x000fe400028f0c07 */
[----:B------:R-:W-:-:S02]  /*0630*/  CS2R R24, SRZ ;  /* 0x0000000000187805 */ /* 0x000fc4000001ff00 */
[----:B------:R-:W-:Y:S01]  /*0640*/  CS2R R26, SRZ ;  /* 0x00000000001a7805 */ /* 0x000fe2000001ff00 */
[----:B------:R-:W0:Y:S01]  /*0650*/  @P3 LDC.64 R36, c[0x0][0x248] ;  /* 0x00009200ff243b82 */ /* 0x000e220000000a00 */
[----:B------:R2:W4:Y:S04]  /*0660*/  @P2 LDG.E.128 R20, desc[UR6][R52.64] ;  /* 0x0000000634142981 */ /* 0x000528000c1e1d00 */
[----:B------:R1:W4:Y:S01]  /*0670*/  @P2 LDG.E.128 R24, desc[UR6][R56.64] ;  /* 0x0000000638182981 */ /* 0x000322000c1e1d00 */
[C---:B------:R-:W-:Y:S02]  /*0680*/  @P3 IADD3 R55, P2, R48.reuse, 0x20, RZ ;  /* 0x0000002030373810 */ /* 0x040fe40007f5e0ff */
[----:B------:R-:W0:Y:S01]  /*0690*/  @P0 LDC.64 R38, c[0x0][0x228] ;  /* 0x00008a00ff260b82 */ /* 0x000e220000000a00 */
[----:B------:R-:W-:-:S02]  /*06a0*/  @P3 IADD3 R50, P5, R48, 0x20, RZ ;  /* 0x0000002030323810 */ /* 0x000fc40007fbe0ff */
[C---:B------:R-:W-:Y:S02]  /*06b0*/  @P0 IADD3 R51, P4, R48.reuse, 0x30, RZ ;  /* 0x0000003030330810 */ /* 0x040fe40007f9e0ff */
[----:B------:R-:W-:Y:S02]  /*06c0*/  @P0 IADD3 R7, P6, R48, 0x30, RZ ;  /* 0x0000003030070810 */ /* 0x000fe40007fde0ff */
[-C--:B------:R-:W-:Y:S01]  /*06d0*/  @P3 IADD3.X R59, RZ, R49.reuse, RZ, P2, !PT ;  /* 0x00000031ff3b3210 */ /* 0x080fe200017fe4ff */
[----:B------:R-:W0:Y:S01]  /*06e0*/  @P3 LDC.64 R10, c[0x0][0x210] ;  /* 0x00008400ff0a3b82 */ /* 0x000e220000000a00 */
[-C--:B------:R-:W-:Y:S02]  /*06f0*/  @P3 IADD3.X R61, RZ, R49.reuse, RZ, P5, !PT ;  /* 0x00000031ff3d3210 */ /* 0x080fe40002ffe4ff */
[-C--:B--2---:R-:W-:Y:S01]  /*0700*/  @P0 IADD3.X R53, RZ, R49.reuse, RZ, P4, !PT ;  /* 0x00000031ff350210 */ /* 0x084fe200027fe4ff */
[----:B-1----:R-:W-:Y:S01]  /*0710*/  @P3 IMAD R54, R59, R34, RZ ;  /* 0x000000223b363224 */ /* 0x002fe200078e02ff */
[----:B------:R-:W-:-:S02]  /*0720*/  @P0 IADD3.X R9, RZ, R49, RZ, P6, !PT ;  /* 0x00000031ff090210 */ /* 0x000fc400037fe4ff */
[----:B------:R-:W-:Y:S01]  /*0730*/  @P3 MOV R48, R40 ;  /* 0x0000002800303202 */ /* 0x000fe20000000f00 */
[----:B------:R-:W1:Y:S01]  /*0740*/  @P0 LDC.64 R28, c[0x0][0x210] ;  /* 0x00008400ff1c0b82 */ /* 0x000e620000000a00 */
[----:B------:R-:W-:Y:S01]  /*0750*/  @P3 MOV R49, R41 ;  /* 0x0000002900313202 */ /* 0x000fe20000000f00 */
[----:B------:R-:W-:Y:S02]  /*0760*/  @P3 IMAD R57, R55, R35, R54 ;  /* 0x0000002337393224 */ /* 0x000fe400078e0236 */
[----:B0-----:R-:W-:Y:S02]  /*0770*/  @P3 IMAD R52, R61, R36, RZ ;  /* 0x000000243d343224 */ /* 0x001fe400078e02ff */
[----:B------:R-:W-:Y:S02]  /*0780*/  @P3 IMAD.WIDE.U32 R34, R55, R34, R48 ;  /* 0x0000002237223225 */ /* 0x000fe400078e0030 */
[----:B------:R-:W0:Y:S01]  /*0790*/  @P0 LDC.64 R32, c[0x0][0x248] ;  /* 0x00009200ff200b82 */ /* 0x000e220000000a00 */
[----:B------:R-:W-:-:S02]  /*07a0*/  @P3 MOV R48, R42 ;  /* 0x0000002a00303202 */ /* 0x000fc40000000f00 */
[----:B------:R-:W-:Y:S01]  /*07b0*/  @P3 MOV R49, R43 ;  /* 0x0000002b00313202 */ /* 0x000fe20000000f00 */
[----:B------:R-:W-:-:S04]  /*07c0*/  @P3 IMAD R55, R50, R37, R52 ;  /* 0x0000002532373224 */ /* 0x000fc800078e0234 */
[----:B------:R-:W2:Y:S01]  /*07d0*/  @P3 LDC.64 R30, c[0x0][0x240] ;  /* 0x00009000ff1e3b82 */ /* 0x000ea20000000a00 */
[----:B------:R-:W-:-:S07]  /*07e0*/  @P3 IMAD.WIDE.U32 R48, R50, R36, R48 ;  /* 0x0000002432303225 */ /* 0x000fce00078e0030 */
[----:B------:R-:W2:Y:S01]  /*07f0*/  @P0 LDC.64 R36, c[0x0][0x240] ;  /* 0x00009000ff240b82 */ /* 0x000ea20000000a00 */
[-C--:B------:R-:W-:Y:S02]  /*0800*/  @P0 IMAD R52, R53, R38.reuse, RZ ;  /* 0x0000002635340224 */ /* 0x080fe400078e02ff */
[----:B------:R-:W-:-:S04]  /*0810*/  @P0 IMAD.WIDE.U32 R40, R51, R38, R40 ;  /* 0x0000002633280225 */ /* 0x000fc800078e0028 */
[----:B------:R-:W-:Y:S01]  /*0820*/  @P0 IMAD R39, R51, R39, R52 ;  /* 0x0000002733270224 */ /* 0x000fe200078e0234 */
[----:B------:R-:W-:Y:S02]  /*0830*/  @P3 LEA R52, P2, R34, R10, 0x1 ;  /* 0x0000000a22343211 */ /* 0x000fe400078408ff */
[----:B-1----:R-:W-:Y:S01]  /*0840*/  @P0 LEA R10, P4, R40, R28, 0x1 ;  /* 0x0000001c280a0211 */ /* 0x002fe200078808ff */
[-C--:B0-----:R-:W-:Y:S01]  /*0850*/  @P0 IMAD R28, R9, R32.reuse, RZ ;  /* 0x00000020091c0224 */ /* 0x081fe200078e02ff */
[----:B------:R-:W-:Y:S01]  /*0860*/  @P3 IADD3 R57, R35, R57, RZ ;  /* 0x0000003923393210 */ /* 0x000fe20007ffe0ff */
[----:B------:R-:W-:Y:S01]  /*0870*/  @P0 IMAD.WIDE.U32 R42, R7, R32, R42 ;  /* 0x00000020072a0225 */ /* 0x000fe200078e002a */
[----:B------:R-:W-:-:S03]  /*0880*/  @P3 IADD3 R55, R49, R55, RZ ;  /* 0x0000003731373210 */ /* 0x000fc60007ffe0ff */
[----:B------:R-:W-:Y:S01]  /*0890*/  @P0 IMAD R9, R7, R33, R28 ;  /* 0x0000002107090224 */ /* 0x000fe200078e021c */
[----:B------:R-:W-:Y:S02]  /*08a0*/  @P0 IADD3 R39, R41, R39, RZ ;  /* 0x0000002729270210 */ /* 0x000fe40007ffe0ff */
[----:B--2---:R-:W-:Y:S02]  /*08b0*/  @P3 LEA R50, P5, R48, R30, 0x1 ;  /* 0x0000001e30323211 */ /* 0x004fe400078a08ff */
[----:B------:R-:W-:Y:S02]  /*08c0*/  @P3 LEA.HI.X R53, R34, R11, R57, 0x1, P2 ;  /* 0x0000000b22353211 */ /* 0x000fe400010f0c39 */
[----:B------:R-:W-:Y:S02]  /*08d0*/  @P0 IADD3 R7, R43, R9, RZ ;  /* 0x000000092b070210 */ /* 0x000fe40007ffe0ff */
[----:B------:R-:W-:Y:S02]  /*08e0*/  @P0 LEA R54, P2, R42, R36, 0x1 ;  /* 0x000000242a360211 */ /* 0x000fe400078408ff */
[----:B------:R-:W-:-:S02]  /*08f0*/  @P0 LEA.HI.X R11, R40, R29, R39, 0x1, P4 ;  /* 0x0000001d280b0211 */ /* 0x000fc400020f0c27 */
[----:B------:R-:W-:Y:S02]  /*0900*/  CS2R R28, SRZ ;  /* 0x00000000001c7805 */ /* 0x000fe4000001ff00 */
[----:B------:R-:W-:Y:S02]  /*0910*/  @P3 LEA.HI.X R51, R48, R31, R55, 0x1, P5 ;  /* 0x0000001f30333211 */ /* 0x000fe400028f0c37 */
[----:B------:R-:W-:Y:S02]  /*0920*/  CS2R R30, SRZ ;  /* 0x00000000001e7805 */ /* 0x000fe4000001ff00 */
[----:B------:R-:W-:Y:S02]  /*0930*/  CS2R R32, SRZ ;  /* 0x0000000000207805 */ /* 0x000fe4000001ff00 */
[----:B------:R-:W-:Y:S02]  /*0940*/  CS2R R34, SRZ ;  /* 0x0000000000227805 */ /* 0x000fe4000001ff00 */
[----:B------:R-:W-:-:S02]  /*0950*/  @P0 LEA.HI.X R55, R42, R37, R7, 0x1, P2 ;  /* 0x000000252a370211 */ /* 0x000fc400010f0c07 */
[----:B------:R-:W-:Y:S02]  /*0960*/  CS2R R36, SRZ ;  /* 0x0000000000247805 */ /* 0x000fe4000001ff00 */
[----:B------:R-:W-:Y:S02]  /*0970*/  CS2R R38, SRZ ;  /* 0x0000000000267805 */ /* 0x000fe4000001ff00 */
[----:B------:R-:W-:Y:S02]  /*0980*/  CS2R R40, SRZ ;  /* 0x0000000000287805 */ /* 0x000fe4000001ff00 */
[----:B------:R-:W-:Y:S01]  /*0990*/  CS2R R42, SRZ ;  /* 0x00000000002a7805 */ /* 0x000fe2000001ff00 */
[----:B------:R-:W2:Y:S04]  /*09a0*/  @P3 LDG.E.128 R28, desc[UR6][R52.64] ;  /* 0x00000006341c3981 */ /* 0x000ea8000c1e1d00 */
[----:B------:R-:W2:Y:S04]  /*09b0*/  @P3 LDG.E.128 R32, desc[UR6][R50.64] ;  /* 0x0000000632203981 */ /* 0x000ea8000c1e1d00 */
[----:B------:R-:W2:Y:S04]  /*09c0*/  @P0 LDG.E.128 R36, desc[UR6][R10.64] ;  /* 0x000000060a240981 */ /* 0x000ea8000c1e1d00 */
[----:B------:R0:W2:Y:S01]  /*09d0*/  @P0 LDG.E.128 R40, desc[UR6][R54.64] ;  /* 0x0000000636280981 */ /* 0x0000a2000c1e1d00 */
[----:B------:R-:W-:-:S04]  /*09e0*/  ISETP.GT.AND P0, PT, R0, 0x3f, PT ;  /* 0x0000003f0000780c */ /* 0x000fc80003f04270 */
[----:B------:R-:W-:-:S13]  /*09f0*/  ISETP.GE.OR P2, PT, R0, R3, P0 ;  /* 0x000000030000720c */ /* 0x000fda0000746670 */
[----:B0-----:R-:W-:Y:S01]  /*0a00*/  @!P2 SHF.R.S32.HI R55, RZ, 0x1f, R0 ;  /* 0x0000001fff37a819 */ /* 0x001fe20000011400 */
[----:B---3--:R-:W-:Y:S02]  /*0a10*/  HADD2.F32 R48, -RZ, R16.H1_H1 ;  /* 0x30000010ff307230 */ /* 0x008fe40000004100 */
[--C-:B----4-:R-:W-:Y:S02]  /*0a20*/  HADD2.F32 R7, -RZ, R12.reuse.H1_H1 ;  /* 0x3000000cff077230 */ /* 0x110fe40000004100 */
[----:B------:R-:W-:Y:S02]  /*0a30*/  HADD2.F32 R12, -RZ, R12.H0_H0 ;  /* 0x2000000cff0c7230 */ /* 0x000fe40000004100 */
[----:B------:R-:W-:Y:S02]  /*0a40*/  HADD2.F32 R9, -RZ, R16.H0_H0 ;  /* 0x20000010ff097230 */ /* 0x000fe40000004100 */
[----:B------:R-:W-:Y:S02]  /*0a50*/  FMUL.FTZ R51, R7, R48 ;  /* 0x0000003007337220 */ /* 0x000fe40000410000 */
[----:B------:R-:W0:Y:S01]  /*0a60*/  @!P2 LDC.64 R48, c[0x0][0x290] ;  /* 0x0000a400ff30ab82 */ /* 0x000e220000000a00 */
[----:B------:R-:W-:-:S02]  /*0a70*/  HADD2.F32 R7, -RZ, R13.H0_H0 ;  /* 0x2000000dff077230 */ /* 0x000fc40000004100 */
[----:B------:R-:W-:Y:S01]  /*0a80*/  FFMA.FTZ R16, R12, R9, R51 ;  /* 0x000000090c107223 */ /* 0x000fe20000010033 */
[----:B------:R-:W-:Y:S02]  /*0a90*/  HADD2.F32 R10, -RZ, R17.H0_H0 ;  /* 0x20000011ff0a7230 */ /* 0x000fe40000004100 */
[----:B------:R-:W-:Y:S02]  /*0aa0*/  HADD2.F32 R13, -RZ, R13.H1_H1 ;  /* 0x3000000dff0d7230 */ /* 0x000fe40000004100 */
[----:B------:R-:W-:Y:S02]  /*0ab0*/  HADD2.F32 R12, -RZ, R17.H1_H1 ;  /* 0x30000011ff0c7230 */ /* 0x000fe40000004100 */
[----:B------:R-:W-:Y:S01]  /*0ac0*/  FFMA.FTZ R16, R7, R10, R16 ;  /* 0x0000000a07107223 */ /* 0x000fe20000010010 */
[----:B------:R-:W-:Y:S02]  /*0ad0*/  HADD2.F32 R10, -RZ, R14.H0_H0 ;  /* 0x2000000eff0a7230 */ /* 0x000fe40000004100 */
[----:B------:R-:W-:-:S02]  /*0ae0*/  HADD2.F32 R11, -RZ, R18.H0_H0 ;  /* 0x20000012ff0b7230 */ /* 0x000fc40000004100 */
[----:B------:R-:W-:Y:S01]  /*0af0*/  FFMA.FTZ R13, R13, R12, R16 ;  /* 0x0000000c0d0d7223 */ /* 0x000fe20000010010 */
[--C-:B------:R-:W-:Y:S02]  /*0b00*/  HADD2.F32 R9, -RZ, R15.reuse.H0_H0 ;  /* 0x2000000fff097230 */ /* 0x100fe40000004100 */
[----:B------:R-:W-:Y:S02]  /*0b10*/  HADD2.F32 R7, -RZ, R15.H1_H1 ;  /* 0x3000000fff077230 */ /* 0x000fe40000004100 */
[----:B------:R-:W-:Y:S01]  /*0b20*/  FFMA.FTZ R51, R10, R11, R13 ;  /* 0x0000000b0a337223 */ /* 0x000fe2000001000d */
[----:B------:R-:W-:Y:S01]  /*0b30*/  HADD2.F32 R10, -RZ, R20.H1_H1 ;  /* 0x30000014ff0a7230 */ /* 0x000fe20000004100 */
[----:B------:R-:W1:Y:S01]  /*0b40*/  @!P2 LDC.64 R12, c[0x0][0x298] ;  /* 0x0000a600ff0cab82 */ /* 0x000e620000000a00 */
[----:B------:R-:W-:Y:S02]  /*0b50*/  HADD2.F32 R15, -RZ, R24.H1_H1 ;  /* 0x30000018ff0f7230 */ /* 0x000fe40000004100 */
[----:B------:R-:W-:-:S02]  /*0b60*/  HADD2.F32 R20, -RZ, R20.H0_H0 ;  /* 0x20000014ff147230 */ /* 0x000fc40000004100 */
[----:B------:R-:W-:Y:S02]  /*0b70*/  HADD2.F32 R11, -RZ, R24.H0_H0 ;  /* 0x20000018ff0b7230 */ /* 0x000fe40000004100 */
[----:B------:R-:W-:Y:S01]  /*0b80*/  FMUL.FTZ R53, R10, R15 ;  /* 0x0000000f0a357220 */ /* 0x000fe20000410000 */
[----:B0-----:R-:W-:Y:S02]  /*0b90*/  @!P2 IMAD R10, R48, UR10, RZ ;  /* 0x0000000a300aac24 */ /* 0x001fe4000f8e02ff */
[----:B------:R-:W-:Y:S02]  /*0ba0*/  HADD2.F32 R16, -RZ, R14.H1_H1 ;  /* 0x3000000eff107230 */ /* 0x000fe40000004100 */
[----:B------:R-:W-:Y:S01]  /*0bb0*/  FFMA.FTZ R50, R20, R11, R53 ;  /* 0x0000000b14327223 */ /* 0x000fe20000010035 */
[----:B------:R-:W-:Y:S01]  /*0bc0*/  @!P2 IMAD R49, R49, UR8, R10 ;  /* 0x000000083131ac24 */ /* 0x000fe2000f8e020a */
[----:B------:R-:W-:Y:S01]  /*0bd0*/  @!P2 IADD3 R14, P3, R44, R0, RZ ;  /* 0x000000002c0ea210 */ /* 0x000fe20007f7e0ff */
[----:B------:R-:W0:Y:S01]  /*0be0*/  @!P2 LDC.64 R10, c[0x0][0x288] ;  /* 0x0000a200ff0aab82 */ /* 0x000e220000000a00 */
[----:B------:R-:W-:-:S02]  /*0bf0*/  HADD2.F32 R17, -RZ, R18.H1_H1 ;  /* 0x30000012ff117230 */ /* 0x000fc40000004100 */
[----:B------:R-:W-:Y:S01]  /*0c00*/  @!P2 LEA.HI.X.SX32 R15, R44, R55, 0x1, P3 ;  /* 0x000000372c0fa211 */ /* 0x000fe200018f0eff */
[----:B------:R-:W-:Y:S02]  /*0c10*/  HADD2.F32 R18, -RZ, R25.H0_H0 ;  /* 0x20000019ff127230 */ /* 0x000fe40000004100 */
[----:B------:R-:W-:Y:S01]  /*0c20*/  FFMA.FTZ R16, R16, R17, R51 ;  /* 0x0000001110107223 */ /* 0x000fe20000010033 */
[----:B------:R-:W-:Y:S02]  /*0c30*/  HADD2.F32 R17, -RZ, R21.H0_H0 ;  /* 0x20000015ff117230 */ /* 0x000fe40000004100 */
[----:B------:R-:W-:-:S04]  /*0c40*/  @!P2 IMAD.WIDE.U32 R14, R48, UR8, R14 ;  /* 0x00000008300eac25 */ /* 0x000fc8000f8e000e */
[----:B------:R-:W-:Y:S01]  /*0c50*/  HADD2.F32 R24, -RZ, R19.H0_H0 ;  /* 0x20000013ff187230 */ /* 0x000fe20000004100 */
[----:B------:R-:W-:Y:S01]  /*0c60*/  @!P2 IADD3 R15, R15, R49, RZ ;  /* 0x000000310f0fa210 */ /* 0x000fe20007ffe0ff */
[----:B------:R-:W-:Y:S02]  /*0c70*/  HADD2.F32 R21, -RZ, R21.H1_H1 ;  /* 0x30000015ff157230 */ /* 0x000fe40000004100 */
[----:B------:R-:W-:Y:S01]  /*0c80*/  FFMA.FTZ R50, R17, R18, R50 ;  /* 0x0000001211327223 */ /* 0x000fe20000010032 */
[----:B------:R-:W-:Y:S02]  /*0c90*/  HADD2.F32 R20, -RZ, R25.H1_H1 ;  /* 0x30000019ff147230 */ /* 0x000fe40000004100 */
[----:B-1----:R-:W-:Y:S02]  /*0ca0*/  @!P2 IMAD R48, R12, UR11, RZ ;  /* 0x0000000b0c30ac24 */ /* 0x002fe4000f8e02ff */
[----:B------:R-:W-:Y:S01]  /*0cb0*/  FFMA.FTZ R24, R9, R24, R16 ;  /* 0x0000001809187223 */ /* 0x000fe20000010010 */
[----:B------:R-:W-:-:S02]  /*0cc0*/  HADD2.F32 R9, -RZ, R22.H0_H0 ;  /* 0x20000016ff097230 */ /* 0x000fc40000004100 */
[----:B------:R-:W-:Y:S01]  /*0cd0*/  FFMA.FTZ R20, R21, R20, R50 ;  /* 0x0000001415147223 */ /* 0x000fe20000010032 */
[----:B------:R-:W-:Y:S02]  /*0ce0*/  HADD2.F32 R16, -RZ, R26.H0_H0 ;  /* 0x2000001aff107230 */ /* 0x000fe40000004100 */
[----:B------:R-:W-:Y:S02]  /*0cf0*/  @!P2 IMAD R17, R13, UR9, R48 ;  /* 0x000000090d11ac24 */ /* 0x000fe4000f8e0230 */
[----:B------:R-:W-:-:S04]  /*0d00*/  @!P2 IMAD.WIDE.U32 R12, R12, UR9, R14 ;  /* 0x000000090c0cac25 */ /* 0x000fc8000f8e000e */
[----:B------:R-:W-:Y:S01]  /*0d10*/  FFMA.FTZ R9, R9, R16, R20 ;  /* 0x0000001009097223 */ /* 0x000fe20000010014 */
[----:B------:R-:W-:Y:S02]  /*0d20*/  HADD2.F32 R22, -RZ, R22.H1_H1 ;  /* 0x30000016ff167230 */ /* 0x000fe40000004100 */
[----:B------:R-:W-:Y:S01]  /*0d30*/  HADD2.F32 R15, -RZ, R26.H1_H1 ;  /* 0x3000001aff0f7230 */ /* 0x000fe20000004100 */
[----:B------:R-:W-:Y:S01]  /*0d40*/  @!P2 IADD3 R13, R13, R17, RZ ;  /* 0x000000110d0da210 */ /* 0x000fe20007ffe0ff */
[----:B------:R-:W-:Y:S01]  /*0d50*/  HADD2.F32 R18, -RZ, R19.H1_H1 ;  /* 0x30000013ff127230 */ /* 0x000fe20000004100 */
[----:B0-----:R-:W-:Y:S02]  /*0d60*/  @!P2 LEA R14, P3, R12, R10, 0x2 ;  /* 0x0000000a0c0ea211 */ /* 0x001fe400078610ff */
[----:B------:R-:W-:Y:S01]  /*0d70*/  FFMA.FTZ R22, R22, R15, R9 ;  /* 0x0000000f16167223 */ /* 0x000fe20000010009 */
[----:B------:R-:W-:Y:S02]  /*0d80*/  MOV R17, 0x7f800000 ;  /* 0x7f80000000117802 */ /* 0x000fe40000000f00 */
[----:B------:R-:W-:Y:S01]  /*0d90*/  @!P2 LEA.HI.X R15, R12, R11, R13, 0x2, P3 ;  /* 0x0000000b0c0fa211 */ /* 0x000fe200018f140d */
[----:B------:R-:W-:Y:S01]  /*0da0*/  FFMA.FTZ R7, R7, R18, R24 ;  /* 0x0000001207077223 */ /* 0x000fe20000010018 */
[----:B------:R-:W-:-:S02]  /*0db0*/  HADD2.F32 R9, -RZ, R23.H0_H0 ;  /* 0x20000017ff097230 */ /* 0x000fc40000004100 */
[--C-:B------:R-:W-:Y:S01]  /*0dc0*/  HADD2.F32 R16, -RZ, R27.reuse.H0_H0 ;  /* 0x2000001bff107230 */ /* 0x100fe20000004100 */
[----:B------:R0:W5:Y:S01]  /*0dd0*/  @!P2 LDG.E R17, desc[UR6][R14.64] ;  /* 0x000000060e11a981 */ /* 0x000162000c1e1900 */
[----:B------:R-:W-:-:S03]  /*0de0*/  HADD2.F32 R10, -RZ, R27.H1_H1 ;  /* 0x3000001bff0a7230 */ /* 0x000fc60000004100 */
[----:B------:R-:W-:Y:S01]  /*0df0*/  FFMA.FTZ R12, R9, R16, R22 ;  /* 0x00000010090c7223 */ /* 0x000fe20000010016 */
[--C-:B--2---:R-:W-:Y:S02]  /*0e00*/  HADD2.F32 R18, -RZ, R28.reuse.H0_H0 ;  /* 0x2000001cff127230 */ /* 0x104fe40000004100 */
[----:B------:R-:W-:Y:S02]  /*0e10*/  HADD2.F32 R28, -RZ, R28.H1_H1 ;  /* 0x3000001cff1c7230 */ /* 0x000fe40000004100 */
[--C-:B------:R-:W-:Y:S02]  /*0e20*/  HADD2.F32 R25, -RZ, R32.reuse.H1_H1 ;  /* 0x30000020ff197230 */ /* 0x100fe40000004100 */
[----:B------:R-:W-:Y:S02]  /*0e30*/  HADD2.F32 R21, -RZ, R32.H0_H0 ;  /* 0x20000020ff157230 */ /* 0x000fe40000004100 */
[----:B0-----:R-:W-:Y:S02]  /*0e40*/  HADD2.F32 R15, -RZ, R36.H1_H1 ;  /* 0x30000024ff0f7230 */ /* 0x001fe40000004100 */
[----:B------:R-:W-:Y:S01]  /*0e50*/  FMUL.FTZ R27, R28, R25 ;  /* 0x000000191c1b7220 */ /* 0x000fe20000410000 */
[----:B------:R-:W-:-:S02]  /*0e60*/  HADD2.F32 R20, -RZ, R40.H1_H1 ;  /* 0x30000028ff147230 */ /* 0x000fc40000004100 */
[--C-:B------:R-:W-:Y:S02]  /*0e70*/  HADD2.F32 R22, -RZ, R33.reuse.H0_H0 ;  /* 0x20000021ff167230 */ /* 0x100fe40000004100 */
[----:B------:R-:W-:Y:S02]  /*0e80*/  HADD2.F32 R24, -RZ, R33.H1_H1 ;  /* 0x30000021ff187230 */ /* 0x000fe40000004100 */
[----:B------:R-:W-:Y:S01]  /*0e90*/  FMUL.FTZ R33, R15, R20 ;  /* 0x000000140f217220 */ /* 0x000fe20000410000 */
        /* <DEDUP_REMOVED lines=24> */
[----:B------:R-:W-:Y:S01]  /*1020*/  FFMA.FTZ R30, R30, R13, R11 ;  /* 0x0000000d1e1e7223 */ /* 0x000fe2000001000b */
[----:B------:R-:W-:Y:S02]  /*1030*/  HADD2.F32 R9, -RZ, R31.H0_H0 ;  /* 0x2000001fff097230 */ /* 0x000fe40000004100 */
[----:B------:R-:W-:-:S02]  /*1040*/  HADD2.F32 R16, -RZ, R35.H0_H0 ;  /* 0x20000023ff107230 */ /* 0x000fc40000004100 */
[----:B------:R-:W-:Y:S01]  /*1050*/  FFMA.FTZ R38, R38, R19, R15 ;  /* 0x0000001326267223 */ /* 0x000fe2000001000f */
[----:B------:R-:W-:Y:S02]  /*1060*/  HADD2.F32 R11, -RZ, R39.H0_H0 ;  /* 0x20000027ff0b7230 */ /* 0x000fe40000004100 */
[----:B------:R-:W-:Y:S02]  /*1070*/  HADD2.F32 R18, -RZ, R43.H0_H0 ;  /* 0x2000002bff127230 */ /* 0x000fe40000004100 */
[----:B------:R-:W-:Y:S01]  /*1080*/  FFMA.FTZ R30, R9, R16, R30 ;  /* 0x00000010091e7223 */ /* 0x000fe2000001001e */
[----:B------:R-:W-:Y:S02]  /*1090*/  HADD2.F32 R23, -RZ, R23.H1_H1 ;  /* 0x30000017ff177230 */ /* 0x000fe40000004100 */
[----:B------:R-:W-:Y:S02]  /*10a0*/  HADD2.F32 R31, -RZ, R31.H1_H1 ;  /* 0x3000001fff1f7230 */ /* 0x000fe40000004100 */
[----:B------:R-:W-:Y:S01]  /*10b0*/  FFMA.FTZ R18, R11, R18, R38 ;  /* 0x000000120b127223 */ /* 0x000fe20000010026 */
[----:B------:R-:W-:-:S02]  /*10c0*/  HADD2.F32 R14, -RZ, R35.H1_H1 ;  /* 0x30000023ff0e7230 */ /* 0x000fc40000004100 */
[----:B------:R-:W-:Y:S02]  /*10d0*/  HADD2.F32 R39, -RZ, R39.H1_H1 ;  /* 0x30000027ff277230 */ /* 0x000fe40000004100 */
[----:B------:R-:W-:Y:S02]  /*10e0*/  HADD2.F32 R16, -RZ, R43.H1_H1 ;  /* 0x3000002bff107230 */ /* 0x000fe40000004100 */
[----:B------:R-:W-:Y:S01]  /*10f0*/  FFMA.FTZ R12, R23, R10, R12 ;  /* 0x0000000a170c7223 */ /* 0x000fe2000001000c */
[----:B------:R-:W-:Y:S02]  /*1100*/  FFMA.FTZ R30, R31, R14, R30 ;  /* 0x0000000e1f1e7223 */ /* 0x000fe4000001001e */
[----:B------:R-:W-:Y:S02]  /*1110*/  FFMA.FTZ R18, R39, R16, R18 ;  /* 0x0000001027127223 */ /* 0x000fe40000010012 */
[----:B------:R-:W0:Y:S04]  /*1120*/  SHFL.BFLY PT, R9, R12, 0x8, 0x1f ;  /* 0x0d001f000c097f89 */ /* 0x000e2800000e0000 */
[----:B------:R-:W1:Y:S04]  /*1130*/  SHFL.BFLY PT, R10, R7, 0x8, 0x1f ;  /* 0x0d001f00070a7f89 */ /* 0x000e6800000e0000 */
[----:B------:R-:W2:Y:S04]  /*1140*/  SHFL.BFLY PT, R13, R30, 0x8, 0x1f ;  /* 0x0d001f001e0d7f89 */ /* 0x000ea800000e0000 */
[----:B------:R-:W3:Y:S01]  /*1150*/  SHFL.BFLY PT, R19, R18, 0x8, 0x1f ;  /* 0x0d001f0012137f89 */ /* 0x000ee200000e0000 */
[----:B0-----:R-:W-:Y:S01]  /*1160*/  FADD.FTZ R11, R12, R9 ;  /* 0x000000090c0b7221 */ /* 0x001fe20000010000 */
[----:B-1----:R-:W-:Y:S01]  /*1170*/  FADD.FTZ R10, R7, R10 ;  /* 0x0000000a070a7221 */ /* 0x002fe20000010000 */
[----:B--2---:R-:W-:Y:S01]  /*1180*/  FADD.FTZ R15, R30, R13 ;  /* 0x0000000d1e0f7221 */ /* 0x004fe20000010000 */
[----:B---3--:R-:W-:-:S02]  /*1190*/  FADD.FTZ R20, R18, R19 ;  /* 0x0000001312147221 */ /* 0x008fc40000010000 */
        /* <DEDUP_REMOVED lines=16> */
[----:B------:R-:W0:Y:S01]  /*12a0*/  SHFL.BFLY PT, R16, R15, 0x1, 0x1f ;  /* 0x0c201f000f107f89 */ /* 0x000e2200000e0000 */
[----:B------:R-:W1:Y:S03]  /*12b0*/  LDC.64 R12, c[0x0][0x2d0] ;  /* 0x0000b400ff0c7b82 */ /* 0x000e660000000a00 */
[----:B------:R-:W2:Y:S04]  /*12c0*/  SHFL.BFLY PT, R14, R7, 0x1, 0x1f ;  /* 0x0c201f00070e7f89 */ /* 0x000ea800000e0000 */
[----:B------:R-:W3:Y:S01]  /*12d0*/  SHFL.BFLY PT, R20, R19, 0x1, 0x1f ;  /* 0x0c201f0013147f89 */ /* 0x000ee200000e0000 */
[----:B------:R-:W4:Y:S03]  /*12e0*/  LDC.64 R10, c[0x0][0x2d8] ;  /* 0x0000b600ff0a7b82 */ /* 0x000f260000000a00 */
[----:B------:R-:W3:Y:S01]  /*12f0*/  SHFL.BFLY PT, R9, R22, 0x1, 0x1f ;  /* 0x0c201f0016097f89 */ /* 0x000ee200000e0000 */
[----:B------:R-:W-:Y:S01]  /*1300*/  ISETP.NE.AND P2, PT, R5, RZ, PT ;  /* 0x000000ff0500720c */ /* 0x000fe20003f45270 */
[----:B------:R-:W-:Y:S01]  /*1310*/  BSSY B0, `(.L_x_2951) ;  /* 0x0000022000007945 */ /* 0x000fe20003800000 */
[----:B------:R-:W-:Y:S01]  /*1320*/  SHF.L.U32 R21, R0, 0x2, RZ ;  /* 0x0000000200157819 */ /* 0x000fe200000006ff */
[----:B0-----:R-:W-:Y:S01]  /*1330*/  FADD.FTZ R27, R15, R16 ;  /* 0x000000100f1b7221 */ /* 0x001fe20000010000 */
[----:B------:R-:W-:Y:S01]  /*1340*/  SHF.L.U32 R16, R2, 0xd, RZ ;  /* 0x0000000d02107819 */ /* 0x000fe200000006ff */
[----:B--2---:R-:W-:Y:S01]  /*1350*/  FADD.FTZ R26, R7, R14 ;  /* 0x0000000e071a7221 */ /* 0x004fe20000010000 */
[----:B---3--:R-:W-:Y:S01]  /*1360*/  FADD.FTZ R20, R19, R20 ;  /* 0x0000001413147221 */ /* 0x008fe20000010000 */
[----:B------:R-:W-:-:S06]  /*1370*/  FADD.FTZ R9, R22, R9 ;  /* 0x0000000916097221 */ /* 0x000fcc0000010000 */
[----:B------:R-:W-:Y:S05]  /*1380*/  @P2 BRA `(.L_x_2952) ;  /* 0x0000000000682947 */ /* 0x000fea0003800000 */
[----:B------:R-:W0:Y:S01]  /*1390*/  LDC.64 R22, c[0x0][0x278] ;  /* 0x00009e00ff167b82 */ /* 0x000e220000000a00 */
[----:B------:R-:W-:Y:S01]  /*13a0*/  SHF.R.S32.HI R45, RZ, 0x1f, R44 ;  /* 0x0000001fff2d7819 */ /* 0x000fe2000001142c */
[----:B------:R-:W-:Y:S01]  /*13b0*/  ULDC.64 UR12, c[0x0][0x260] ;  /* 0x00009800000c7ab9 */ /* 0x000fe20000000a00 */
[-C--:B------:R-:W-:Y:S02]  /*13c0*/  ISETP.GE.AND P4, PT, R4, R3.reuse, PT ;  /* 0x000000030400720c */ /* 0x080fe40003f86270 */
[----:B------:R-:W-:-:S03]  /*13d0*/  ISETP.GE.AND P3, PT, R6, R3, PT ;  /* 0x000000030600720c */ /* 0x000fc60003f66270 */
[----:B------:R-:W2:Y:S01]  /*13e0*/  LDC.64 R24, c[0x0][0x280] ;  /* 0x0000a000ff187b82 */ /* 0x000ea20000000a00 */
[C---:B0-----:R-:W-:Y:S02]  /*13f0*/  IMAD R18, R22.reuse, UR10, RZ ;  /* 0x0000000a16127c24 */ /* 0x041fe4000f8e02ff */
[----:B------:R-:W-:-:S04]  /*1400*/  IMAD.WIDE.U32 R14, R22, UR8, R44 ;  /* 0x00000008160e7c25 */ /* 0x000fc8000f8e002c */
[----:B------:R-:W-:Y:S02]  /*1410*/  IMAD R5, R23, UR8, R18 ;  /* 0x0000000817057c24 */ /* 0x000fe4000f8e0212 */
[----:B--2---:R-:W-:-:S03]  /*1420*/  IMAD R18, R24, UR11, RZ ;  /* 0x0000000b18127c24 */ /* 0x004fc6000f8e02ff */
        /* <DEDUP_REMOVED lines=12> */
[----:B------:R-:W-:-:S03]  /*14f0*/  FSEL R9, R9, RZ, !P2 ;  /* 0x000000ff09097208 */ /* 0x000fc60005000000 */
[----:B------:R0:W-:Y:S04]  /*1500*/  STG.E desc[UR6][R14.64+0x40], R5 ;  /* 0x000040050e007986 */ /* 0x0001e8000c101906 */
[----:B------:R0:W-:Y:S04]  /*1510*/  STG.E desc[UR6][R14.64+0x80], R7 ;  /* 0x000080070e007986 */ /* 0x0001e8000c101906 */
[----:B------:R0:W-:Y:S02]  /*1520*/  STG.E desc[UR6][R14.64+0xc0], R9 ;  /* 0x0000c0090e007986 */ /* 0x0001e4000c101906 */
.L_x_2952:
[----:B------:R-:W-:Y:S05]  /*1530*/  BSYNC B0 ;  /* 0x0000000000007941 */ /* 0x000fea0003800000 */
.L_x_2951:
[----:B------:R-:W-:Y:S01]  /*1540*/  UIADD3 UR4, UR4, 0x3f, URZ ;  /* 0x0000003f04047890 */ /* 0x000fe2000fffe03f */
[----:B0-----:R-:W-:Y:S01]  /*1550*/  SHF.R.S32.HI R3, RZ, 0x1f, R21 ;  /* 0x0000001fff037819 */ /* 0x001fe20000011415 */
[----:B-1----:R-:W-:Y:S01]  /*1560*/  IMAD R6, R12, UR10, RZ ;  /* 0x0000000a0c067c24 */ /* 0x002fe2000f8e02ff */
[C---:B------:R-:W-:Y:S01]  /*1570*/  IADD3 R4, P1, R16.reuse, R21, RZ ;  /* 0x0000001510047210 */ /* 0x040fe20007f3e0ff */
[----:B------:R-:W-:Y:S01]  /*1580*/  USHF.R.S32.HI UR5, URZ, 0x1f, UR4 ;  /* 0x0000001f3f057899 */ /* 0x000fe20008011404 */
[----:B------:R-:W-:Y:S02]  /*1590*/  BSSY B0, `(.L_x_2953) ;  /* 0x0000022000007945 */ /* 0x000fe40003800000 */
[----:B------:R-:W-:Y:S01]  /*15a0*/  LEA.HI.X.SX32 R5, R16, R3, 0x1, P1 ;  /* 0x0000000310057211 */ /* 0x000fe200008f0eff */
[----:B------:R-:W-:Y:S01]  /*15b0*/  ULEA.HI UR5, UR5, UR4, URZ, 0x6 ;  /* 0x0000000405057291 */ /* 0x000fe2000f8f303f */
[----:B------:R-:W-:Y:S02]  /*15c0*/  IMAD R3, R13, UR8, R6 ;  /* 0x000000080d037c24 */ /* 0x000fe4000f8e0206 */
[----:B------:R-:W-:Y:S01]  /*15d0*/  IMAD.WIDE.U32 R12, R12, UR8, R4 ;  /* 0x000000080c0c7c25 */ /* 0x000fe2000f8e0004 */
[----:B------:R-:W-:-:S03]  /*15e0*/  ULOP3.LUT UR5, UR5, 0xffffffc0, URZ, 0xc0, !UPT ;  /* 0xffffffc005057892 */ /* 0x000fc6000f8ec03f */
[----:B----4-:R-:W-:Y:S01]  /*15f0*/  IMAD R4, R10, UR11, RZ ;  /* 0x0000000b0a047c24 */ /* 0x010fe2000f8e02ff */
[----:B------:R-:W-:Y:S02]  /*1600*/  IADD3 R13, R13, R3, RZ ;  /* 0x000000030d0d7210 */ /* 0x000fe40007ffe0ff */
[----:B------:R-:W-:Y:S01]  /*1610*/  IADD3 R3, -R44, UR5, RZ ;  /* 0x000000052c037c10 */ /* 0x000fe2000fffe1ff */
[----:B------:R-:W-:Y:S02]  /*1620*/  IMAD R9, R11, UR9, R4 ;  /* 0x000000090b097c24 */ /* 0x000fe4000f8e0204 */
[----:B------:R-:W-:Y:S01]  /*1630*/  IMAD.WIDE.U32 R10, R10, UR9, R12 ;  /* 0x000000090a0a7c25 */ /* 0x000fe2000f8e000c */
[----:B------:R-:W-:-:S04]  /*1640*/  ISETP.GE.OR P0, PT, R0, R3, P0 ;  /* 0x000000030000720c */ /* 0x000fc80000706670 */
[----:B------:R-:W-:-:S09]  /*1650*/  IADD3 R9, R11, R9, RZ ;  /* 0x000000090b097210 */ /* 0x000fd20007ffe0ff */
[----:B------:R-:W-:Y:S05]  /*1660*/  @P0 BRA `(.L_x_2954) ;  /* 0x0000000000500947 */ /* 0x000fea0003800000 */
[----:B------:R-:W0:Y:S01]  /*1670*/  LDC.64 R12, c[0x0][0x2a8] ;  /* 0x0000aa00ff0c7b82 */ /* 0x000e220000000a00 */
[----:B------:R-:W-:Y:S01]  /*1680*/  SHF.R.S32.HI R3, RZ, 0x1f, R0 ;  /* 0x0000001fff037819 */ /* 0x000fe20000011400 */
[----:B------:R-:W-:Y:S01]  /*1690*/  ULDC.64 UR4, c[0x0][0x2a0] ;  /* 0x0000a80000047ab9 */ /* 0x000fe20000000a00 */
[----:B------:R-:W-:-:S04]  /*16a0*/  IADD3 R4, P0, R44, R0, RZ ;  /* 0x000000002c047210 */ /* 0x000fc80007f1e0ff */
[----:B------:R-:W-:Y:S01]  /*16b0*/  LEA.HI.X.SX32 R5, R44, R3, 0x1, P0 ;  /* 0x000000032c057211 */ /* 0x000fe200000f0eff */
[----:B------:R-:W1:Y:S01]  /*16c0*/  LDC.64 R14, c[0x0][0x2b0] ;  /* 0x0000ac00ff0e7b82 */ /* 0x000e620000000a00 */
        /* <DEDUP_REMOVED lines=14> */
.L_x_2954:
[----:B------:R-:W-:Y:S05]  /*17b0*/  BSYNC B0 ;  /* 0x0000000000007941 */ /* 0x000fea0003800000 */
.L_x_2953:
[----:B------:R-:W-:Y:S01]  /*17c0*/  ULDC.64 UR12, c[0x0][0x2e8] ;  /* 0x0000ba00000c7ab9 */ /* 0x000fe20000000a00 */
[----:B------:R-:W-:Y:S01]  /*17d0*/  ULDC.64 UR4, c[0x0][0x2b8] ;  /* 0x0000ae0000047ab9 */ /* 0x000fe20000000a00 */
[----:B------:R-:W-:Y:S02]  /*17e0*/  ISETP.NE.U32.AND P0, PT, RZ, UR12, PT ;  /* 0x0000000cff007c0c */ /* 0x000fe4000bf05070 */
[C---:B------:R-:W-:Y:S02]  /*17f0*/  LEA R4, P1, R10.reuse, UR4, 0x2 ;  /* 0x000000040a047c11 */ /* 0x040fe4000f8210ff */
        /* <DEDUP_REMOVED lines=12> */
[----:B0-----:R-:W0:Y:S08]  /*18c0*/  LDC R3, c[0x0][0x2e0] ;  /* 0x0000b800ff037b82 */ /* 0x001e300000000800 */
[----:B------:R-:W2:Y:S08]  /*18d0*/  LDC R7, c[0x0][0x220] ;  /* 0x00008800ff077b82 */ /* 0x000eb00000000800 */
[----:B-1----:R-:W1:Y:S01]  /*18e0*/  LDC.64 R4, c[0x0][0x2e8] ;  /* 0x0000ba00ff047b82 */ /* 0x002e620000000a00 */
[----:B0-----:R-:W-:-:S04]  /*18f0*/  IMAD R2, R2, R3, UR9 ;  /* 0x0000000902027e24 */ /* 0x001fc8000f8e0203 */
[----:B--2---:R-:W-:-:S04]  /*1900*/  IMAD R3, R2, R7, UR8 ;  /* 0x0000000802037e24 */ /* 0x004fc8000f8e0207 */
[----:B-1----:R-:W-:-:S05]  /*1910*/  IMAD.WIDE R2, R3, 0x4, R4 ;  /* 0x0000000403027825 */ /* 0x002fca00078e0204 */
[----:B------:R-:W-:Y:S01]  /*1920*/  STG.E desc[UR6][R2.64], RZ ;  /* 0x000000ff02007986 */ /* 0x000fe2000c101906 */
[----:B------:R-:W-:Y:S05]  /*1930*/  EXIT ;  /* 0x000000000000794d */ /* 0x000fea0003800000 */
.L_x_2955:
        /* <DEDUP_REMOVED lines=12> */
.L_x_3705:


//--------------------- .text._ZN7cutlass13device_kernelIN5flash11enable_sm90INS1_16FlashAttnBwdSm90INS1_25CollectiveMainloopBwdSm90ILi2ELi2ELi2EN4cute5tupleIJNS5_1CILi1EEES8_S8_EEENS6_IJNS7_ILi64EEENS7_ILi128EEESB_EEENS_6half_tEfNS_4arch4Sm90ELb1ELb0ELb0ELb1ELb0ELb1ELb0ELb0ELi2ELi1ELi2ELi1ELb0EEENS1_21CollectiveEpilogueBwdISC_SD_SF_Li256ELb1ELb0ELi1EEENS1_25SingleTileBwdLPTSchedulerILb1ELi128ELb0EEEEEEEEEvNT_6ParamsE --------------------------
	.section	.text._ZN7cutlass13device_kernelIN5flash11enable_sm90INS1_16FlashAttnBwdSm90INS1_25CollectiveMainloopBwdSm90ILi2ELi2ELi2EN4cute5tupleIJNS5_1CILi1EEES8_S8_EEENS6_IJNS7_ILi64EEENS7_ILi128EEESB_EEENS_6half_tEfNS_4arch4Sm90ELb1ELb0ELb0ELb1ELb0ELb1ELb0ELb0ELi2ELi1ELi2ELi1ELb0EEENS1_21CollectiveEpilogueBwdISC_SD_SF_Li256ELb1ELb0ELi1EEENS1_25SingleTileBwdLPTSchedulerILb1ELi128ELb0EEEEEEEEEvNT_6ParamsE,"ax",@progbits
	.align	128
.text._ZN7cutlass13device_kernelIN5flash11enable_sm90INS1_16FlashAttnBwdSm90INS1_25CollectiveMainloopBwdSm90ILi2ELi2ELi2EN4cute5tupleIJNS5_1CILi1EEES8_S8_EEENS6_IJNS7_ILi64EEENS7_ILi128EEESB_EEENS_6half_tEfNS_4arch4Sm90ELb1ELb0ELb0ELb1ELb0ELb1ELb0ELb0ELi2ELi1ELi2ELi1ELb0EEENS1_21CollectiveEpilogueBwdISC_SD_SF_Li256ELb1ELb0ELi1EEENS1_25SingleTileBwdLPTSchedulerILb1ELi128ELb0EEEEEEEEEvNT_6ParamsE:
        .type           _ZN7cutlass13device_kernelIN5flash11enable_sm90INS1_16FlashAttnBwdSm90INS1_25CollectiveMainloopBwdSm90ILi2ELi2ELi2EN4cute5tupleIJNS5_1CILi1EEES8_S8_EEENS6_IJNS7_ILi64EEENS7_ILi128EEESB_EEENS_6half_tEfNS_4arch4Sm90ELb1ELb0ELb0ELb1ELb0ELb1ELb0ELb0ELi2ELi1ELi2ELi1ELb0EEENS1_21CollectiveEpilogueBwdISC_SD_SF_Li256ELb1ELb0ELi1EEENS1_25SingleTileBwdLPTSchedulerILb1ELi128ELb0EEEEEEEEEvNT_6ParamsE,@function
        .size           _ZN7cutlass13device_kernelIN5flash11enable_sm90INS1_16FlashAttnBwdSm90INS1_25CollectiveMainloopBwdSm90ILi2ELi2ELi2EN4cute5tupleIJNS5_1CILi1EEES8_S8_EEENS6_IJNS7_ILi64EEENS7_ILi128EEESB_EEENS_6half_tEfNS_4arch4Sm90ELb1ELb0ELb0ELb1ELb0ELb1ELb0ELb0ELi2ELi1ELi2ELi1ELb0EEENS1_21CollectiveEpilogueBwdISC_SD_SF_Li256ELb1ELb0ELi1EEENS1_25SingleTileBwdLPTSchedulerILb1ELi128ELb0EEEEEEEEEvNT_6ParamsE,(.L_x_3706 - _ZN7cutlass13device_kernelIN5flash11enable_sm90INS1_16FlashAttnBwdSm90INS1_25CollectiveMainloopBwdSm90ILi2ELi2ELi2EN4cute5tupleIJNS5_1CILi1EEES8_S8_EEENS6_IJNS7_ILi64EEENS7_ILi128EEESB_EEENS_6half_tEfNS_4arch4Sm90ELb1ELb0ELb0ELb1ELb0ELb1ELb0ELb0ELi2ELi1ELi2ELi1ELb0EEENS1_21CollectiveEpilogueBwdISC_SD_SF_Li256ELb1ELb0ELi1EEENS1_25SingleTileBwdLPTSchedulerILb1ELi128ELb0EEEEEEEEEvNT_6ParamsE)
        .other          _ZN7cutlass13device_kernelIN5flash11enable_sm90INS1_16FlashAttnBwdSm90INS1_25CollectiveMainloopBwdSm90ILi2ELi2ELi2EN4cute5tupleIJNS5_1CILi1EEES8_S8_EEENS6_IJNS7_ILi64EEENS7_ILi128EEESB_EEENS_6half_tEfNS_4arch4Sm90ELb1ELb0ELb0ELb1ELb0ELb1ELb0ELb0ELi2ELi1ELi2ELi1ELb0EEENS1_21CollectiveEpilogueBwdISC_SD_SF_Li256ELb1ELb0ELi1EEENS1_25SingleTileBwdLPTSchedulerILb1ELi128ELb0EEEEEEEEEvNT_6ParamsE,@"STO_CUDA_ENTRY STV_DEFAULT"
_ZN7cutlass13device_kernelIN5flash11enable_sm90INS1_16FlashAttnBwdSm90INS1_25CollectiveMainloopBwdSm90ILi2ELi2ELi2EN4cute5tupleIJNS5_1CILi1EEES8_S8_EEENS6_IJNS7_ILi64EEENS7_ILi128EEESB_EEENS_6half_tEfNS_4arch4Sm90ELb1ELb0ELb0ELb1ELb0ELb1ELb0ELb0ELi2ELi1ELi2ELi1ELb0EEENS1_21CollectiveEpilogueBwdISC_SD_SF_Li256ELb1ELb0ELi1EEENS1_25SingleTileBwdLPTSchedulerILb1ELi128ELb0EEEEEEEEEvNT_6ParamsE:
        /* <DEDUP_REMOVED lines=24> */
.L_x_2957:
[----:B------:R-:W-:Y:S05]  /*0180*/  BSYNC B0 ;  /* 0x0000000000007941 */ /* 0x000fea0003800000 */
.L_x_2956:
        /* <DEDUP_REMOVED lines=37> */
.L_x_2958:
        /* <DEDUP_REMOVED lines=22> */
.L_x_2959:
[----:B------:R-:W-:Y:S01]  /*0540*/  PLOP3.LUT P0, PT, PT, PT, UP0, 0x80, 0x0 ;  /* 0x000000000000781c */ /* 0x000fe20003f0f008 */
[----:B------:R-:W-:Y:S01]  /*0550*/  NOP ;  /* 0x0000000000007918 */ /* 0x000fe20000000000 */
[----:B------:R-:W-:Y:S01]  /*0560*/  ULDC.64 UR46, c[0x0][0x208] ;  /* 0x00008200002e7ab9 */ /* 0x000fe20000000a00 */
[----:B------:R-:W-:Y:S01]  /*0570*/  BSSY B6, `(.L_x_2960) ;  /* 0x0000b72000067945 */ /* 0x000fe20003800000 */
[----:B-12-4-:R-:W-:Y:S09]  /*0580*/  BAR.SYNC.DEFER_BLOCKING 0x0 ;  /* 0x0000000000007b1d */ /* 0x016ff20000010000 */
[----:B------:R-:W-:Y:S05]  /*0590*/  @!P0 BRA `(.L_x_2961) ;  /* 0x0000007800048947 */ /* 0x000fea0003800000 */
.L_x_2962:
        /* <DEDUP_REMOVED lines=32> */
.L_x_2963:
[----:B------:R-:W-:Y:S01]  /*07a0*/  ULDC UR7, c[0x0][0x8c4] ;  /* 0x0002310000077ab9 */ /* 0x000fe20000000800 */
[----:B------:R-:W-:Y:S01]  /*07b0*/  UMOV UR36, UR10 ;  /* 0x0000000a00247c82 */ /* 0x000fe20008000000 */
[----:B------:R-:W-:-:S11]  /*07c0*/  UISETP.NE.AND UP0, UPT, UR7, 0x1, UPT ;  /* 0x000000010700788c */ /* 0x000fd6000bf05270 */
[----:B------:R-:W-:Y:S02]  /*07d0*/  @UP0 ULDC.64 UR8, c[0x0][0x8c8] ;  /* 0x0002320000080ab9 */ /* 0x000fe40000000a00 */
[----:B------:R-:W-:-:S04]  /*07e0*/  UIMAD.WIDE.U32 UR4, UR10, UR8, URZ ;  /* 0x000000080a0472a5 */ /* 0x000fc8000f8e003f */
[----:B------:R-:W-:-:S04]  /*07f0*/  @UP0 USHF.R.U32.HI UR36, URZ, UR9, UR5 ;  /* 0x000000093f240299 */ /* 0x000fc80008011605 */
[----:B------:R-:W-:-:S12]  /*0800*/  UIMAD UR4, UR36, UR7, URZ ;  /* 0x00000007240472a4 */ /* 0x000fd8000f8e023f */
.L_x_2964:
        /* <DEDUP_REMOVED lines=9> */
[----:B------:R-:W-:-:S03]  /*08a0*/  @UP0 USHF.R.U32.HI UR39, URZ, UR7, UR5 ;  /* 0x000000073f270299 */ /* 0x000fc60008011605 */
[----:B------:R-:W-:Y:S02]  /*08b0*/  ULDC.64 UR4, c[0x0][0x8f8] ;  /* 0x00023e0000047ab9 */ /* 0x000fe40000000a00 */
[----:B------:R-:W-:Y:S01]  /*08c0*/  ISETP.NE.U32.AND P0, PT, RZ, UR4, PT ;  /* 0x00000004ff007c0c */ /* 0x000fe2000bf05070 */
[----:B------:R-:W-:-:S03]  /*08d0*/  UIADD3 UR4, -UR39, URZ, URZ ;  /* 0x0000003f27047290 */ /* 0x000fc6000fffe13f */
[----:B------:R-:W-:Y:S01]  /*08e0*/  ISETP.NE.AND.EX P0, PT, RZ, UR5, PT, P0 ;  /* 0x00000005ff007c0c */ /* 0x000fe2000bf05300 */
[----:B------:R-:W-:-:S12]  /*08f0*/  UIMAD UR37, UR37, UR4, UR6 ;  /* 0x00000004252572a4 */ /* 0x000fd8000f8e0206 */
        /* <DEDUP_REMOVED lines=8> */
.L_x_2965:
        /* <DEDUP_REMOVED lines=14> */
.L_x_2967:
[----:B------:R-:W-:-:S05]  /*0a60*/  ULDC UR4, c[0x0][0x8ec] ;  /* 0x00023b0000047ab9 */ /* 0x000fca0000000800 */
.L_x_2966:
[----:B------:R-:W-:-:S04]  /*0a70*/  UIADD3 UR4, UR4, 0x7f, URZ ;  /* 0x0000007f04047890 */ /* 0x000fc8000fffe03f */
[----:B------:R-:W-:-:S04]  /*0a80*/  USHF.R.S32.HI UR5, URZ, 0x1f, UR4 ;  /* 0x0000001f3f057899 */ /* 0x000fc80008011404 */
[----:B------:R-:W-:-:S04]  /*0a90*/  ULEA.HI UR5, UR5, UR4, URZ, 0x7 ;  /* 0x0000000405057291 */ /* 0x000fc8000f8f383f */
[----:B------:R-:W-:-:S04]  /*0aa0*/  USHF.R.S32.HI UR5, URZ, 0x7, UR5 ;  /* 0x000000073f057899 */ /* 0x000fc80008011405 */
[----:B------:R-:W-:-:S04]  /*0ab0*/  UISETP.GE.AND UP0, UPT, UR36, UR5, UPT ;  /* 0x000000052400728c */ /* 0x000fc8000bf06270 */
[----:B------:R-:W-:-:S06]  /*0ac0*/  USEL UR39, UR39, 0xffffffff, !UP0 ;  /* 0xffffffff27277887 */ /* 0x000fcc000c000000 */
[----:B------:R-:W-:-:S13]  /*0ad0*/  ISETP.LE.AND P0, PT, RZ, UR39, PT ;  /* 0x00000027ff007c0c */ /* 0x000fda000bf03270 */
[----:B------:R-:W-:Y:S05]  /*0ae0*/  @!P0 BRA `(.L_x_2968) ;  /* 0x000000b000688947 */ /* 0x000fea0003800000 */
[----:B------:R-:W-:Y:S01]  /*0af0*/  ULDC.64 UR4, c[0x0][0x780] ;  /* 0x0001e00000047ab9 */ /* 0x000fe20000000a00 */
[----:B------:R-:W-:Y:S01]  /*0b00*/  USHF.R.S32.HI UR40, URZ, 0x1f, UR37 ;  /* 0x0000001f3f287899 */ /* 0x000fe20008011425 */
[----:B------:R-:W-:Y:S01]  /*0b10*/  ISETP.NE.U32.AND P0, PT, RZ, UR4, PT ;  /* 0x00000004ff007c0c */ /* 0x000fe2000bf05070 */
[----:B------:R-:W-:-:S03]  /*0b20*/  ULDC UR41, c[0x0][0x290] ;  /* 0x0000a40000297ab9 */ /* 0x000fc60000000800 */
        /* <DEDUP_REMOVED lines=9> */
.L_x_2969:
        /* <DEDUP_REMOVED lines=14> */
.L_x_2970:
        /* <DEDUP_REMOVED lines=11> */
.L_x_2971:
        /* <DEDUP_REMOVED lines=13> */
.L_x_2972:
[----:B------:R-:W-:Y:S01]  /*0e20*/  UIADD3 UR5, UR42, -UR41, URZ ;  /* 0x800000292a057290 */ /* 0x000fe2000fffe03f */
[----:B------:R-:W-:Y:S01]  /*0e30*/  PLOP3.LUT P0, PT, PT, PT, PT, 0x80, 0x0 ;  /* 0x000000000000781c */ /* 0x000fe20003f0f070 */
[----:B------:R-:W-:Y:S01]  /*0e40*/  ULDC UR6, c[0x0][0x74c] ;  /* 0x0001d30000067ab9 */ /* 0x000fe20000000800 */
[----:B------:R-:W-:Y:S01]  /*0e50*/  UIADD3 UR4, UR42, 0x3f, URZ ;  /* 0x0000003f2a047890 */ /* 0x000fe2000fffe03f */
[----:B------:R-:W-:Y:S01]  /*0e60*/  CS2R R86, SRZ ;  /* 0x0000000000567805 */ /* 0x000fe2000001ff00 */
[----:B------:R-:W-:Y:S01]  /*0e70*/  ULEA UR5, UR36, UR5, 0x7 ;  /* 0x0000000524057291 */ /* 0x000fe2000f8e383f */
[----:B------:R-:W-:Y:S02]  /*0e80*/  CS2R R84, SRZ ;  /* 0x0000000000547805 */ /* 0x000fe4000001ff00 */
[----:B------:R-:W-:Y:S02]  /*0e90*/  CS2R R82, SRZ ;  /* 0x0000000000527805 */ /* 0x000fe4000001ff00 */
[----:B------:R-:W-:Y:S01]  /*0ea0*/  CS2R R80, SRZ ;  /* 0x0000000000507805 */ /* 0x000fe2000001ff00 */
[----:B------:R-:W-:Y:S01]  /*0eb0*/  UIADD3 UR5, UR5, -UR6, URZ ;  /* 0x8000000605057290 */ /* 0x000fe2000fffe03f */
[----:B------:R-:W-:-:S02]  /*0ec0*/  CS2R R78, SRZ ;  /* 0x00000000004e7805 */ /* 0x000fc4000001ff00 */
[----:B------:R-:W-:Y:S02]  /*0ed0*/  CS2R R76, SRZ ;  /* 0x00000000004c7805 */ /* 0x000fe4000001ff00 */
[----:B------:R-:W-:Y:S01]  /*0ee0*/  CS2R R74, SRZ ;  /* 0x00000000004a7805 */ /* 0x000fe2000001ff00 */
[----:B------:R-:W-:Y:S01]  /*0ef0*/  USHF.R.S32.HI UR6, URZ, 0x1f, UR5 ;  /* 0x0000001f3f067899 */ /* 0x000fe20008011405 */
[----:B------:R-:W-:Y:S02]  /*0f00*/  CS2R R72, SRZ ;  /* 0x0000000000487805 */ /* 0x000fe4000001ff00 */
        /* <DEDUP_REMOVED lines=24> */
[----:B------:R-:W-:Y:S01]  /*1090*/  PLOP3.LUT P1, PT, PT, PT, UP0, 0x80, 0x0 ;  /* 0x000000000000781c */ /* 0x000fe20003f2f008 */
[----:B------:R-:W-:Y:S01]  /*10a0*/  IMAD.MOV.U32 R12, RZ, RZ, RZ ;  /* 0x000000ffff0c7224 */ /* 0x000fe200078e00ff */
[----:B------:R-:W-:Y:S02]  /*10b0*/  CS2R R10, SRZ ;  /* 0x00000000000a7805 */ /* 0x000fe4000001ff00 */
[----:B------:R-:W-:Y:S02]  /*10c0*/  CS2R R36, SRZ ;  /* 0x0000000000247805 */ /* 0x000fe4000001ff00 */
[----:B------:R-:W-:Y:S02]  /*10d0*/  CS2R R8, SRZ ;  /* 0x0000000000087805 */ /* 0x000fe4000001ff00 */
[----:B------:R-:W-:-:S02]  /*10e0*/  CS2R R32, SRZ ;  /* 0x0000000000207805 */ /* 0x000fc4000001ff00 */
[----:B------:R-:W-:Y:S01]  /*10f0*/  CS2R R6, SRZ ;  /* 0x0000000000067805 */ /* 0x000fe2000001ff00 */
[----:B------:R-:W-:Y:S01]  /*1100*/  IMAD.MOV.U32 R29, RZ, RZ, RZ ;  /* 0x000000ffff1d7224 */ /* 0x000fe200078e00ff */
[----:B------:R-:W-:Y:S01]  /*1110*/  CS2R R4, SRZ ;  /* 0x0000000000047805 */ /* 0x000fe2000001ff00 */
[----:B------:R-:W-:Y:S01]  /*1120*/  IMAD.MOV.U32 R2, RZ, RZ, RZ ;  /* 0x000000ffff027224 */ /* 0x000fe200078e00ff */
[----:B------:R-:W-:Y:S01]  /*1130*/  CS2R R150, SRZ ;  /* 0x0000000000967805 */ /* 0x000fe2000001ff00 */
[----:B------:R-:W-:Y:S01]  /*1140*/  IMAD.MOV.U32 R25, RZ, RZ, RZ ;  /* 0x000000ffff197224 */ /* 0x000fe200078e00ff */
        /* <DEDUP_REMOVED lines=52> */
.L_x_2975:
        /* <DEDUP_REMOVED lines=15> */
.L_x_2974:
        /* <DEDUP_REMOVED lines=22> */
.L_x_2977:
        /* <DEDUP_REMOVED lines=15> */
.L_x_2976:
        /* <DEDUP_REMOVED lines=8> */
.L_x_3122:
        /* <DEDUP_REMOVED lines=15> */
.L_x_2979:
[----:B------:R-:W-:Y:S01]  /*1940*/  SHF.R.S32.HI R8, RZ, 0x4, R3 ;  /* 0x00000004ff087819 */ /* 0x000fe20000011403 */
[----:B------:R-:W-:Y:S01]  /*1950*/  UIMAD UR4, UR36, -0x80, UR41 ;  /* 0xffffff80240478a4 */ /* 0x000fe2000f8e0229 */
[----:B------:R-:W-:Y:S01]  /*1960*/  SHF.R.S32.HI R0, RZ, 0x1f, R5 ;  /* 0x0000001fff007819 */ /* 0x000fe20000011405 */
[----:B------:R-:W-:Y:S01]  /*1970*/  IMAD.U32 R231, RZ, RZ, UR38 ;  /* 0x00000026ffe77e24 */ /* 0x000fe2000f8e00ff */
[----:B---3--:R-:W-:Y:S02]  /*1980*/  LOP3.LUT R9, R7, 0x8, R2, 0xf8, !PT ;  /* 0x0000000807097812 */ /* 0x008fe400078ef802 */
[----:B------:R-:W-:Y:S02]  /*1990*/  CS2R R86, SRZ ;  /* 0x0000000000567805 */ /* 0x000fe4000001ff00 */
[----:B------:R-:W-:Y:S01]  /*19a0*/  LEA.HI R3, R3, R8, RZ, 0x1 ;  /* 0x0000000803037211 */ /* 0x000fe200078f08ff */
[----:B------:R-:W-:Y:S01]  /*19b0*/  IMAD.U32 R15, RZ, RZ, UR4 ;  /* 0x00000004ff0f7e24 */ /* 0x000fe2000f8e00ff */
[----:B------:R-:W-:-:S02]  /*19c0*/  LEA.HI R2, R0, R5, RZ, 0x2 ;  /* 0x0000000500027211 */ /* 0x000fc400078f10ff */
[----:B------:R-:W-:Y:S02]  /*19d0*/  CS2R R84, SRZ ;  /* 0x0000000000547805 */ /* 0x000fe4000001ff00 */
[----:B------:R-:W-:Y:S02]  /*19e0*/  LEA.HI R0, R0, R5, RZ, 0x5 ;  /* 0x0000000500007211 */ /* 0x000fe400078f28ff */
[----:B------:R-:W-:Y:S02]  /*19f0*/  CS2R R82, SRZ ;  /* 0x0000000000527805 */ /* 0x000fe4000001ff00 */
[----:B------:R-:W-:Y:S02]  /*1a00*/  SHF.R.U32.HI R4, RZ, 0x3, R4 ;  /* 0x00000003ff047819 */ /* 0x000fe40000011604 */
[----:B------:R-:W-:Y:S02]  /*1a10*/  CS2R R80, SRZ ;  /* 0x0000000000507805 */ /* 0x000fe4000001ff00 */
[----:B------:R-:W-:-:S02]  /*1a20*/  LEA.HI R7, R13, R13, RZ, 0x1 ;  /* 0x0000000d0d077211 */ /* 0x000fc400078f08ff */
[----:B------:R-:W-:Y:S02]  /*1a30*/  CS2R R78, SRZ ;  /* 0x00000000004e7805 */ /* 0x000fe4000001ff00 */
[----:B------:R-:W-:Y:S02]  /*1a40*/  LOP3.LUT R11, R3, 0x7ffffe, RZ, 0xc0, !PT ;  /* 0x007ffffe030b7812 */ /* 0x000fe400078ec0ff */
[----:B------:R-:W-:Y:S02]  /*1a50*/  CS2R R76, SRZ ;  /* 0x00000000004c7805 */ /* 0x000fe4000001ff00 */
[--C-:B------:R-:W-:Y:S02]  /*1a60*/  SHF.R.S32.HI R6, RZ, 0x2, R2.reuse ;  /* 0x00000002ff067819 */ /* 0x100fe40000011402 */
[----:B------:R-:W-:Y:S02]  /*1a70*/  CS2R R74, SRZ ;  /* 0x00000000004a7805 */ /* 0x000fe4000001ff00 */
[----:B------:R-:W-:Y:S01]  /*1a80*/  SHF.R.S32.HI R3, RZ, 0x1f, R2 ;  /* 0x0000001fff037819 */ /* 0x000fe20000011402 */
[----:B------:R-:W-:Y:S01]  /*1a90*/  IMAD.IADD R11, R8, 0x1, -R11 ;  /* 0x00000001080b7824 */ /* 0x000fe200078e0a0b */
[----:B------:R-:W-:-:S02]  /*1aa0*/  SHF.R.S32.HI R0, RZ, 0x5, R0 ;  /* 0x00000005ff007819 */ /* 0x000fc40000011400 */
[----:B------:R-:W-:Y:S02]  /*1ab0*/  CS2R R72, SRZ ;  /* 0x0000000000487805 */ /* 0x000fe4000001ff00 */
[----:B------:R-:W-:Y:S02]  /*1ac0*/  LOP3.LUT R229, R9, R4, RZ, 0x3c, !PT ;  /* 0x0000000409e57212 */ /* 0x000fe400078e3cff */
[----:B------:R-:W-:Y:S02]  /*1ad0*/  CS2R R70, SRZ ;  /* 0x0000000000467805 */ /* 0x000fe4000001ff00 */
[----:B------:R-:W-:Y:S01]  /*1ae0*/  LOP3.LUT R4, R7, 0xfffffffe, RZ, 0xc0, !PT ;  /* 0xfffffffe07047812 */ /* 0x000fe200078ec0ff */
[----:B------:R-:W-:Y:S01]  /*1af0*/  IMAD R9, R0, -0x10, R15 ;  /* 0xfffffff000097824 */ /* 0x000fe200078e020f */
[----:B------:R-:W-:Y:S02]  /*1b00*/  LEA.HI R3, R3, R6, RZ, 0x3 ;  /* 0x0000000603037211 */ /* 0x000fe400078f18ff */
[----:B------:R-:W-:-:S02]  /*1b10*/  CS2R R68, SRZ ;  /* 0x0000000000447805 */ /* 0x000fc4000001ff00 */
[----:B--2---:R-:W-:Y:S01]  /*1b20*/  LEA.HI R0, R14, R14, RZ, 0x1 ;  /* 0x0000000e0e007211 */ /* 0x004fe200078f08ff */
[----:B------:R-:W-:Y:S01]  /*1b30*/  IMAD.IADD R8, R13, 0x1, -R4 ;  /* 0x000000010d087824 */ /* 0x000fe200078e0a04 */
[----:B------:R-:W-:Y:S01]  /*1b40*/  LOP3.LUT R7, R3, 0xfffffff8, RZ, 0xc0, !PT ;  /* 0xfffffff803077812 */ /* 0x000fe200078ec0ff */
[----:B------:R-:W-:Y:S01]  /*1b50*/  IMAD.SHL.U32 R4, R13, 0x1000, RZ ;  /* 0x000010000d047824 */ /* 0x000fe200078e00ff */
[----:B------:R-:W-:Y:S02]  /*1b60*/  LOP3.LUT R2, R2, 0xfffffffc, RZ, 0xc0, !PT ;  /* 0xfffffffc02027812 */ /* 0x000fe400078ec0ff */
        /* <DEDUP_REMOVED lines=65> */
[----:B------:R-:W-:Y:S02]  /*1f80*/  IMAD R2, R9, 0x4, R228 ;  /* 0x0000000409027824 */ /* 0x000fe400078e02e4 */
[----:B------:R-:W-:-:S07]  /*1f90*/  IMAD.SHL.U32 R227, R227, 0x2, RZ ;  /* 0x00000002e3e37824 */ /* 0x000fce00078e00ff */
.L_x_2991:
[----:B------:R-:W-:-:S13]  /*1fa0*/  ISETP.NE.AND P0, PT, R231, 0x3, PT ;  /* 0x00000003e700780c */ /* 0x000fda0003f05270 */
[----:B------:R-:W-:Y:S05]  /*1fb0*/  @!P0 BRA `(.L_x_2981) ;  /* 0x0000000000048947 */ /* 0x000fea0003800000 */
[----:B------:R-:W-:Y:S01]  /*1fc0*/  BPT.TRAP 0x1 ;  /* 0x000000040000795c */ /* 0x000fe20000300000 */
.L_x_2981:
[----:B------:R-:W-:Y:S01]  /*1fd0*/  IMAD R0, R3, 0x8, R228 ;  /* 0x0000000803007824 */ /* 0x000fe200078e02e4 */
[----:B------:R-:W-:-:S04]  /*1fe0*/  SHF.L.U32 R9, R4, 0x1f, RZ ;  /* 0x0000001f04097819 */ /* 0x000fc800000006ff */
[----:B------:R2:W3:Y:S01]  /*1ff0*/  SYNCS.PHASECHK.TRANS64.TRYWAIT P1, [R0+URZ+0x30810], R9 ;  /* 0x03081009000075a7 */ /* 0x0004e2000802017f */
[----:B------:R-:W-:Y:S05]  /*2000*/  @!P0 BRA `(.L_x_2982) ;  /* 0x0000000000048947 */ /* 0x000fea0003800000 */
[----:B------:R-:W-:Y:S01]  /*2010*/  BPT.TRAP 0x1 ;  /* 0x000000040000795c */ /* 0x000fe20000300000 */
.L_x_2982:
[----:B---3--:R-:W-:Y:S05]  /*2020*/  @P1 BRA `(.L_x_2983) ;  /* 0x0000000000081947 */ /* 0x008fea0003800000 */
[----:B------:R-:W3:Y:S02]  /*2030*/  SYNCS.PHASECHK.TRANS64.TRYWAIT P1, [R0+URZ+0x30810], R9 ;  /* 0x03081009000075a7 */ /* 0x000ee4000802017f */
[----:B---3--:R-:W-:Y:S05]  /*2040*/  @!P1 BRA `(.L_x_2984) ;  /* 0x0000009c00489947 */ /* 0x008fea0003800000 */
.L_x_2983:
        /* <DEDUP_REMOVED lines=81> */
.L_x_2985:
[----:B------:R1:W1:Y:S01]  /*2560*/  SYNCS.PHASECHK.TRANS64.TRYWAIT P1, [R0+URZ+0x30830], R9 ;  /* 0x03083009000075a7 */ /* 0x000262000802017f */
[----:B------:R-:W-:Y:S05]  /*2570*/  @!P0 BRA `(.L_x_2986) ;  /* 0x0000000000048947 */ /* 0x000fea0003800000 */
[----:B------:R-:W-:Y:S01]  /*2580*/  BPT.TRAP 0x1 ;  /* 0x000000040000795c */ /* 0x000fe20000300000 */
.L_x_2986:
[----:B------:R-:W-:-:S05]  /*2590*/  VIADD R6, R228, 0x20000 ;  /* 0x00020000e4067836 */ /* 0x000fca0000000000 */
[----:B------:R-:W-:-:S04]  /*25a0*/  SHF.R.U32.HI R6, RZ, 0x4, R6 ;  /* 0x00000004ff067819 */ /* 0x000fc80000011606 */
[----:B------:R-:W-:-:S04]  /*25b0*/  LOP3.LUT R225, R6, 0x3fff, RZ, 0xc0, !PT ;  /* 0x00003fff06e17812 */ /* 0x000fc800078ec0ff */
[----:B------:R-:W-:Y:S01]  /*25c0*/  LOP3.LUT R6, R225, 0x10000, RZ, 0xfc, !PT ;  /* 0x00010000e1067812 */ /* 0x000fe200078efcff */
[----:B-1----:R-:W-:Y:S06]  /*25d0*/  @P1 BRA `(.L_x_2987) ;  /* 0x0000000000081947 */ /* 0x002fec0003800000 */
[----:B------:R-:W1:Y:S02]  /*25e0*/  SYNCS.PHASECHK.TRANS64.TRYWAIT P1, [R0+URZ+0x30830], R9 ;  /* 0x03083009000075a7 */ /* 0x000e64000802017f */
[----:B-1----:R-:W-:Y:S05]  /*25f0*/  @!P1 BRA `(.L_x_2988) ;  /* 0x0000009400f09947 */ /* 0x002fea0003800000 */
.L_x_2987:
        /* <DEDUP_REMOVED lines=312> */
[----:B------:R-:W-:Y:S01]  /*3980*/  R2UR UR7, R7 ;  /* 0x00000000070772ca */ /* 0x000fe200000e0000 */
[----:B------:R-:W-:Y:S01]  /*3990*/  UIADD3 UR6, UR6, 0x180, URZ ;  /* 0x0000018006067890 */ /* 0x000fe2000fffe03f */
[----:B------:R-:W-:-:S04]  /*39a0*/  LOP3.LUT R6, R6, 0x3fff, RZ, 0xc0, !PT ;  /* 0x00003fff06067812 */ /* 0x000fc800078ec0ff */
[----:B------:R-:W-:-:S05]  /*39b0*/  LOP3.LUT R6, R6, 0x10000, RZ, 0xfc, !PT ;  /* 0x0001000006067812 */ /* 0x000fca00078efcff */
[----:B------:R-:W-:Y:S02]  /*39c0*/  IMAD R6, R3, 0x400, R6 ;  /* 0x0000040003067824 */ /* 0x000fe400078e0206 */
[----:B------:R-:W-:-:S03]  /*39d0*/  USHF.R.U32.HI UR7, URZ, 0x4, UR7 ;  /* 0x000000043f077899 */ /* 0x000fc60008011607 */
[----:B------:R-:W-:Y:S01]  /*39e0*/  R2UR UR5, R6 ;  /* 0x00000000060572ca */ /* 0x000fe200000e0000 */
[----:B------:R-:W-:-:S03]  /*39f0*/  ULOP3.LUT UR12, UR7, 0x3fff, URZ, 0xc0, !UPT ;  /* 0x00003fff070c7892 */ /* 0x000fc6000f8ec03f */
[----:B------:R-:W-:Y:S01]  /*3a00*/  UMOV UR7, 0x40000040 ;  /* 0x4000004000077882 */ /* 0x000fe20000000000 */
        /* <DEDUP_REMOVED lines=84> */
.L_x_2989:
        /* <DEDUP_REMOVED lines=49> */
.L_x_2990:
        /* <DEDUP_REMOVED lines=78> */
.L_x_2973:
        /* <DEDUP_REMOVED lines=8> */
[----:B------:R-:W-:Y:S01]  /*47c0*/  F2FP.F16.F32.PACK_AB R90, R93, R92 ;  /* 0x0000005c5d5a723e */ /* 0x000fe200000000ff */
[----:B------:R-:W-:Y:S01]  /*47d0*/  ULDC.64 UR8, c[0x0][0x878] ;  /* 0x00021e0000087ab9 */ /* 0x000fe20000000a00 */
[----:B------:R-:W-:Y:S01]  /*47e0*/  F2FP.F16.F32.PACK_AB R91, R95, R94 ;  /* 0x0000005e5f5b723e */ /* 0x000fe200000000ff */
[----:B------:R-:W-:Y:S01]  /*47f0*/  UISETP.NE.U32.AND UP1, UPT, UR8, URZ, UPT ;  /* 0x0000003f0800728c */ /* 0x000fe2000bf25070 */
[----:B------:R-:W-:Y:S02]  /*4800*/  F2FP.F16.F32.PACK_AB R97, R99, R98 ;  /* 0x000000626361723e */ /* 0x000fe400000000ff */
[----:B------:R-:W-:Y:S01]  /*4810*/  F2FP.F16.F32.PACK_AB R104, R105, R104 ;  /* 0x000000686968723e */ /* 0x000fe200000000ff */
[----:B------:R-:W-:Y:S01]  /*4820*/  UISETP.NE.AND.EX UP1, UPT, UR9, URZ, UPT, UP1 ;  /* 0x0000003f0900728c */ /* 0x000fe2000bf25310 */
[----:B------:R-:W-:-:S02]  /*4830*/  F2FP.F16.F32.PACK_AB R98, R101, R100 ;  /* 0x000000646562723e */ /* 0x000fc400000000ff */
        /* <DEDUP_REMOVED lines=94> */
[----:B-1----:R-:W-:Y:S01]  /*4e20*/  IMAD.U32 R4, RZ, RZ, UR4 ;  /* 0x00000004ff047e24 */ /* 0x002fe2000f8e00ff */
[----:B------:R-:W-:Y:S01]  /*4e30*/  F2FP.F16.F32.PACK_AB R65, R67, R66 ;  /* 0x000000424341723e */ /* 0x000fe200000000ff */
[----:B------:R-:W-:Y:S01]  /*4e40*/  IMAD.U32 R5, RZ, RZ, UR5 ;  /* 0x00000005ff057e24 */ /* 0x000fe2000f8e00ff */
[----:B------:R-:W-:Y:S01]  /*4e50*/  F2FP.F16.F32.PACK_AB R72, R73, R72 ;  /* 0x000000484948723e */ /* 0x000fe200000000ff */
[----:B------:R3:W-:Y:S01]  /*4e60*/  STSM.16.M88.4 [R15+0x4000], R56 ;  /* 0x004000380f007844 */ /* 0x0007e20000000200 */
[----:B------:R-:W-:Y:S01]  /*4e70*/  F2FP.F16.F32.PACK_AB R66, R69, R68 ;  /* 0x000000444542723e */ /* 0x000fe200000000ff */
[----:B------:R-:W-:Y:S01]  /*4e80*/  @UP1 ULDC.64 UR4, c[0x0][0x878] ;  /* 0x00021e0000041ab9 */ /* 0x000fe20000000a00 */
        /* <DEDUP_REMOVED lines=10> */
[----:B------:R-:W-:-:S03]  /*4f30*/  PLOP3.LUT P0, PT, PT, PT, UP0, 0x80, 0x0 ;  /* 0x000000000000781c */ /* 0x000fc60003f0f008 */
[----:B------:R3:W-:Y:S01]  /*4f40*/  STSM.16.M88.4 [R17+-0x4000], R80 ;  /* 0xffc0005011007844 */ /* 0x0007e20000000200 */
[----:B------:R-:W-:Y:S01]  /*4f50*/  BAR.SYNC.DEFER_BLOCKING 0x1, 0x100 ;  /* 0x0044000000007b1d */ /* 0x000fe20000010000 */
[----:B------:R-:W-:Y:S01]  /*4f60*/  PLOP3.LUT P1, PT, PT, PT, UP1, 0x80, 0x0 ;  /* 0x000000000000781c */ /* 0x000fe20003f2f018 */
[----:B------:R-:W-:-:S06]  /*4f70*/  @UP1 UIMAD.WIDE UR4, UR39, 0x4, UR4 ;  /* 0x00000004270418a5 */ /* 0x000fcc000f8e0204 */
[----:B------:R-:W-:Y:S01]  /*4f80*/  IMAD.U32 R6, RZ, RZ, UR4 ;  /* 0x00000004ff067e24 */ /* 0x000fe2000f8e00ff */
[----:B--2---:R-:W2:Y:S01]  /*4f90*/  @P0 LDG.E R9, desc[UR46][R4.64] ;  /* 0x0000002e04090981 */ /* 0x004ea2000c1e1900 */
[----:B------:R-:W-:-:S05]  /*4fa0*/  IMAD.U32 R7, RZ, RZ, UR5 ;  /* 0x00000005ff077e24 */ /* 0x000fca000f8e00ff */
[----:B------:R-:W4:Y:S01]  /*4fb0*/  @P1 LDG.E R6, desc[UR46][R6.64] ;  /* 0x0000002e06061981 */ /* 0x000f22000c1e1900 */
[----:B------:R-:W-:Y:S01]  /*4fc0*/  LEA.HI R8, R19, R20, RZ, 0x7 ;  /* 0x0000001413087211 */ /* 0x000fe200078f38ff */
[----:B------:R-:W-:Y:S01]  /*4fd0*/  IMAD.SHL.U32 R2, R0, 0x40, RZ ;  /* 0x0000004000027824 */ /* 0x000fe200078e00ff */
[----:B------:R-:W-:Y:S01]  /*4fe0*/  ULDC UR6, c[0x0][0x808] ;  /* 0x0002020000067ab9 */ /* 0x000fe20000000800 */
[----:B------:R-:W-:Y:S01]  /*4ff0*/  IMAD.SHL.U32 R14, R14, 0x8, RZ ;  /* 0x000000080e0e7824 */ /* 0x000fe200078e00ff */
[----:B------:R-:W-:Y:S01]  /*5000*/  UMOV UR4, URZ ;  /* 0x0000003f00047c82 */ /* 0x000fe20008000000 */
[----:B------:R-:W-:Y:S01]  /*5010*/  IMAD.SHL.U32 R8, R8, 0x4, RZ ;  /* 0x0000000408087824 */ /* 0x000fe200078e00ff */
[----:B------:R-:W-:-:S04]  /*5020*/  UMOV UR5, URZ ;  /* 0x0000003f00057c82 */ /* 0x000fc80008000000 */
[----:B------:R-:W-:-:S05]  /*5030*/  LOP3.LUT R8, R8, 0x7ffffe00, RZ, 0xc0, !PT ;  /* 0x7ffffe0008087812 */ /* 0x000fca00078ec0ff */
[----:B------:R-:W-:Y:S01]  /*5040*/  IMAD R8, R13, 0x2000, R8 ;  /* 0x000020000d087824 */ /* 0x000fe200078e0208 */
[----:B--2---:R-:W-:Y:S02]  /*5050*/  @P0 R2UR UR8, R9 ;  /* 0x00000000090802ca */ /* 0x004fe400000e0000 */
[----:B------:R-:W-:-:S04]  /*5060*/  LOP3.LUT R9, R2, 0x1c0, RZ, 0xc0, !PT ;  /* 0x000001c002097812 */ /* 0x000fc800078ec0ff */
[----:B------:R-:W-:Y:S02]  /*5070*/  LOP3.LUT R14, R9, 0x38, R14, 0xf8, !PT ;  /* 0x00000038090e7812 */ /* 0x000fe400078ef80e */
[----:B------:R-:W-:Y:S02]  /*5080*/  SHF.R.U32.HI R9, RZ, 0x3, R9 ;  /* 0x00000003ff097819 */ /* 0x000fe40000011609 */
[----:B----4-:R-:W-:Y:S02]  /*5090*/  @P1 R2UR UR6, R6 ;  /* 0x00000000060612ca */ /* 0x010fe400000e0000 */
[----:B------:R-:W-:Y:S01]  /*50a0*/  LOP3.LUT R9, R14, R9, RZ, 0x3c, !PT ;  /* 0x000000090e097212 */ /* 0x000fe200078e3cff */
[----:B------:R-:W-:Y:S02]  /*50b0*/  @UP0 USHF.R.S32.HI UR9, URZ, 0x1f, UR8 ;  /* 0x0000001f3f090899 */ /* 0x000fe40008011408 */
[----:B------:R-:W-:Y:S02]  /*50c0*/  @UP0 UMOV UR4, UR8 ;  /* 0x0000000800040c82 */ /* 0x000fe40008000000 */
[----:B------:R-:W-:-:S03]  /*50d0*/  IMAD.IADD R8, R8, 0x1, R9 ;  /* 0x0000000108087824 */ /* 0x000fc600078e0209 */
[----:B------:R-:W-:Y:S01]  /*50e0*/  @UP0 UMOV UR5, UR9 ;  /* 0x0000000900050c82 */ /* 0x000fe20008000000 */
[----:B---3--:R-:W-:Y:S05]  /*50f0*/  @P1 BRA `(.L_x_2993) ;  /* 0x0000000000181947 */ /* 0x008fea0003800000 */
[----:B------:R-:W-:Y:S05]  /*5100*/  @!P0 BRA `(.L_x_2993) ;  /* 0x0000000000148947 */ /* 0x000fea0003800000 */
[----:B------:R-:W2:Y:S04]  /*5110*/  LDG.E R6, desc[UR46][R4.64] ;  /* 0x0000002e04067981 */ /* 0x000ea8000c1e1900 */
[----:B------:R-:W3:Y:S01]  /*5120*/  LDG.E R2, desc[UR46][R4.64+0x4] ;  /* 0x0000042e04027981 */ /* 0x000ee2000c1e1900 */
[----:B--2---:R-:W-:Y:S02]  /*5130*/  R2UR UR8, R6 ;  /* 0x00000000060872ca */ /* 0x004fe400000e0000 */
[----:B---3--:R-:W-:-:S13]  /*5140*/  R2UR UR6, R2 ;  /* 0x00000000020672ca */ /* 0x008fda00000e0000 */
[----:B------:R-:W-:-:S12]  /*5150*/  UIADD3 UR6, -UR8, UR6, URZ ;  /* 0x0000000608067290 */ /* 0x000fd8000fffe13f */
.L_x_2993:
[----:B------:R-:W-:Y:S01]  /*5160*/  LEA R46, R8, UR7, 0x1 ;  /* 0x00000007082e7c11 */ /* 0x000fe2000f8e08ff */
[----:B------:R-:W-:Y:S01]  /*5170*/  UIMAD UR6, UR36, -0x80, UR6 ;  /* 0xffffff80240678a4 */ /* 0x000fe2000f8e0206 */
[----:B------:R-:W-:Y:S01]  /*5180*/  IMAD.SHL.U32 R36, R3, 0x8, RZ ;  /* 0x0000000803247824 */ /* 0x000fe200078e00ff */
[----:B------:R-:W-:Y:S01]  /*5190*/  ULDC.64 UR10, c[0x0][0x850] ;  /* 0x00021400000a7ab9 */ /* 0x000fe20000000a00 */
[C---:B------:R-:W-:Y:S01]  /*51a0*/  VIADD R32, R0.reuse, 0x20 ;  /* 0x0000002000207836 */ /* 0x040fe20000000000 */
[----:B------:R-:W-:Y:S01]  /*51b0*/  UISETP.LT.AND UP1, UPT, UR6, 0x80, UPT ;  /* 0x000000800600788c */ /* 0x000fe2000bf21270 */
[----:B------:R1:W2:Y:S01]  /*51c0*/  LDS.128 R28, [R46+0x8800] ;  /* 0x008800002e1c7984 */ /* 0x0002a20000000c00 */
[C---:B------:R-:W-:Y:S01]  /*51d0*/  VIADD R2, R0.reuse, 0x10 ;  /* 0x0000001000027836 */ /* 0x040fe20000000000 */
[----:B------:R-:W-:Y:S01]  /*51e0*/  UIMAD UR7, UR40, UR10, URZ ;  /* 0x0000000a280772a4 */ /* 0x000fe2000f8e023f */
[--C-:B------:R-:W-:Y:S01]  /*51f0*/  SHF.R.S32.HI R37, RZ, 0x1f, R36.reuse ;  /* 0x0000001fff257819 */ /* 0x100fe20000011424 */
[----:B------:R1:W3:Y:S01]  /*5200*/  LDS.128 R24, [R46+0x1000] ;  /* 0x001000002e187984 */ /* 0x0002e20000000c00 */
[----:B------:R-:W-:Y:S01]  /*5210*/  USEL UR8, UR6, 0x80, UP1 ;  /* 0x0000008006087887 */ /* 0x000fe20008800000 */
[----:B------:R-:W-:Y:S01]  /*5220*/  IMAD.U32 R3, RZ, RZ, UR10 ;  /* 0x0000000aff037e24 */ /* 0x000fe2000f8e00ff */
[----:B------:R-:W-:Y:S01]  /*5230*/  UIMAD UR7, UR37, UR11, UR7 ;  /* 0x0000000b250772a4 */ /* 0x000fe2000f8e0207 */
[----:B------:R1:W4:Y:S01]  /*5240*/  LDS.128 R20, [R46+0x1800] ;  /* 0x001800002e147984 */ /* 0x0003220000000c00 */
[----:B------:R-:W-:Y:S01]  /*5250*/  VIADD R33, R0, 0x30 ;  /* 0x0000003000217836 */ /* 0x000fe20000000000 */
[----:B------:R-:W-:Y:S01]  /*5260*/  USHF.R.S32.HI UR6, URZ, 0x1f, UR39 ;  /* 0x0000001f3f067899 */ /* 0x000fe20008011427 */
[----:B------:R-:W-:Y:S01]  /*5270*/  ISETP.GE.AND P0, PT, R32, UR8, PT ;  /* 0x0000000820007c0c */ /* 0x000fe2000bf06270 */
[----:B------:R1:W1:Y:S01]  /*5280*/  LDS.128 R16, [R46+0x2000] ;  /* 0x002000002e107984 */ /* 0x0002620000000c00 */
[----:B------:R-:W-:Y:S01]  /*5290*/  VIADD R32, R0, 0x40 ;  /* 0x0000004000207836 */ /* 0x000fe20000000000 */
[----:B------:R-:W-:Y:S01]  /*52a0*/  ISETP.GE.AND P6, PT, R2, UR8, PT ;  /* 0x0000000802007c0c */ /* 0x000fe2000bfc6270 */
[----:B------:R-:W-:Y:S01]  /*52b0*/  IMAD.WIDE.U32 R2, R3, UR37, R36 ;  /* 0x0000002503027c25 */ /* 0x000fe2000f8e0024 */
[----:B------:R1:W1:Y:S01]  /*52c0*/  LDS.128 R12, [R46+0x2800] ;  /* 0x002800002e0c7984 */ /* 0x0002620000000c00 */
[----:B------:R-:W-:Y:S01]  /*52d0*/  ISETP.GE.AND P5, PT, R33, UR8, PT ;  /* 0x0000000821007c0c */ /* 0x000fe2000bfa6270 */
[----:B------:R-:W-:Y:S01]  /*52e0*/  ULDC.64 UR10, c[0x0][0x858] ;  /* 0x00021600000a7ab9 */ /* 0x000fe20000000a00 */
[----:B------:R-:W-:Y:S01]  /*52f0*/  ISETP.GE.AND P1, PT, R32, UR8, PT ;  /* 0x0000000820007c0c */ /* 0x000fe2000bf26270 */
[----:B------:R1:W1:Y:S01]  /*5300*/  LDS.128 R8, [R46+0x3000] ;  /* 0x003000002e087984 */ /* 0x0002620000000c00 */
[----:B------:R-:W-:Y:S01]  /*5310*/  IMAD.MOV.U32 R32, RZ, RZ, R2 ;  /* 0x000000ffff207224 */ /* 0x000fe200078e0002 */
[C---:B------:R-:W-:Y:S01]  /*5320*/  ISETP.GE.AND P2, PT, R0.reuse, UR8, PT ;  /* 0x0000000800007c0c */ /* 0x040fe2000bf46270 */
[----:B------:R-:W-:Y:S01]  /*5330*/  VIADD R33, R3, UR7 ;  /* 0x0000000703217c36 */ /* 0x000fe20008000000 */
[----:B------:R1:W1:Y:S01]  /*5340*/  LDS.128 R4, [R46+0x3800] ;  /* 0x003800002e047984 */ /* 0x0002620000000c00 */
[----:B------:R-:W-:Y:S01]  /*5350*/  IADD3 R2, P3, R0, UR4, RZ ;  /* 0x0000000400027c10 */ /* 0x000fe2000ff7e0ff */
[----:B------:R-:W-:Y:S01]  /*5360*/  USEL UR7, UR6, URZ, !UP0 ;  /* 0x0000003f06077287 */ /* 0x000fe2000c000000 */
[----:B------:R-:W-:Y:S01]  /*5370*/  IMAD.U32 R45, RZ, RZ, UR10 ;  /* 0x0000000aff2d7e24 */ /* 0x000fe2000f8e00ff */
[----:B------:R-:W-:Y:S01]  /*5380*/  ULDC UR4, c[0x0][0x83c] ;  /* 0x00020f0000047ab9 */ /* 0x000fe20000000800 */
[----:B------:R-:W-:Y:S01]  /*5390*/  USEL UR39, UR39, URZ, !UP0 ;  /* 0x0000003f27277287 */ /* 0x000fe2000c000000 */
[----:B------:R-:W-:Y:S01]  /*53a0*/  ISETP.GE.OR P4, PT, R36, UR4, P2 ;  /* 0x0000000424007c0c */ /* 0x000fe20009786670 */
[----:B------:R-:W-:Y:S01]  /*53b0*/  UIMAD UR6, UR7, UR10, URZ ;  /* 0x0000000a070672a4 */ /* 0x000fe2000f8e023f */
[----:B------:R-:W-:Y:S01]  /*53c0*/  LEA.HI.X.SX32 R3, R0, UR5, 0x1, P3 ;  /* 0x0000000500037c11 */ /* 0x000fe200098f0eff */
[----:B------:R-:W-:Y:S01]  /*53d0*/  IMAD.U32 R35, RZ, RZ, UR36 ;  /* 0x00000024ff237e24 */ /* 0x000fe2000f8e00ff */
[----:B------:R-:W-:Y:S01]  /*53e0*/  BSSY B0, `(.L_x_2994) ;  /* 0x0000014000007945 */ /* 0x000fe20003800000 */
[----:B------:R-:W-:-:S02]  /*53f0*/  UIMAD UR6, UR39, UR11, UR6 ;  /* 0x0000000b270672a4 */ /* 0x000fc4000f8e0206 */
[----:B------:R-:W-:Y:S01]  /*5400*/  IMAD.WIDE.U32 R44, R45, UR39, R32 ;  /* 0x000000272d2c7c25 */ /* 0x000fe2000f8e0020 */
[----:B------:R-:W-:Y:S02]  /*5410*/  P2R R47, PR, RZ, 0x40 ;  /* 0x00000040ff2f7803 */ /* 0x000fe40000000000 */
[----:B------:R-:W-:Y:S01]  /*5420*/  P2R R48, PR, RZ, 0x20 ;  /* 0x00000020ff307803 */ /* 0x000fe20000000000 */
[----:B------:R-:W-:Y:S01]  /*5430*/  IMAD.WIDE R2, R35, 0x80, R2 ;  /* 0x0000008023027825 */ /* 0x000fe200078e0202 */
[----:B------:R-:W-:-:S03]  /*5440*/  ISETP.GE.OR P3, PT, R36, UR4, P6 ;  /* 0x0000000424007c0c */ /* 0x000fc6000b766670 */
[----:B------:R-:W-:Y:S01]  /*5450*/  VIADD R41, R45, UR6 ;  /* 0x000000062d297c36 */ /* 0x000fe20008000000 */
[----:B--23--:R-:W-:Y:S09]  /*5460*/  @P4 BRA `(.L_x_2995) ;  /* 0x00000000002c4947 */ /* 0x00cff20003800000 */
        /* <DEDUP_REMOVED lines=11> */
.L_x_2995:
[----:B------:R-:W-:Y:S05]  /*5520*/  BSYNC B0 ;  /* 0x0000000000007941 */ /* 0x000fea0003800000 */
.L_x_2994:
        /* <DEDUP_REMOVED lines=15> */
.L_x_2997:
[----:B------:R-:W-:Y:S05]  /*5620*/  BSYNC B0 ;  /* 0x0000000000007941 */ /* 0x000fea0003800000 */
.L_x_2996:
        /* <DEDUP_REMOVED lines=18> */
.L_x_2999:
[----:B------:R-:W-:Y:S05]  /*5750*/  BSYNC B0 ;  /* 0x0000000000007941 */ /* 0x000fea0003800000 */
.L_x_2998:
[----:B-1-3--:R1:W3:Y:S01]  /*5760*/  LDS.128 R28, [R46+0x9800] ;  /* 0x009800002e1c7984 */ /* 0x00a2e20000000c00 */
[----:B------:R-:W-:Y:S01]  /*5770*/  BSSY B0, `(.L_x_3000) ;  /* 0x0000010000007945 */ /* 0x000fe20003800000 */
[----:B------:R-:W-:-:S03]  /*5780*/  VIADD R38, R0, 0x50 ;  /* 0x0000005000267836 */ /* 0x000fc60000000000 */
        /* <DEDUP_REMOVED lines=14> */
.L_x_3001:
[----:B------:R-:W-:Y:S05]  /*5870*/  BSYNC B0 ;  /* 0x0000000000007941 */ /* 0x000fea0003800000 */
.L_x_3000:
[----:B--23--:R2:W3:Y:S01]  /*5880*/  LDS.128 R28, [R46+0xa000] ;  /* 0x00a000002e1c7984 */ /* 0x00c4e20000000c00 */
[----:B------:R-:W-:Y:S01]  /*5890*/  ISETP.GE.OR P4, PT, R36, UR4, P1 ;  /* 0x0000000424007c0c */ /* 0x000fe20008f86670 */
[----:B------:R-:W-:Y:S01]  /*58a0*/  BSSY B0, `(.L_x_3002) ;  /* 0x0000010000007945 */ /* 0x000fe20003800000 */
[----:B------:R-:W-:-:S11]  /*58b0*/  ISETP.GE.AND P3, PT, R38, UR8, PT ;  /* 0x0000000826007c0c */ /* 0x000fd6000bf66270 */
        /* <DEDUP_REMOVED lines=14> */
.L_x_3003:
[----:B------:R-:W-:Y:S05]  /*59a0*/  BSYNC B0 ;  /* 0x0000000000007941 */ /* 0x000fea0003800000 */
.L_x_3002:
        /* <DEDUP_REMOVED lines=18> */
.L_x_3005:
[----:B------:R-:W-:Y:S05]  /*5ad0*/  BSYNC B0 ;  /* 0x0000000000007941 */ /* 0x000fea0003800000 */
.L_x_3004:
[----:B--23--:R2:W3:Y:S01]  /*5ae0*/  LDS.128 R28, [R46+0xb000] ;  /* 0x00b000002e1c7984 */ /* 0x00c4e20000000c00 */
[----:B------:R-:W-:Y:S01]  /*5af0*/  ISETP.GE.AND P4, PT, R38, UR8, PT ;  /* 0x0000000826007c0c */ /* 0x000fe2000bf86270 */
[----:B------:R-:W-:Y:S01]  /*5b00*/  BSSY B0, `(.L_x_3006) ;  /* 0x0000011000007945 */ /* 0x000fe20003800000 */
[----:B------:R-:W-:Y:S02]  /*5b10*/  VIADD R0, R0, 0x70 ;  /* 0x0000007000007836 */ /* 0x000fe40000000000 */
        /* <DEDUP_REMOVED lines=15> */
.L_x_3007:
[----:B------:R-:W-:Y:S05]  /*5c10*/  BSYNC B0 ;  /* 0x0000000000007941 */ /* 0x000fea0003800000 */
.L_x_3006:
[----:B--23--:R2:W3:Y:S01]  /*5c20*/  LDS.128 R28, [R46+0xb800] ;  /* 0x00b800002e1c7984 */ /* 0x00c4e20000000c00 */
[----:B------:R-:W-:Y:S01]  /*5c30*/  ISETP.GE.AND P5, PT, R0, UR8, PT ;  /* 0x0000000800007c0c */ /* 0x000fe2000bfa6270 */
[----:B------:R-:W-:Y:S03]  /*5c40*/  BSSY B0, `(.L_x_3008) ;  /* 0x0000010000007945 */ /* 0x000fe60003800000 */
        /* <DEDUP_REMOVED lines=15> */
.L_x_3009:
[----:B------:R-:W-:Y:S05]  /*5d40*/  BSYNC B0 ;  /* 0x0000000000007941 */ /* 0x000fea0003800000 */
.L_x_3008:
[----:B------:R-:W-:Y:S01]  /*5d50*/  ULDC.64 UR4, c[0x0][0x820] ;  /* 0x0002080000047ab9 */ /* 0x000fe20000000a00 */
[----:B------:R-:W-:Y:S01]  /*5d60*/  ULDC.64 UR8, c[0x0][0x828] ;  /* 0x00020a0000087ab9 */ /* 0x000fe20000000a00 */
[----:B------:R-:W-:Y:S02]  /*5d70*/  UIMAD UR40, UR40, UR4, URZ ;  /* 0x00000004282872a4 */ /* 0x000fe4000f8e023f */
[----:B--23--:R-:W-:Y:S01]  /*5d80*/  IMAD.U32 R29, RZ, RZ, UR4 ;  /* 0x00000004ff1d7e24 */ /* 0x00cfe2000f8e00ff */
[----:B------:R-:W-:Y:S01]  /*5d90*/  ULDC UR6, c[0x0][0x80c] ;  /* 0x0002030000067ab9 */ /* 0x000fe20000000800 */
[----:B------:R-:W-:Y:S01]  /*5da0*/  IMAD.U32 R39, RZ, RZ, UR8 ;  /* 0x00000008ff277e24 */ /* 0x000fe2000f8e00ff */
[----:B------:R-:W-:Y:S02]  /*5db0*/  UIMAD UR40, UR37, UR5, UR40 ;  /* 0x00000005252872a4 */ /* 0x000fe4000f8e0228 */
[----:B------:R-:W-:Y:S01]  /*5dc0*/  IMAD.WIDE.U32 R28, R29, UR37, R36 ;  /* 0x000000251d1c7c25 */ /* 0x000fe2000f8e0024 */
[----:B------:R-:W-:Y:S01]  /*5dd0*/  ISETP.GE.OR P2, PT, R36, UR6, P2 ;  /* 0x0000000624007c0c */ /* 0x000fe20009746670 */
[----:B------:R-:W-:Y:S01]  /*5de0*/  UIMAD UR4, UR7, UR8, URZ ;  /* 0x00000008070472a4 */ /* 0x000fe2000f8e023f */
[----:B------:R-:W-:Y:S01]  /*5df0*/  P2R R0, PR, RZ, 0x20 ;  /* 0x00000020ff007803 */ /* 0x000fe20000000000 */
[----:B------:R-:W-:Y:S01]  /*5e00*/  BSSY B0, `(.L_x_3010) ;  /* 0x000001c000007945 */ /* 0x000fe20003800000 */
[----:B------:R-:W-:Y:S01]  /*5e10*/  VIADD R29, R29, UR40 ;  /* 0x000000281d1d7c36 */ /* 0x000fe20008000000 */
[----:B------:R-:W-:Y:S01]  /*5e20*/  ISETP.NE.AND P5, PT, R47, RZ, PT ;  /* 0x000000ff2f00720c */ /* 0x000fe20003fa5270 */
[----:B------:R-:W-:Y:S01]  /*5e30*/  UIMAD UR4, UR39, UR9, UR4 ;  /* 0x00000009270472a4 */ /* 0x000fe2000f8e0204 */
[----:B------:R-:W-:Y:S01]  /*5e40*/  ISETP.NE.AND P6, PT, R48, RZ, PT ;  /* 0x000000ff3000720c */ /* 0x000fe20003fc5270 */
[----:B------:R-:W-:Y:S01]  /*5e50*/  IMAD.WIDE.U32 R38, R39, UR39, R28 ;  /* 0x0000002727267c25 */ /* 0x000fe2000f8e001c */
[C---:B------:R-:W-:Y:S01]  /*5e60*/  ISETP.GE.OR P5, PT, R36.reuse, UR6, P5 ;  /* 0x0000000624007c0c */ /* 0x040fe2000afa6670 */
[----:B------:R2:W3:Y:S01]  /*5e70*/  LDS.128 R28, [R46] ;  /* 0x000000002e1c7984 */ /* 0x0004e20000000c00 */
[----:B------:R-:W-:Y:S01]  /*5e80*/  ISETP.GE.OR P0, PT, R36, UR6, P0 ;  /* 0x0000000624007c0c */ /* 0x000fe20008706670 */
[----:B------:R-:W-:Y:S01]  /*5e90*/  VIADD R35, R39, UR4 ;  /* 0x0000000427237c36 */ /* 0x000fe20008000000 */
[----:B------:R-:W-:-:S02]  /*5ea0*/  P2R R40, PR, RZ, 0x20 ;  /* 0x00000020ff287803 */ /* 0x000fc40000000000 */
[----:B------:R-:W-:Y:S02]  /*5eb0*/  ISETP.NE.AND P5, PT, R0, RZ, PT ;  /* 0x000000ff0000720c */ /* 0x000fe40003fa5270 */
[C---:B------:R-:W-:Y:S02]  /*5ec0*/  ISETP.GE.OR P6, PT, R36.reuse, UR6, P6 ;  /* 0x0000000624007c0c */ /* 0x040fe4000b7c6670 */
[C---:B------:R-:W-:Y:S02]  /*5ed0*/  ISETP.GE.OR P1, PT, R36.reuse, UR6, P1 ;  /* 0x0000000624007c0c */ /* 0x040fe40008f26670 */
[C---:B------:R-:W-:Y:S02]  /*5ee0*/  ISETP.GE.OR P3, PT, R36.reuse, UR6, P3 ;  /* 0x0000000624007c0c */ /* 0x040fe40009f66670 */
[C---:B------:R-:W-:Y:S02]  /*5ef0*/  ISETP.GE.OR P4, PT, R36.reuse, UR6, P4 ;  /* 0x0000000624007c0c */ /* 0x040fe4000a786670 */
[----:B------:R-:W-:Y:S01]  /*5f00*/  ISETP.GE.OR P5, PT, R36, UR6, P5 ;  /* 0x0000000624007c0c */ /* 0x000fe2000afa6670 */
[----:B--2---:R-:W-:-:S12]  /*5f10*/  @P2 BRA `(.L_x_3011) ;  /* 0x0000000000282947 */ /* 0x004fd80003800000 */
        /* <DEDUP_REMOVED lines=10> */
.L_x_3011:
[----:B------:R-:W-:Y:S05]  /*5fc0*/  BSYNC B0 ;  /* 0x0000000000007941 */ /* 0x000fea0003800000 */
.L_x_3010:
[----:B--23--:R2:W3:Y:S01]  /*5fd0*/  LDS.128 R28, [R46+0x800] ;  /* 0x000800002e1c7984 */ /* 0x00c4e20000000c00 */
[----:B------:R-:W-:Y:S01]  /*5fe0*/  ISETP.NE.AND P2, PT, R40, RZ, PT ;  /* 0x000000ff2800720c */ /* 0x000fe20003f45270 */
[----:B------:R-:W-:-:S12]  /*5ff0*/  BSSY B0, `(.L_x_3012) ;  /* 0x000000f000007945 */ /* 0x000fd80003800000 */
        /* <DEDUP_REMOVED lines=14> */
.L_x_3013:
[----:B------:R-:W-:Y:S05]  /*60e0*/  BSYNC B0 ;  /* 0x0000000000007941 */ /* 0x000fea0003800000 */
.L_x_3012:
        /* <DEDUP_REMOVED lines=15> */
.L_x_3015:
[----:B------:R-:W-:Y:S05]  /*61e0*/  BSYNC B0 ;  /* 0x0000000000007941 */ /* 0x000fea0003800000 */
.L_x_3014:
[----:B------:R-:W-:Y:S04]  /*61f0*/  BSSY B0, `(.L_x_3016) ;  /* 0x000000f000007945 */ /* 0x000fe80003800000 */
        /* <DEDUP_REMOVED lines=14> */
.L_x_3017:
[----:B------:R-:W-:Y:S05]  /*62e0*/  BSYNC B0 ;  /* 0x0000000000007941 */ /* 0x000fea0003800000 */
.L_x_3016:
[----:B------:R-:W-:Y:S04]  /*62f0*/  BSSY B0, `(.L_x_3018) ;  /* 0x000000f000007945 */ /* 0x000fe80003800000 */
[----:B------:R-:W-:Y:S05]  /*6300*/  @P1 BRA `(.L_x_3019) ;  /* 0x0000000000341947 */ /* 0x000fea0003800000 */
[----:B--2-4-:R-:W-:Y:S01]  /*6310*/  IADD3 R23, P0, R2, 0x40, RZ ;  /* 0x0000004002177810 */ /* 0x014fe20007f1e0ff */
        /* <DEDUP_REMOVED lines=12> */
.L_x_3019:
[----:B------:R-:W-:Y:S05]  /*63e0*/  BSYNC B0 ;  /* 0x0000000000007941 */ /* 0x000fea0003800000 */
.L_x_3018:
        /* <DEDUP_REMOVED lines=15> */
.L_x_3021:
[----:B------:R-:W-:Y:S05]  /*64e0*/  BSYNC B0 ;  /* 0x0000000000007941 */ /* 0x000fea0003800000 */
.L_x_3020:
        /* <DEDUP_REMOVED lines=15> */
.L_x_3023:
[----:B------:R-:W-:Y:S05]  /*65e0*/  BSYNC B0 ;  /* 0x0000000000007941 */ /* 0x000fea0003800000 */
.L_x_3022:
[----:B------:R-:W-:Y:S05]  /*65f0*/  @P5 BRA `(.L_x_2968) ;  /* 0x0000005400a45947 */ /* 0x000fea0003800000 */
[----:B--2---:R-:W-:Y:S01]  /*6600*/  IADD3 R9, P0, R2, 0x70, RZ ;  /* 0x0000007002097810 */ /* 0x004fe20007f1e0ff */
        /* <DEDUP_REMOVED lines=13> */
.L_x_2992:
[----:B------:R-:W-:Y:S01]  /*66e0*/  ULDC.64 UR4, c[0x0][0x870] ;  /* 0x00021c0000047ab9 */ /* 0x000fe20000000a00 */
[----:B------:R-:W-:Y:S01]  /*66f0*/  ULDC.64 UR6, c[0x0][0x878] ;  /* 0x00021e0000067ab9 */ /* 0x000fe20000000a00 */
[----:B------:R-:W-:Y:S02]  /*6700*/  UISETP.NE.U32.AND UP0, UPT, UR4, URZ, UPT ;  /* 0x0000003f0400728c */ /* 0x000fe4000bf05070 */
[----:B------:R-:W-:Y:S02]  /*6710*/  UISETP.NE.U32.AND UP1, UPT, UR6, URZ, UPT ;  /* 0x0000003f0600728c */ /* 0x000fe4000bf25070 */
[----:B------:R-:W-:Y:S02]  /*6720*/  UISETP.NE.AND.EX UP0, UPT, UR5, URZ, UPT, UP0 ;  /* 0x0000003f0500728c */ /* 0x000fe4000bf05300 */
[----:B------:R-:W-:Y:S01]  /*6730*/  UISETP.NE.AND.EX UP1, UPT, UR7, URZ, UPT, UP1 ;  /* 0x0000003f0700728c */ /* 0x000fe2000bf25310 */
[----:B------:R-:W-:-:S03]  /*6740*/  ULDC.64 UR4, c[0x0][0x870] ;  /* 0x00021c0000047ab9 */ /* 0x000fc60000000a00 */
[----:B------:R-:W-:Y:S01]  /*6750*/  PLOP3.LUT P0, PT, PT, PT, UP0, 0x80, 0x0 ;  /* 0x000000000000781c */ /* 0x000fe20003f0f008 */
[----:B------:R-:W-:-:S06]  /*6760*/  UIMAD.WIDE UR4, UR39, 0x4, UR4 ;  /* 0x00000004270478a5 */ /* 0x000fcc000f8e0204 */
[----:B------:R-:W-:Y:S02]  /*6770*/  IMAD.U32 R2, RZ, RZ, UR4 ;  /* 0x00000004ff027e24 */ /* 0x000fe4000f8e00ff */
[----:B------:R-:W-:Y:S01]  /*6780*/  IMAD.U32 R3, RZ, RZ, UR5 ;  /* 0x00000005ff037e24 */ /* 0x000fe2000f8e00ff */
[----:B------:R-:W-:-:S04]  /*6790*/  @UP1 ULDC.64 UR4, c[0x0][0x878] ;  /* 0x00021e0000041ab9 */ /* 0x000fc80000000a00 */
[----:B------:R-:W2:Y:S01]  /*67a0*/  @P0 LDG.E R6, desc[UR46][R2.64] ;  /* 0x0000002e02060981 */ /* 0x000ea2000c1e1900 */
[----:B------:R-:W-:Y:S01]  /*67b0*/  PLOP3.LUT P1, PT, PT, PT, UP1, 0x80, 0x0 ;  /* 0x000000000000781c */ /* 0x000fe20003f2f018 */
[----:B------:R-:W-:-:S06]  /*67c0*/  @UP1 UIMAD.WIDE UR4, UR39, 0x4, UR4 ;  /* 0x00000004270418a5 */ /* 0x000fcc000f8e0204 */
[----:B------:R-:W-:Y:S02]  /*67d0*/  IMAD.U32 R4, RZ, RZ, UR4 ;  /* 0x00000004ff047e24 */ /* 0x000fe4000f8e00ff */
[----:B------:R-:W-:-:S05]  /*67e0*/  IMAD.U32 R5, RZ, RZ, UR5 ;  /* 0x00000005ff057e24 */ /* 0x000fca000f8e00ff */
[----:B------:R-:W3:Y:S01]  /*67f0*/  @P1 LDG.E R4, desc[UR46][R4.64] ;  /* 0x0000002e04041981 */ /* 0x000ee2000c1e1900 */
[----:B------:R-:W-:Y:S01]  /*6800*/  ULDC UR6, c[0x0][0x808] ;  /* 0x0002020000067ab9 */ /* 0x000fe20000000800 */
[----:B------:R-:W-:Y:S01]  /*6810*/  UMOV UR4, URZ ;  /* 0x0000003f00047c82 */ /* 0x000fe20008000000 */
[----:B------:R-:W-:Y:S01]  /*6820*/  UMOV UR5, URZ ;  /* 0x0000003f00057c82 */ /* 0x000fe20008000000 */
[----:B------:R-:W1:Y:S02]  /*6830*/  S2R R0, SR_TID.X ;  /* 0x0000000000007919 */ /* 0x000e640000002100 */
[----:B-1----:R-:W-:-:S05]  /*6840*/  VIADD R7, R0, 0xffffff80 ;  /* 0xffffff8000077836 */ /* 0x002fca0000000000 */
[----:B------:R-:W-:Y:S02]  /*6850*/  SHF.R.S32.HI R0, RZ, 0x1f, R7 ;  /* 0x0000001fff007819 */ /* 0x000fe40000011407 */
[----:B--2---:R-:W-:Y:S02]  /*6860*/  @P0 R2UR UR7, R6 ;  /* 0x00000000060702ca */ /* 0x004fe400000e0000 */
[----:B------:R-:W-:-:S04]  /*6870*/  LEA.HI R6, R0, R7, RZ, 0x4 ;  /* 0x0000000700067211 */ /* 0x000fc800078f20ff */
[----:B------:R-:W-:Y:S02]  /*6880*/  LOP3.LUT R0, R6, 0x1ffffff0, RZ, 0xc0, !PT ;  /* 0x1ffffff006007812 */ /* 0x000fe400078ec0ff */
[----:B------:R-:W-:-:S03]  /*6890*/  SHF.R.S32.HI R12, RZ, 0x4, R6 ;  /* 0x00000004ff0c7819 */ /* 0x000fc60000011406 */
[----:B------:R-:W-:Y:S02]  /*68a0*/  IMAD.IADD R0, R7, 0x1, -R0 ;  /* 0x0000000107007824 */ /* 0x000fe400078e0a00 */
[----:B------:R-:W-:Y:S01]  /*68b0*/  @UP0 USHF.R.S32.HI UR8, URZ, 0x1f, UR7 ;  /* 0x0000001f3f080899 */ /* 0x000fe20008011407 */
[----:B------:R-:W-:Y:S01]  /*68c0*/  VIADD R6, R12, 0x10 ;  /* 0x000000100c067836 */ /* 0x000fe20000000000 */
[----:B---3--:R-:W-:Y:S01]  /*68d0*/  @P1 R2UR UR6, R4 ;  /* 0x00000000040612ca */ /* 0x008fe200000e0000 */
[----:B------:R-:W-:-:S04]  /*68e0*/  @UP0 UMOV UR4, UR7 ;  /* 0x0000000700040c82 */ /* 0x000fc80008000000 */
[----:B------:R-:W-:Y:S01]  /*68f0*/  @UP0 UMOV UR5, UR8 ;  /* 0x0000000800050c82 */ /* 0x000fe20008000000 */
[----:B------:R-:W-:Y:S09]  /*6900*/  @P1 BRA `(.L_x_3024) ;  /* 0x0000000000181947 */ /* 0x000ff20003800000 */
[----:B------:R-:W-:Y:S05]  /*6910*/  @!P0 BRA `(.L_x_3024) ;  /* 0x0000000000148947 */ /* 0x000fea0003800000 */
[----:B------:R-:W2:Y:S04]  /*6920*/  LDG.E R5, desc[UR46][R2.64] ;  /* 0x0000002e02057981 */ /* 0x000ea8000c1e1900 */
[----:B------:R-:W3:Y:S01]  /*6930*/  LDG.E R4, desc[UR46][R2.64+0x4] ;  /* 0x0000042e02047981 */ /* 0x000ee2000c1e1900 */
[----:B--2---:R-:W-:Y:S02]  /*6940*/  R2UR UR7, R5 ;  /* 0x00000000050772ca */ /* 0x004fe400000e0000 */
[----:B---3--:R-:W-:-:S13]  /*6950*/  R2UR UR6, R4 ;  /* 0x00000000040672ca */ /* 0x008fda00000e0000 */
[----:B------:R-:W-:-:S12]  /*6960*/  UIADD3 UR6, -UR7, UR6, URZ ;  /* 0x0000000607067290 */ /* 0x000fd8000fffe13f */
.L_x_3024:
[----:B------:R-:W-:Y:S01]  /*6970*/  IMAD.SHL.U32 R4, R0, 0x8, RZ ;  /* 0x0000000800047824 */ /* 0x000fe200078e00ff */
[----:B------:R-:W-:Y:S01]  /*6980*/  UIMAD UR7, UR36, -0x80, UR6 ;  /* 0xffffff80240778a4 */ /* 0x000fe2000f8e0206 */
[----:B------:R-:W-:Y:S01]  /*6990*/  VIADD R0, R12, 0x20 ;  /* 0x000000200c007836 */ /* 0x000fe20000000000 */
[----:B------:R-:W-:Y:S01]  /*69a0*/  ULDC.64 UR8, c[0x0][0x820] ;  /* 0x0002080000087ab9 */ /* 0x000fe20000000a00 */
[----:B------:R-:W-:Y:S01]  /*69b0*/  ULDC.64 UR10, c[0x0][0x828] ;  /* 0x00020a00000a7ab9 */ /* 0x000fe20000000a00 */
[----:B------:R-:W-:Y:S01]  /*69c0*/  UIMAD UR6, UR40, UR8, URZ ;  /* 0x00000008280672a4 */ /* 0x000fe2000f8e023f */
[----:B------:R-:W-:Y:S01]  /*69d0*/  SHF.R.S32.HI R5, RZ, 0x1f, R4 ;  /* 0x0000001fff057819 */ /* 0x000fe20000011404 */
[----:B------:R-:W-:Y:S01]  /*69e0*/  IMAD.U32 R3, RZ, RZ, UR8 ;  /* 0x00000008ff037e24 */ /* 0x000fe2000f8e00ff */
[----:B------:R-:W-:Y:S01]  /*69f0*/  ISETP.GE.AND P6, PT, R6, UR7, PT ;  /* 0x0000000706007c0c */ /* 0x000fe2000bfc6270 */
[----:B------:R-:W-:Y:S01]  /*6a00*/  VIADD R6, R12, 0x30 ;  /* 0x000000300c067836 */ /* 0x000fe20000000000 */
[----:B------:R-:W-:-:S02]  /*6a10*/  UIMAD UR8, UR37, UR9, UR6 ;  /* 0x00000009250872a4 */ /* 0x000fc4000f8e0206 */
[----:B------:R-:W-:Y:S01]  /*6a20*/  IMAD.WIDE.U32 R2, R3, UR37, R4 ;  /* 0x0000002503027c25 */ /* 0x000fe2000f8e0004 */
[----:B------:R-:W-:Y:S01]  /*6a30*/  USHF.R.S32.HI UR6, URZ, 0x1f, UR39 ;  /* 0x0000001f3f067899 */ /* 0x000fe20008011427 */
[----:B------:R-:W-:Y:S01]  /*6a40*/  ISETP.GE.AND P2, PT, R12, UR7, PT ;  /* 0x000000070c007c0c */ /* 0x000fe2000bf46270 */
[----:B------:R-:W-:Y:S01]  /*6a50*/  USEL UR39, UR39, URZ, !UP0 ;  /* 0x0000003f27277287 */ /* 0x000fe2000c000000 */
[----:B------:R-:W-:Y:S01]  /*6a60*/  ISETP.GE.AND P0, PT, R6, UR7, PT ;  /* 0x0000000706007c0c */ /* 0x000fe2000bf06270 */
[----:B------:R-:W-:Y:S01]  /*6a70*/  IMAD.MOV.U32 R6, RZ, RZ, R2 ;  /* 0x000000ffff067224 */ /* 0x000fe200078e0002 */
[C---:B------:R-:W-:Y:S01]  /*6a80*/  IADD3 R2, P3, R12.reuse, UR4, RZ ;  /* 0x000000040c027c10 */ /* 0x040fe2000ff7e0ff */
[----:B------:R-:W-:Y:S01]  /*6a90*/  VIADD R7, R3, UR8 ;  /* 0x0000000803077c36 */ /* 0x000fe20008000000 */
[----:B------:R-:W-:Y:S01]  /*6aa0*/  USEL UR8, UR6, URZ, !UP0 ;  /* 0x0000003f06087287 */ /* 0x000fe2000c000000 */
[----:B------:R-:W-:Y:S01]  /*6ab0*/  IMAD.U32 R11, RZ, RZ, UR10 ;  /* 0x0000000aff0b7e24 */ /* 0x000fe2000f8e00ff */
[----:B------:R-:W-:Y:S01]  /*6ac0*/  ULDC UR4, c[0x0][0x80c] ;  /* 0x0002030000047ab9 */ /* 0x000fe20000000800 */
[----:B------:R-:W-:Y:S01]  /*6ad0*/  LEA.HI.X.SX32 R3, R12, UR5, 0x1, P3 ;  /* 0x000000050c037c11 */ /* 0x000fe200098f0eff */
[----:B------:R-:W-:Y:S01]  /*6ae0*/  UIMAD UR6, UR8, UR10, URZ ;  /* 0x0000000a080672a4 */ /* 0x000fe2000f8e023f */
[----:B------:R-:W-:Y:S01]  /*6af0*/  ISETP.GE.OR P4, PT, R4, UR4, P2 ;  /* 0x0000000404007c0c */ /* 0x000fe20009786670 */
[----:B------:R-:W-:Y:S01]  /*6b00*/  IMAD.U32 R9, RZ, RZ, UR36 ;  /* 0x00000024ff097e24 */ /* 0x000fe2000f8e00ff */
[----:B------:R-:W-:Y:S01]  /*6b10*/  ISETP.GE.AND P5, PT, R0, UR7, PT ;  /* 0x0000000700007c0c */ /* 0x000fe2000bfa6270 */
[----:B------:R-:W-:-:S02]  /*6b20*/  UIMAD UR6, UR39, UR11, UR6 ;  /* 0x0000000b270672a4 */ /* 0x000fc4000f8e0206 */
[----:B------:R-:W-:Y:S01]  /*6b30*/  IMAD.WIDE.U32 R10, R11, UR39, R6 ;  /* 0x000000270b0a7c25 */ /* 0x000fe2000f8e0006 */
[----:B------:R-:W-:Y:S01]  /*6b40*/  BSSY B0, `(.L_x_3025) ;  /* 0x0000013000007945 */ /* 0x000fe20003800000 */
[----:B------:R-:W-:Y:S02]  /*6b50*/  P2R R14, PR, RZ, 0x40 ;  /* 0x00000040ff0e7803 */ /* 0x000fe40000000000 */
[----:B------:R-:W-:Y:S01]  /*6b60*/  VIADD R0, R12, 0x40 ;  /* 0x000000400c007836 */ /* 0x000fe20000000000 */
[----:B------:R-:W-:Y:S01]  /*6b70*/  P2R R15, PR, RZ, 0x20 ;  /* 0x00000020ff0f7803 */ /* 0x000fe20000000000 */
[----:B------:R-:W-:Y:S01]  /*6b80*/  IMAD.WIDE R2, R9, 0x80, R2 ;  /* 0x0000008009027825 */ /* 0x000fe200078e0202 */
[----:B------:R-:W-:Y:S02]  /*6b90*/  ISETP.GE.OR P3, PT, R4, UR4, P6 ;  /* 0x0000000404007c0c */ /* 0x000fe4000b766670 */
[----:B------:R-:W-:Y:S01]  /*6ba0*/  ISETP.GE.AND P1, PT, R0, UR7, PT ;  /* 0x0000000700007c0c */ /* 0x000fe2000bf26270 */
[----:B------:R-:W-:Y:S01]  /*6bb0*/  VIADD R9, R11, UR6 ;  /* 0x000000060b097c36 */ /* 0x000fe20008000000 */
[----:B------:R-:W-:Y:S11]  /*6bc0*/  @P4 BRA `(.L_x_3026) ;  /* 0x0000000000284947 */ /* 0x000ff60003800000 */
        /* <DEDUP_REMOVED lines=10> */
.L_x_3026:
[----:B------:R-:W-:Y:S05]  /*6c70*/  BSYNC B0 ;  /* 0x0000000000007941 */ /* 0x000fea0003800000 */
.L_x_3025:
        /* <DEDUP_REMOVED lines=16> */
.L_x_3028:
[----:B------:R-:W-:Y:S05]  /*6d80*/  BSYNC B0 ;  /* 0x0000000000007941 */ /* 0x000fea0003800000 */
.L_x_3027:
        /* <DEDUP_REMOVED lines=12> */
[----:B-12---:R-:W-:Y:S01]  /*6e50*/  LEA R16, P4, R6, UR10, 0x1 ;  /* 0x0000000a06107c11 */ /* 0x006fe2000f8808ff */
[----:B------:R-:W-:-:S05]  /*6e60*/  IMAD.IADD R7, R7, 0x1, R13 ;  /* 0x0000000107077824 */ /* 0x000fca00078e020d */
[----:B------:R-:W-:-:S05]  /*6e70*/  LEA.HI.X R17, R6, UR11, R7, 0x1, P4 ;  /* 0x0000000b06117c11 */ /* 0x000fca000a0f0c07 */
[----:B------:R3:W-:Y:S02]  /*6e80*/  STG.E.128 desc[UR46][R16.64], RZ ;  /* 0x000000ff10007986 */ /* 0x0007e4000c101d2e */
.L_x_3030:
[----:B------:R-:W-:Y:S05]  /*6e90*/  BSYNC B0 ;  /* 0x0000000000007941 */ /* 0x000fea0003800000 */
.L_x_3029:
        /* <DEDUP_REMOVED lines=13> */
[----:B-123--:R-:W-:Y:S01]  /*6f70*/  LEA R16, P3, R6, UR10, 0x1 ;  /* 0x0000000a06107c11 */ /* 0x00efe2000f8608ff */
[----:B------:R-:W-:-:S05]  /*6f80*/  IMAD.IADD R7, R7, 0x1, R13 ;  /* 0x0000000107077824 */ /* 0x000fca00078e020d */
[----:B------:R-:W-:-:S05]  /*6f90*/  LEA.HI.X R17, R6, UR11, R7, 0x1, P3 ;  /* 0x0000000b06117c11 */ /* 0x000fca00098f0c07 */
[----:B------:R4:W-:Y:S02]  /*6fa0*/  STG.E.128 desc[UR46][R16.64], RZ ;  /* 0x000000ff10007986 */ /* 0x0009e4000c101d2e */
.L_x_3032:
[----:B------:R-:W-:Y:S05]  /*6fb0*/  BSYNC B0 ;  /* 0x0000000000007941 */ /* 0x000fea0003800000 */
.L_x_3031:
        /* <DEDUP_REMOVED lines=16> */
.L_x_3034:
[----:B------:R-:W-:Y:S05]  /*70c0*/  BSYNC B0 ;  /* 0x0000000000007941 */ /* 0x000fea0003800000 */
.L_x_3033:
[----:B------:R-:W-:Y:S01]  /*70d0*/  ISETP.GE.OR P4, PT, R4, UR4, P3 ;  /* 0x0000000404007c0c */ /* 0x000fe20009f86670 */
[----:B------:R-:W-:Y:S01]  /*70e0*/  BSSY B0, `(.L_x_3035) ;  /* 0x0000010000007945 */ /* 0x000fe20003800000 */
[----:B------:R-:W-:-:S11]  /*70f0*/  VIADD R18, R12, 0x60 ;  /* 0x000000600c127836 */ /* 0x000fd60000000000 */
        /* <DEDUP_REMOVED lines=14> */
.L_x_3036:
[----:B------:R-:W-:Y:S05]  /*71e0*/  BSYNC B0 ;  /* 0x0000000000007941 */ /* 0x000fea0003800000 */
.L_x_3035:
[----:B------:R-:W-:Y:S01]  /*71f0*/  ISETP.GE.AND P4, PT, R18, UR7, PT ;  /* 0x0000000712007c0c */ /* 0x000fe2000bf86270 */
[----:B------:R-:W-:Y:S01]  /*7200*/  BSSY B0, `(.L_x_3037) ;  /* 0x0000011000007945 */ /* 0x000fe20003800000 */
[----:B------:R-:W-:Y:S02]  /*7210*/  VIADD R12, R12, 0x70 ;  /* 0x000000700c0c7836 */ /* 0x000fe40000000000 */
        /* <DEDUP_REMOVED lines=15> */
.L_x_3038:
[----:B------:R-:W-:Y:S05]  /*7310*/  BSYNC B0 ;  /* 0x0000000000007941 */ /* 0x000fea0003800000 */
.L_x_3037:
[----:B------:R-:W-:Y:S01]  /*7320*/  ISETP.GE.AND P5, PT, R12, UR7, PT ;  /* 0x000000070c007c0c */ /* 0x000fe2000bfa6270 */
        /* <DEDUP_REMOVED lines=16> */
.L_x_3040:
[----:B------:R-:W-:Y:S05]  /*7430*/  BSYNC B0 ;  /* 0x0000000000007941 */ /* 0x000fea0003800000 */
.L_x_3039:
[----:B------:R-:W-:Y:S01]  /*7440*/  ULDC.64 UR4, c[0x0][0x850] ;  /* 0x0002140000047ab9 */ /* 0x000fe20000000a00 */
[----:B------:R-:W-:Y:S01]  /*7450*/  ULDC UR9, c[0x0][0x83c] ;  /* 0x00020f0000097ab9 */ /* 0x000fe20000000800 */
[----:B------:R-:W-:Y:S01]  /*7460*/  IMAD.U32 R7, RZ, RZ, UR4 ;  /* 0x00000004ff077e24 */ /* 0x000fe2000f8e00ff */
[----:B------:R-:W-:Y:S01]  /*7470*/  UIMAD UR4, UR40, UR4, URZ ;  /* 0x00000004280472a4 */ /* 0x000fe2000f8e023f */
[----:B------:R-:W-:Y:S01]  /*7480*/  ISETP.GE.OR P2, PT, R4, UR9, P2 ;  /* 0x0000000904007c0c */ /* 0x000fe20009746670 */
[----:B------:R-:W-:Y:S01]  /*7490*/  ULDC.64 UR6, c[0x0][0x858] ;  /* 0x0002160000067ab9 */ /* 0x000fe20000000a00 */
[----:B------:R-:W-:Y:S01]  /*74a0*/  IMAD.WIDE.U32 R6, R7, UR37, R4 ;  /* 0x0000002507067c25 */ /* 0x000fe2000f8e0004 */
[----:B------:R-:W-:Y:S01]  /*74b0*/  UIMAD UR4, UR37, UR5, UR4 ;  /* 0x00000005250472a4 */ /* 0x000fe2000f8e0204 */
[----:B------:R-:W-:Y:S01]  /*74c0*/  P2R R0, PR, RZ, 0x20 ;  /* 0x00000020ff007803 */ /* 0x000fe20000000000 */
[----:B------:R-:W-:Y:S01]  /*74d0*/  BSSY B0, `(.L_x_3041) ;  /* 0x000001d000007945 */ /* 0x000fe20003800000 */
[----:B------:R-:W-:Y:S01]  /*74e0*/  ISETP.NE.AND P5, PT, R14, RZ, PT ;  /* 0x000000ff0e00720c */ /* 0x000fe20003fa5270 */
[----:B-1----:R-:W-:Y:S01]  /*74f0*/  IMAD.U32 R9, RZ, RZ, UR6 ;  /* 0x00000006ff097e24 */ /* 0x002fe2000f8e00ff */
[----:B------:R-:W-:Y:S01]  /*7500*/  ISETP.NE.AND P6, PT, R15, RZ, PT ;  /* 0x000000ff0f00720c */ /* 0x000fe20003fc5270 */
[----:B------:R-:W-:Y:S01]  /*7510*/  VIADD R7, R7, UR4 ;  /* 0x0000000407077c36 */ /* 0x000fe20008000000 */
[----:B------:R-:W-:Y:S01]  /*7520*/  UIMAD UR4, UR8, UR6, URZ ;  /* 0x00000006080472a4 */ /* 0x000fe2000f8e023f */
[----:B------:R-:W-:Y:S01]  /*7530*/  ISETP.GE.OR P5, PT, R4, UR9, P5 ;  /* 0x0000000904007c0c */ /* 0x000fe2000afa6670 */
[----:B------:R-:W-:-:S02]  /*7540*/  IMAD.WIDE.U32 R8, R9, UR39, R6 ;  /* 0x0000002709087c25 */ /* 0x000fc4000f8e0006 */
[----:B------:R-:W-:Y:S01]  /*7550*/  UIMAD UR4, UR39, UR7, UR4 ;  /* 0x00000007270472a4 */ /* 0x000fe2000f8e0204 */
[----:B------:R-:W-:Y:S02]  /*7560*/  P2R R10, PR, RZ, 0x20 ;  /* 0x00000020ff0a7803 */ /* 0x000fe40000000000 */
[----:B------:R-:W-:Y:S02]  /*7570*/  ISETP.NE.AND P5, PT, R0, RZ, PT ;  /* 0x000000ff0000720c */ /* 0x000fe40003fa5270 */
[C---:B------:R-:W-:Y:S01]  /*7580*/  ISETP.GE.OR P6, PT, R4.reuse, UR9, P6 ;  /* 0x0000000904007c0c */ /* 0x040fe2000b7c6670 */
[----:B------:R-:W-:Y:S01]  /*7590*/  VIADD R7, R9, UR4 ;  /* 0x0000000409077c36 */ /* 0x000fe20008000000 */
[C---:B------:R-:W-:Y:S02]  /*75a0*/  ISETP.GE.OR P0, PT, R4.reuse, UR9, P0 ;  /* 0x0000000904007c0c */ /* 0x040fe40008706670 */
[C---:B------:R-:W-:Y:S02]  /*75b0*/  ISETP.GE.OR P1, PT, R4.reuse, UR9, P1 ;  /* 0x0000000904007c0c */ /* 0x040fe40008f26670 */
[----:B------:R-:W-:-:S02]  /*75c0*/  ISETP.GE.OR P3, PT, R4, UR9, P3 ;  /* 0x0000000904007c0c */ /* 0x000fc40009f66670 */
        /* <DEDUP_REMOVED lines=13> */
.L_x_3042:
[----:B------:R-:W-:Y:S05]  /*76a0*/  BSYNC B0 ;  /* 0x0000000000007941 */ /* 0x000fea0003800000 */
.L_x_3041:
        /* <DEDUP_REMOVED lines=16> */
.L_x_3044:
[----:B------:R-:W-:Y:S05]  /*77b0*/  BSYNC B0 ;  /* 0x0000000000007941 */ /* 0x000fea0003800000 */
.L_x_3043:
        /* <DEDUP_REMOVED lines=15> */
.L_x_3046:
[----:B------:R-:W-:Y:S05]  /*78b0*/  BSYNC B0 ;  /* 0x0000000000007941 */ /* 0x000fea0003800000 */
.L_x_3045:
        /* <DEDUP_REMOVED lines=15> */
.L_x_3048:
[----:B------:R-:W-:Y:S05]  /*79b0*/  BSYNC B0 ;  /* 0x0000000000007941 */ /* 0x000fea0003800000 */
.L_x_3047:
        /* <DEDUP_REMOVED lines=15> */
.L_x_3050:
[----:B------:R-:W-:Y:S05]  /*7ab0*/  BSYNC B0 ;  /* 0x0000000000007941 */ /* 0x000fea0003800000 */
.L_x_3049:
        /* <DEDUP_REMOVED lines=15> */
.L_x_3052:
[----:B------:R-:W-:Y:S05]  /*7bb0*/  BSYNC B0 ;  /* 0x0000000000007941 */ /* 0x000fea0003800000 */
.L_x_3051:
        /* <DEDUP_REMOVED lines=15> */
.L_x_3054:
[----:B------:R-:W-:Y:S05]  /*7cb0*/  BSYNC B0 ;  /* 0x0000000000007941 */ /* 0x000fea0003800000 */
.L_x_3053:
        /* <DEDUP_REMOVED lines=15> */
.L_x_2961:
        /* <DEDUP_REMOVED lines=29> */
.L_x_3056:
[----:B------:R-:W-:Y:S01]  /*7f80*/  ULDC UR9, c[0x0][0x8c4] ;  /* 0x0002310000097ab9 */ /* 0x000fe20000000800 */
[----:B------:R-:W-:Y:S01]  /*7f90*/  UMOV UR7, UR8 ;  /* 0x0000000800077c82 */ /* 0x000fe20008000000 */
[----:B------:R-:W-:-:S11]  /*7fa0*/  UISETP.NE.AND UP0, UPT, UR9, 0x1, UPT ;  /* 0x000000010900788c */ /* 0x000fd6000bf05270 */
[----:B------:R-:W-:Y:S02]  /*7fb0*/  @UP0 ULDC.64 UR10, c[0x0][0x8c8] ;  /* 0x00023200000a0ab9 */ /* 0x000fe40000000a00 */
[----:B------:R-:W-:-:S04]  /*7fc0*/  UIMAD.WIDE.U32 UR4, UR8, UR10, URZ ;  /* 0x0000000a080472a5 */ /* 0x000fc8000f8e003f */
[----:B------:R-:W-:-:S04]  /*7fd0*/  @UP0 USHF.R.U32.HI UR7, URZ, UR11, UR5 ;  /* 0x0000000b3f070299 */ /* 0x000fc80008011605 */
[----:B------:R-:W-:-:S12]  /*7fe0*/  UIMAD UR4, UR7, UR9, URZ ;  /* 0x00000009070472a4 */ /* 0x000fd8000f8e023f */
.L_x_3057:
        /* <DEDUP_REMOVED lines=10> */
[----:B------:R-:W-:Y:S01]  /*8090*/  ULDC.64 UR4, c[0x0][0x8f8] ;  /* 0x00023e0000047ab9 */ /* 0x000fe20000000a00 */
[----:B------:R-:W-:Y:S01]  /*80a0*/  UIADD3 UR6, -UR13, URZ, URZ ;  /* 0x0000003f0d067290 */ /* 0x000fe2000fffe13f */
[----:B------:R-:W-:-:S03]  /*80b0*/  ISETP.NE.U32.AND P0, PT, RZ, UR4, PT ;  /* 0x00000004ff007c0c */ /* 0x000fc6000bf05070 */
[----:B------:R-:W-:Y:S01]  /*80c0*/  UIMAD UR6, UR9, UR6, UR8 ;  /* 0x00000006090672a4 */ /* 0x000fe2000f8e0208 */
        /* <DEDUP_REMOVED lines=9> */
.L_x_3058:
        /* <DEDUP_REMOVED lines=11> */
[----:B------:R-:W-:Y:S01]  /*8210*/  R2UR UR4, R0 ;  /* 0x00000000000472ca */ /* 0x000fe200000e0000 */
[----:B------:R-:W-:-:S14]  /*8220*/  BRA `(.L_x_3059) ;  /* 0x0000000000047947 */ /* 0x000fdc0003800000 */
.L_x_3060:
[----:B------:R-:W-:-:S05]  /*8230*/  ULDC UR4, c[0x0][0x8ec] ;  /* 0x00023b0000047ab9 */ /* 0x000fca0000000800 */
.L_x_3059:
        /* <DEDUP_REMOVED lines=9> */
[----:B------:R-:W-:Y:S01]  /*82d0*/  ULDC.64 UR14, c[0x0][0x788] ;  /* 0x0001e200000e7ab9 */ /* 0x000fe20000000a00 */
        /* <DEDUP_REMOVED lines=19> */
[----:B------:R-:W-:-:S11]  /*8410*/  USHF.R.S32.HI UR11, URZ, 0x1f, UR6 ;  /* 0x0000001f3f0b7899 */ /* 0x000fd60008011406 */
        /* <DEDUP_REMOVED lines=16> */
.L_x_3061:
        /* <DEDUP_REMOVED lines=13> */
.L_x_3062:
        /* <DEDUP_REMOVED lines=12> */
.L_x_3063:
[----:B------:R-:W-:Y:S01]  /*86b0*/  ULEA UR7, UR7, UR10, 0x7 ;  /* 0x0000000a07077291 */ /* 0x000fe2000f8e383f */
[----:B------:R-:W-:Y:S01]  /*86c0*/  ULDC UR9, c[0x0][0x74c] ;  /* 0x0001d30000097ab9 */ /* 0x000fe20000000800 */
[----:B------:R-:W-:Y:S02]  /*86d0*/  UIADD3 UR10, UR10, 0x3f, URZ ;  /* 0x0000003f0a0a7890 */ /* 0x000fe4000fffe03f */
[----:B------:R-:W-:-:S04]  /*86e0*/  UIADD3 UR7, UR7, -UR9, -UR8 ;  /* 0x8000000907077290 */ /* 0x000fc8000fffe808 */
        /* <DEDUP_REMOVED lines=11> */
[----:B------:R-:W-:Y:S01]  /*87a0*/  ULDC.64 UR14, c[0x0][0x2d8] ;  /* 0x0000b600000e7ab9 */ /* 0x000fe20000000a00 */
[----:B------:R-:W-:Y:S01]  /*87b0*/  ULDC.64 UR28, c[0x0][0x2e0] ;  /* 0x0000b800001c7ab9 */ /* 0x000fe20000000a00 */
[----:B------:R-:W-:Y:S02]  /*87c0*/  UIMAD UR10, UR11, UR14, URZ ;  /* 0x0000000e0b0a72a4 */ /* 0x000fe4000f8e023f */
[----:B------:R-:W-:Y:S02]  /*87d0*/  UIMAD.WIDE.U32 UR8, UR6, UR14, URZ ;  /* 0x0000000e060872a5 */ /* 0x000fe4000f8e003f */
[----:B------:R-:W-:Y:S02]  /*87e0*/  UIMAD UR15, UR6, UR15, UR10 ;  /* 0x0000000f060f72a4 */ /* 0x000fe4000f8e020a */
[----:B------:R-:W-:Y:S02]  /*87f0*/  UIADD3 UR6, UR7, -UR12, URZ ;  /* 0x8000000c07067290 */ /* 0x000fe4000fffe03f */
[----:B------:R-:W-:-:S02]  /*8800*/  USHF.R.S32.HI UR11, URZ, 0x1f, UR13 ;  /* 0x0000001f3f0b7899 */ /* 0x000fc4000801140d */
[----:B------:R-:W-:Y:S02]  /*8810*/  ULOP3.LUT UR6, UR6, 0x1, URZ, 0xc0, !UPT ;  /* 0x0000000106067892 */ /* 0x000fe4000f8ec03f */
[----:B------:R-:W-:Y:S02]  /*8820*/  USEL UR13, UR13, URZ, !UP0 ;  /* 0x0000003f0d0d7287 */ /* 0x000fe4000c000000 */
[----:B------:R-:W-:Y:S02]  /*8830*/  USEL UR14, UR11, URZ, !UP0 ;  /* 0x0000003f0b0e7287 */ /* 0x000fe4000c000000 */
[----:B------:R-:W-:Y:S02]  /*8840*/  UISETP.NE.U32.AND UP0, UPT, UR6, 0x1, UPT ;  /* 0x000000010600788c */ /* 0x000fe4000bf05070 */
[----:B------:R-:W-:Y:S02]  /*8850*/  UIADD3 UR10, UP1, UR4, UR8, URZ ;  /* 0x00000008040a7290 */ /* 0x000fe4000ff3e03f */
[----:B------:R-:W-:-:S02]  /*8860*/  UIADD3 UR15, UR9, UR15, URZ ;  /* 0x0000000f090f7290 */ /* 0x000fc4000fffe03f */
[----:B------:R-:W-:Y:S01]  /*8870*/  PLOP3.LUT P1, PT, PT, PT, UP0, 0x80, 0x0 ;  /* 0x000000000000781c */ /* 0x000fe20003f2f008 */
[----:B------:R-:W-:Y:S02]  /*8880*/  UIMAD UR14, UR14, UR28, URZ ;  /* 0x0000001c0e0e72a4 */ /* 0x000fe4000f8e023f */
[----:B------:R-:W-:Y:S02]  /*8890*/  UIADD3.X UR11, UR5, UR15, URZ, UP1, !UPT ;  /* 0x0000000f050b7290 */ /* 0x000fe40008ffe43f */
[----:B------:R-:W-:Y:S02]  /*88a0*/  UIMAD UR14, UR13, UR29, UR14 ;  /* 0x0000001d0d0e72a4 */ /* 0x000fe4000f8e020e */
[----:B------:R-:W-:Y:S01]  /*88b0*/  UIMAD.WIDE.U32 UR10, UR13, UR28, UR10 ;  /* 0x0000001c0d0a72a5 */ /* 0x000fe2000f8e000a */
[----:B------:R-:W-:-:S03]  /*88c0*/  ELECT P0, URZ, PT ;  /* 0x00000000003f782f */ /* 0x000fc60003800000 */
[----:B------:R-:W-:Y:S02]  /*88d0*/  UIADD3 UR27, UR11, UR14, URZ ;  /* 0x0000000e0b1b7290 */ /* 0x000fe4000fffe03f */
[----:B------:R-:W-:Y:S10]  /*88e0*/  @P1 BRA `(.L_x_3064) ;  /* 0x0000000000bc1947 */ /* 0x000ff40003800000 */
        /* <DEDUP_REMOVED lines=18> */
.L_x_3066:
[----:B------:R-:W-:Y:S05]  /*8a10*/  BSYNC B0 ;  /* 0x0000000000007941 */ /* 0x000fea0003800000 */
.L_x_3065:
        /* <DEDUP_REMOVED lines=19> */
.L_x_3068:
[----:B------:R-:W-:Y:S05]  /*8b50*/  BSYNC B0 ;  /* 0x0000000000007941 */ /* 0x000fea0003800000 */
.L_x_3067:
[----:B------:R-:W-:Y:S06]  /*8b60*/  BAR.ARV 0xa, 0xa0 ;  /* 0x0282800000007b1d */ /* 0x000fec0000002000 */
[----:B------:R-:W-:Y:S04]  /*8b70*/  BSSY B0, `(.L_x_3069) ;  /* 0x0000003000007945 */ /* 0x000fe80003800000 */
[----:B------:R-:W-:Y:S05]  /*8b80*/  @!P0 BRA `(.L_x_3070) ;  /* 0x0000000000048947 */ /* 0x000fea0003800000 */
[----:B------:R-:W-:-:S04]  /*8b90*/  DEPBAR.LE SB0, 0x0 ;  /* 0x000080000000791a */ /* 0x000fc80000000000 */
.L_x_3070:
[----:B------:R-:W-:Y:S05]  /*8ba0*/  BSYNC B0 ;  /* 0x0000000000007941 */ /* 0x000fea0003800000 */
.L_x_3069:
[----:B------:R-:W-:Y:S06]  /*8bb0*/  BAR.ARV 0xb, 0xa0 ;  /* 0x02c2800000007b1d */ /* 0x000fec0000002000 */
[----:B------:R-:W-:Y:S01]  /*8bc0*/  UIADD3 UR18, UR12, 0x1, URZ ;  /* 0x000000010c127890 */ /* 0x000fe2000fffe03f */
[----:B------:R-:W-:Y:S11]  /*8bd0*/  BRA `(.L_x_3071) ;  /* 0x0000000000047947 */ /* 0x000ff60003800000 */
.L_x_3064:
[----:B------:R-:W-:-:S05]  /*8be0*/  UMOV UR18, UR12 ;  /* 0x0000000c00127c82 */ /* 0x000fca0008000000 */
.L_x_3071:
[----:B------:R-:W-:-:S04]  /*8bf0*/  UIADD3 UR6, UR12, 0x1, URZ ;  /* 0x000000010c067890 */ /* 0x000fc8000fffe03f */
[----:B------:R-:W-:-:S06]  /*8c00*/  UISETP.NE.AND UP0, UPT, UR7, UR6, UPT ;  /* 0x000000060700728c */ /* 0x000fcc000bf05270 */
[----:B------:R-:W-:-:S13]  /*8c10*/  PLOP3.LUT P1, PT, PT, PT, UP0, 0x80, 0x0 ;  /* 0x000000000000781c */ /* 0x000fda0003f2f008 */
[----:B------:R-:W-:Y:S05]  /*8c20*/  @!P1 BRA `(.L_x_2968) ;  /* 0x0000003000189947 */ /* 0x000fea0003800000 */
[----:B------:R-:W-:Y:S01]  /*8c30*/  UMOV UR16, UR8 ;  /* 0x0000000800107c82 */ /* 0x000fe20008000000 */
[----:B------:R-:W-:Y:S01]  /*8c40*/  UMOV UR17, UR15 ;  /* 0x0000000f00117c82 */ /* 0x000fe20008000000 */
[----:B------:R-:W-:Y:S01]  /*8c50*/  ULDC.64 UR20, c[0x0][0x2c0] ;  /* 0x0000b00000147ab9 */ /* 0x000fe20000000a00 */
[----:B------:R-:W-:Y:S02]  /*8c60*/  UIMAD.WIDE.U32 UR16, UR13, UR28, UR16 ;  /* 0x0000001c0d1072a5 */ /* 0x000fe4000f8e0010 */
[----:B------:R-:W-:Y:S02]  /*8c70*/  USHF.L.U32 UR19, UR18, 0xd, URZ ;  /* 0x0000000d12137899 */ /* 0x000fe4000800063f */
[----:B------:R-:W-:Y:S01]  /*8c80*/  UIADD3 UR25, UP0, UR4, UR16, URZ ;  /* 0x0000001004197290 */ /* 0x000fe2000ff1e03f */
[----:B------:R-:W-:Y:S01]  /*8c90*/  UMOV UR6, URZ ;  /* 0x0000003f00067c82 */ /* 0x000fe20008000000 */
[----:B------:R-:W-:Y:S02]  /*8ca0*/  ULDC.64 UR30, c[0x0][0x2c0] ;  /* 0x0000b000001e7ab9 */ /* 0x000fe40000000a00 */
[----:B------:R-:W-:-:S02]  /*8cb0*/  UIADD3.X UR16, UR5, UR14, UR17, UP0, !UPT ;  /* 0x0000000e05107290 */ /* 0x000fc400087fe411 */
[----:B------:R-:W-:Y:S01]  /*8cc0*/  ULEA UR24, UP0, UR25, UR20, 0x2 ;  /* 0x0000001419187291 */ /* 0x000fe2000f80103f */
[----:B------:R-:W-:-:S03]  /*8cd0*/  UMOV UR26, UR19 ;  /* 0x00000013001a7c82 */ /* 0x000fc60008000000 */
[----:B------:R-:W-:Y:S02]  /*8ce0*/  ULEA.HI.X UR25, UR25, UR21, UR16, 0x2, UP0 ;  /* 0x0000001519197291 */ /* 0x000fe400080f1410 */
[----:B------:R-:W-:Y:S02]  /*8cf0*/  UIADD3 UR20, UP0, UR24, 0x4000, URZ ;  /* 0x0000400018147890 */ /* 0x000fe4000ff1e03f */
[----:B------:R-:W-:Y:S02]  /*8d00*/  UIADD3 UR22, UP1, UR24, 0x8000, URZ ;  /* 0x0000800018167890 */ /* 0x000fe4000ff3e03f */
[----:B------:R-:W-:Y:S02]  /*8d10*/  UIADD3 UR24, UP2, UR24, 0xc000, URZ ;  /* 0x0000c00018187890 */ /* 0x000fe4000ff5e03f */
[----:B------:R-:W-:Y:S02]  /*8d20*/  UIADD3.X UR21, URZ, UR25, URZ, UP0, !UPT ;  /* 0x000000193f157290 */ /* 0x000fe400087fe43f */
[----:B------:R-:W-:-:S02]  /*8d30*/  UIADD3.X UR23, URZ, UR25, URZ, UP1, !UPT ;  /* 0x000000193f177290 */ /* 0x000fc40008ffe43f */
[----:B------:R-:W-:-:S12]  /*8d40*/  UIADD3.X UR25, URZ, UR25, URZ, UP2, !UPT ;  /* 0x000000193f197290 */ /* 0x000fd800097fe43f */
.L_x_3084:
        /* <DEDUP_REMOVED lines=20> */
.L_x_3073:
[----:B------:R-:W-:Y:S05]  /*8e90*/  BSYNC B0 ;  /* 0x0000000000007941 */ /* 0x000fea0003800000 */
.L_x_3072:
        /* <DEDUP_REMOVED lines=13> */
.L_x_3075:
[----:B------:R-:W-:Y:S05]  /*8f70*/  BSYNC B0 ;  /* 0x0000000000007941 */ /* 0x000fea0003800000 */
.L_x_3074:
[----:B------:R-:W-:Y:S06]  /*8f80*/  BAR.ARV 0xa, 0xa0 ;  /* 0x0282800000007b1d */ /* 0x000fec0000002000 */
[----:B------:R-:W-:Y:S04]  /*8f90*/  BSSY B0, `(.L_x_3076) ;  /* 0x0000003000007945 */ /* 0x000fe80003800000 */
[----:B------:R-:W-:Y:S05]  /*8fa0*/  @!P0 BRA `(.L_x_3077) ;  /* 0x0000000000048947 */ /* 0x000fea0003800000 */
[----:B------:R-:W-:-:S04]  /*8fb0*/  DEPBAR.LE SB0, 0x0 ;  /* 0x000080000000791a */ /* 0x000fc80000000000 */
.L_x_3077:
[----:B------:R-:W-:Y:S05]  /*8fc0*/  BSYNC B0 ;  /* 0x0000000000007941 */ /* 0x000fea0003800000 */
.L_x_3076:
        /* <DEDUP_REMOVED lines=13> */
.L_x_3079:
[----:B------:R-:W-:Y:S05]  /*90a0*/  BSYNC B0 ;  /* 0x0000000000007941 */ /* 0x000fea0003800000 */
.L_x_3078:
        /* <DEDUP_REMOVED lines=13> */
.L_x_3081:
[----:B------:R-:W-:Y:S05]  /*9180*/  BSYNC B0 ;  /* 0x0000000000007941 */ /* 0x000fea0003800000 */
.L_x_3080:
[----:B------:R-:W-:Y:S01]  /*9190*/  UIADD3 UR18, UR18, 0x2, URZ ;  /* 0x0000000212127890 */ /* 0x000fe2000fffe03f */
[----:B------:R-:W-:Y:S06]  /*91a0*/  BAR.ARV 0xa, 0xa0 ;  /* 0x0282800000007b1d */ /* 0x000fec0000002000 */
[----:B------:R-:W-:Y:S01]  /*91b0*/  UISETP.GE.AND UP0, UPT, UR18, UR7, UPT ;  /* 0x000000071200728c */ /* 0x000fe2000bf06270 */
[----:B------:R-:W-:Y:S04]  /*91c0*/  BSSY B0, `(.L_x_3082) ;  /* 0x0000003000007945 */ /* 0x000fe80003800000 */
[----:B------:R-:W-:Y:S06]  /*91d0*/  @!P0 BRA `(.L_x_3083) ;  /* 0x0000000000048947 */ /* 0x000fec0003800000 */
[----:B------:R-:W-:-:S04]  /*91e0*/  DEPBAR.LE SB0, 0x0 ;  /* 0x000080000000791a */ /* 0x000fc80000000000 */
.L_x_3083:
[----:B------:R-:W-:Y:S05]  /*91f0*/  BSYNC B0 ;  /* 0x0000000000007941 */ /* 0x000fea0003800000 */
.L_x_3082:
[----:B------:R-:W-:Y:S06]  /*9200*/  BAR.ARV 0xb, 0xa0 ;  /* 0x02c2800000007b1d */ /* 0x000fec0000002000 */
[----:B------:R-:W-:Y:S01]  /*9210*/  PLOP3.LUT P1, PT, PT, PT, UP0, 0x80, 0x0 ;  /* 0x000000000000781c */ /* 0x000fe20003f2f008 */
[----:B------:R-:W-:Y:S02]  /*9220*/  UIADD3 UR26, UR26, 0x4000, URZ ;  /* 0x000040001a1a7890 */ /* 0x000fe4000fffe03f */
[----:B------:R-:W-:-:S10]  /*9230*/  UIADD3 UR6, UR6, 0x4000, URZ ;  /* 0x0000400006067890 */ /* 0x000fd4000fffe03f */
[----:B------:R-:W-:Y:S05]  /*9240*/  @!P1 BRA `(.L_x_3084) ;  /* 0xfffffff800c09947 */ /* 0x000fea000383ffff */
[----:B------:R-:W-:Y:S05]  /*9250*/  BRA `(.L_x_2968) ;  /* 0x00000028008c7947 */ /* 0x000fea0003800000 */
.L_x_3055:
[----:B------:R-:W1:Y:S01]  /*9260*/  S2UR UR7, SR_CTAID.X ;  /* 0x00000000000779c3 */ /* 0x000e620000002500 */
[----:B------:R-:W-:Y:S02]  /*9270*/  ULDC UR8, c[0x0][0x8d0] ;  /* 0x0002340000087ab9 */ /* 0x000fe40000000800 */
[----:B------:R-:W-:-:S11]  /*9280*/  UISETP.NE.AND UP0, UPT, UR8, 0x1, UPT ;  /* 0x000000010800788c */ /* 0x000fd6000bf05270 */
[----:B------:R-:W-:Y:S01]  /*9290*/  @UP0 ULDC UR4, c[0x0][0x8d4] ;  /* 0x0002350000040ab9 */ /* 0x000fe20000000800 */
[----:B------:R-:W-:Y:S01]  /*92a0*/  @UP0 ULDC UR9, c[0x0][0x8d8] ;  /* 0x0002360000090ab9 */ /* 0x000fe20000000800 */
[----:B-1----:R-:W-:Y:S02]  /*92b0*/  UIMAD.WIDE.U32 UR4, UR7, UR4, URZ ;  /* 0x00000004070472a5 */ /* 0x002fe4000f8e003f */
[----:B------:R-:W-:Y:S02]  /*92c0*/  UMOV UR6, UR7 ;  /* 0x0000000700067c82 */ /* 0x000fe40008000000 */
[----:B------:R-:W-:-:S03]  /*92d0*/  @UP0 USHF.R.U32.HI UR6, URZ, UR9, UR5 ;  /* 0x000000093f060299 */ /* 0x000fc60008011605 */
[----:B------:R-:W-:Y:S02]  /*92e0*/  ULDC UR4, c[0x0][0x8e8] ;  /* 0x00023a0000047ab9 */ /* 0x000fe40000000800 */
[----:B------:R-:W-:Y:S02]  /*92f0*/  UISETP.GE.AND UP0, UPT, UR6, UR4, UPT ;  /* 0x000000040600728c */ /* 0x000fe4000bf06270 */
[----:B------:R-:W-:-:S04]  /*9300*/  UIADD3 UR4, -UR6, URZ, URZ ;  /* 0x0000003f06047290 */ /* 0x000fc8000fffe13f */
[----:B------:R-:W-:Y:S01]  /*9310*/  PLOP3.LUT P0, PT, PT, PT, UP0, 0x80, 0x0 ;  /* 0x000000000000781c */ /* 0x000fe20003f0f008 */
[----:B------:R-:W-:-:S12]  /*9320*/  UIMAD UR8, UR8, UR4, UR7 ;  /* 0x00000004080872a4 */ /* 0x000fd8000f8e0207 */
        /* <DEDUP_REMOVED lines=9> */
.L_x_3085:
[----:B------:R-:W-:Y:S01]  /*93c0*/  ULDC UR9, c[0x0][0x8c4] ;  /* 0x0002310000097ab9 */ /* 0x000fe20000000800 */
[----:B------:R-:W-:Y:S01]  /*93d0*/  UMOV UR7, UR8 ;  /* 0x0000000800077c82 */ /* 0x000fe20008000000 */
[----:B------:R-:W-:-:S11]  /*93e0*/  UISETP.NE.AND UP0, UPT, UR9, 0x1, UPT ;  /* 0x000000010900788c */ /* 0x000fd6000bf05270 */
[----:B------:R-:W-:Y:S02]  /*93f0*/  @UP0 ULDC.64 UR10, c[0x0][0x8c8] ;  /* 0x00023200000a0ab9 */ /* 0x000fe40000000a00 */
[----:B------:R-:W-:-:S04]  /*9400*/  UIMAD.WIDE.U32 UR4, UR8, UR10, URZ ;  /* 0x0000000a080472a5 */ /* 0x000fc8000f8e003f */
[----:B------:R-:W-:-:S04]  /*9410*/  @UP0 USHF.R.U32.HI UR7, URZ, UR11, UR5 ;  /* 0x0000000b3f070299 */ /* 0x000fc80008011605 */
[----:B------:R-:W-:-:S12]  /*9420*/  UIMAD UR4, UR7, UR9, URZ ;  /* 0x00000009070472a4 */ /* 0x000fd8000f8e023f */
.L_x_3086:
        /* <DEDUP_REMOVED lines=23> */
.L_x_3087:
        /* <DEDUP_REMOVED lines=14> */
.L_x_3089:
[----:B------:R-:W-:-:S05]  /*9680*/  ULDC UR4, c[0x0][0x8ec] ;  /* 0x00023b0000047ab9 */ /* 0x000fca0000000800 */
.L_x_3088:
[----:B------:R-:W-:Y:S01]  /*9690*/  UIADD3 UR4, UR4, 0x7f, URZ ;  /* 0x0000007f04047890 */ /* 0x000fe2000fffe03f */
[----:B------:R-:W-:Y:S02]  /*96a0*/  IMAD.MOV.U32 R10, RZ, RZ, 0x1 ;  /* 0x00000001ff0a7424 */ /* 0x000fe400078e00ff */
[----:B------:R-:W-:Y:S01]  /*96b0*/  IMAD.MOV.U32 R2, RZ, RZ, RZ ;  /* 0x000000ffff027224 */ /* 0x000fe200078e00ff */
        /* <DEDUP_REMOVED lines=13> */
[----:B------:R-:W1:Y:S02]  /*9790*/  LDC R0, c[0x0][0x280] ;  /* 0x0000a000ff007b82 */ /* 0x000e640000000800 */
[----:B------:R-:W-:Y:S01]  /*97a0*/  IMAD.U32 R2, RZ, RZ, UR8 ;  /* 0x00000008ff027e24 */ /* 0x000fe2000f8e00ff */
[----:B------:R-:W-:Y:S01]  /*97b0*/  UISETP.NE.U32.AND UP0, UPT, UR4, URZ, UPT ;  /* 0x0000003f0400728c */ /* 0x000fe2000bf05070 */
[----:B------:R-:W-:Y:S01]  /*97c0*/  PLOP3.LUT P1, PT, PT, PT, UP1, 0x80, 0x0 ;  /* 0x000000000000781c */ /* 0x000fe20003f2f018 */
[----:B------:R-:W-:Y:S01]  /*97d0*/  IMAD.U32 R3, RZ, RZ, UR9 ;  /* 0x00000009ff037e24 */ /* 0x000fe2000f8e00ff */
[----:B------:R-:W-:Y:S01]  /*97e0*/  ULDC.64 UR14, c[0x0][0x778] ;  /* 0x0001de00000e7ab9 */ /* 0x000fe20000000a00 */
[----:B------:R-:W-:Y:S01]  /*97f0*/  UISETP.NE.AND.EX UP0, UPT, UR5, URZ, UPT, UP0 ;  /* 0x0000003f0500728c */ /* 0x000fe2000bf05300 */
[----:B------:R-:W-:-:S02]  /*9800*/  ULDC.64 UR18, c[0x0][0x788] ;  /* 0x0001e20000127ab9 */ /* 0x000fc40000000a00 */
[----:B------:R-:W-:-:S07]  /*9810*/  ULDC.64 UR4, c[0x0][0x780] ;  /* 0x0001e00000047ab9 */ /* 0x000fce0000000a00 */
[----:B------:R-:W2:Y:S01]  /*9820*/  @P1 LDG.E R6, desc[UR46][R2.64] ;  /* 0x0000002e02061981 */ /* 0x000ea2000c1e1900 */
[----:B------:R-:W-:Y:S01]  /*9830*/  UISETP.NE.U32.AND UP2, UPT, UR4, URZ, UPT ;  /* 0x0000003f0400728c */ /* 0x000fe2000bf45070 */
[----:B------:R-:W-:Y:S01]  /*9840*/  PLOP3.LUT P2, PT, PT, PT, UP0, 0x80, 0x0 ;  /* 0x000000000000781c */ /* 0x000fe20003f4f008 */
[----:B------:R-:W-:Y:S01]  /*9850*/  UIMAD.WIDE UR14, UR13, 0x4, UR14 ;  /* 0x000000040d0e78a5 */ /* 0x000fe2000f8e020e */
[----:B------:R3:W4:Y:S01]  /*9860*/  @P1 LDG.E R4, desc[UR46][R2.64] ;  /* 0x0000002e02041981 */ /* 0x000722000c1e1900 */
[----:B------:R-:W-:-:S06]  /*9870*/  UISETP.NE.AND.EX UP2, UPT, UR5, URZ, UPT, UP2 ;  /* 0x0000003f0500728c */ /* 0x000fcc000bf45320 */
[----:B------:R-:W-:Y:S01]  /*9880*/  PLOP3.LUT P3, PT, PT, PT, UP2, 0x80, 0x0 ;  /* 0x000000000000781c */ /* 0x000fe20003f6f028 */
[----:B---3--:R-:W-:-:S04]  /*9890*/  IMAD.U32 R2, RZ, RZ, UR14 ;  /* 0x0000000eff027e24 */ /* 0x008fc8000f8e00ff */
[----:B------:R-:W-:Y:S01]  /*98a0*/  @UP2 ULDC.64 UR4, c[0x0][0x780] ;  /* 0x0001e00000042ab9 */ /* 0x000fe20000000a00 */
[----:B------:R-:W-:Y:S01]  /*98b0*/  IMAD.U32 R3, RZ, RZ, UR15 ;  /* 0x0000000fff037e24 */ /* 0x000fe2000f8e00ff */
[----:B------:R-:W-:-:S04]  /*98c0*/  @UP2 UIMAD.WIDE UR4, UR13, 0x4, UR4 ;  /* 0x000000040d0428a5 */ /* 0x000fc8000f8e0204 */
[----:B------:R3:W4:Y:S02]  /*98d0*/  @P2 LDG.E R5, desc[UR46][R2.64] ;  /* 0x0000002e02052981 */ /* 0x000724000c1e1900 */
[----:B---3--:R-:W-:Y:S02]  /*98e0*/  IMAD.U32 R2, RZ, RZ, UR4 ;  /* 0x00000004ff027e24 */ /* 0x008fe4000f8e00ff */
[----:B------:R-:W-:-:S05]  /*98f0*/  IMAD.U32 R3, RZ, RZ, UR5 ;  /* 0x00000005ff037e24 */ /* 0x000fca000f8e00ff */
[----:B-1----:R1:W5:Y:S01]  /*9900*/  @P3 LDG.E R0, desc[UR46][R2.64] ;  /* 0x0000002e02003981 */ /* 0x002362000c1e1900 */
        /* <DEDUP_REMOVED lines=10> */
[----:B------:R-:W-:-:S03]  /*99b0*/  @P2 R2UR UR11, R5 ;  /* 0x00000000050b22ca */ /* 0x000fc600000e0000 */
[----:B------:R-:W-:-:S04]  /*99c0*/  @UP1 ULOP3.LUT UR10, UR5, 0xffffffc0, URZ, 0xc0, !UPT ;  /* 0xffffffc0050a1892 */ /* 0x000fc8000f8ec03f */
[----:B------:R-:W-:Y:S01]  /*99d0*/  @UP1 USHF.R.S32.HI UR12, URZ, 0x1f, UR10 ;  /* 0x0000001f3f0c1899 */ /* 0x000fe2000801140a */
[----:B-1----:R-:W-:Y:S11]  /*99e0*/  @P3 BRA `(.L_x_3091) ;  /* 0x0000000000183947 */ /* 0x002ff60003800000 */
[----:B------:R-:W-:Y:S05]  /*99f0*/  @!P1 BRA `(.L_x_3091) ;  /* 0x0000000000149947 */ /* 0x000fea0003800000 */
[----:B------:R-:W-:Y:S02]  /*9a00*/  IMAD.U32 R2, RZ, RZ, UR8 ;  /* 0x00000008ff027e24 */ /* 0x000fe4000f8e00ff */
[----:B------:R-:W-:-:S05]  /*9a10*/  IMAD.U32 R3, RZ, RZ, UR9 ;  /* 0x00000009ff037e24 */ /* 0x000fca000f8e00ff */
[----:B------:R-:W2:Y:S04]  /*9a20*/  LDG.E R5, desc[UR46][R2.64] ;  /* 0x0000002e02057981 */ /* 0x000ea8000c1e1900 */
[----:B-----5:R-:W2:Y:S02]  /*9a30*/  LDG.E R0, desc[UR46][R2.64+0x4] ;  /* 0x0000042e02007981 */ /* 0x020ea4000c1e1900 */
[----:B--2---:R-:W-:-:S07]  /*9a40*/  IMAD.IADD R0, R0, 0x1, -R5 ;  /* 0x0000000100007824 */ /* 0x004fce00078e0a05 */
.L_x_3091:
[----:B------:R-:W-:Y:S01]  /*9a50*/  UMOV UR4, URZ ;  /* 0x0000003f00047c82 */ /* 0x000fe20008000000 */
[----:B------:R-:W-:Y:S01]  /*9a60*/  UMOV UR5, URZ ;  /* 0x0000003f00057c82 */ /* 0x000fe20008000000 */
[----:B------:R-:W-:Y:S01]  /*9a70*/  IMAD.U32 R4, RZ, RZ, UR18 ;  /* 0x00000012ff047e24 */ /* 0x000fe2000f8e00ff */
[----:B------:R-:W-:Y:S01]  /*9a80*/  @UP1 UMOV UR4, UR10 ;  /* 0x0000000a00041c82 */ /* 0x000fe20008000000 */
[----:B------:R-:W-:Y:S01]  /*9a90*/  @UP1 UMOV UR5, UR12 ;  /* 0x0000000c00051c82 */ /* 0x000fe20008000000 */
[----:B------:R-:W-:Y:S05]  /*9aa0*/  @!P0 BRA `(.L_x_3092) ;  /* 0x0000000000188947 */ /* 0x000fea0003800000 */
[----:B------:R-:W-:Y:S02]  /*9ab0*/  ULDC.64 UR8, c[0x0][0x788] ;  /* 0x0001e20000087ab9 */ /* 0x000fe40000000a00 */
[----:B------:R-:W-:-:S06]  /*9ac0*/  UIMAD.WIDE UR8, UR13, 0x4, UR8 ;  /* 0x000000040d0878a5 */ /* 0x000fcc000f8e0208 */
[----:B------:R-:W-:Y:S02]  /*9ad0*/  IMAD.U32 R2, RZ, RZ, UR8 ;  /* 0x00000008ff027e24 */ /* 0x000fe4000f8e00ff */
[----:B------:R-:W-:-:S05]  /*9ae0*/  IMAD.U32 R3, RZ, RZ, UR9 ;  /* 0x00000009ff037e24 */ /* 0x000fca000f8e00ff */
[----:B------:R1:W5:Y:S01]  /*9af0*/  LDG.E R4, desc[UR46][R2.64] ;  /* 0x0000002e02047981 */ /* 0x000362000c1e1900 */
[----:B------:R-:W-:Y:S05]  /*9b00*/  BRA `(.L_x_3093) ;  /* 0x0000000000187947 */ /* 0x000fea0003800000 */
.L_x_3092:
[----:B------:R-:W-:Y:S05]  /*9b10*/  @!P2 BRA `(.L_x_3093) ;  /* 0x000000000014a947 */ /* 0x000fea0003800000 */
[----:B------:R-:W-:Y:S02]  /*9b20*/  IMAD.U32 R2, RZ, RZ, UR14 ;  /* 0x0000000eff027e24 */ /* 0x000fe4000f8e00ff */
[----:B------:R-:W-:-:S05]  /*9b30*/  IMAD.U32 R3, RZ, RZ, UR15 ;  /* 0x0000000fff037e24 */ /* 0x000fca000f8e00ff */
[----:B------:R-:W2:Y:S04]  /*9b40*/  LDG.E R5, desc[UR46][R2.64] ;  /* 0x0000002e02057981 */ /* 0x000ea8000c1e1900 */
[----:B------:R-:W2:Y:S02]  /*9b50*/  LDG.E R4, desc[UR46][R2.64+0x4] ;  /* 0x0000042e02047981 */ /* 0x000ea4000c1e1900 */
[----:B--2---:R-:W-:-:S07]  /*9b60*/  IMAD.IADD R4, R4, 0x1, -R5 ;  /* 0x0000000104047824 */ /* 0x004fce00078e0a05 */
.L_x_3093:
[----:B-1----:R-:W-:Y:S01]  /*9b70*/  IMAD.U32 R3, RZ, RZ, UR7 ;  /* 0x00000007ff037e24 */ /* 0x002fe2000f8e00ff */
[----:B------:R-:W-:-:S03]  /*9b80*/  ULDC UR8, c[0x0][0x74c] ;  /* 0x0001d30000087ab9 */ /* 0x000fc60000000800 */
[----:B-----5:R-:W-:Y:S02]  /*9b90*/  IMAD R3, R3, 0x80, R0 ;  /* 0x0000008003037824 */ /* 0x020fe400078e0200 */
[----:B------:R-:W-:-:S03]  /*9ba0*/  VIADD R0, R0, 0x3f ;  /* 0x0000003f00007836 */ /* 0x000fc60000000000 */
[----:B------:R-:W-:-:S04]  /*9bb0*/  IADD3 R3, R3, -UR8, -R4 ;  /* 0x8000000803037c10 */ /* 0x000fc8000fffe804 */
[----:B------:R-:W-:-:S04]  /*9bc0*/  SHF.R.S32.HI R2, RZ, 0x1f, R3 ;  /* 0x0000001fff027819 */ /* 0x000fc80000011403 */
[----:B------:R-:W-:Y:S02]  /*9bd0*/  LEA.HI R2, R2, R3, RZ, 0x6 ;  /* 0x0000000302027211 */ /* 0x000fe400078f30ff */
[----:B------:R-:W-:Y:S02]  /*9be0*/  SHF.R.S32.HI R3, RZ, 0x1f, R0 ;  /* 0x0000001fff037819 */ /* 0x000fe40000011400 */
[----:B------:R-:W-:Y:S02]  /*9bf0*/  SHF.R.S32.HI R2, RZ, 0x6, R2 ;  /* 0x00000006ff027819 */ /* 0x000fe40000011402 */
[----:B------:R-:W-:Y:S02]  /*9c00*/  LEA.HI R0, R3, R0, RZ, 0x6 ;  /* 0x0000000003007211 */ /* 0x000fe400078f30ff */
[----:B------:R-:W-:Y:S01]  /*9c10*/  VIMNMX R4, RZ, R2, !PT ;  /* 0x00000002ff047248 */ /* 0x000fe20007fe0100 */
[----:B------:R-:W-:Y:S01]  /*9c20*/  IMAD.MOV.U32 R2, RZ, RZ, RZ ;  /* 0x000000ffff027224 */ /* 0x000fe200078e00ff */
[----:B------:R-:W-:-:S04]  /*9c30*/  SHF.R.S32.HI R0, RZ, 0x6, R0 ;  /* 0x00000006ff007819 */ /* 0x000fc80000011400 */
[----:B------:R-:W-:-:S13]  /*9c40*/  ISETP.GT.AND P0, PT, R0, R4, PT ;  /* 0x000000040000720c */ /* 0x000fda0003f04270 */
[----:B------:R-:W-:Y:S05]  /*9c50*/  @!P0 BRA `(.L_x_3090) ;  /* 0x0000001c00788947 */ /* 0x000fea0003800000 */
[----:B------:R-:W-:Y:S01]  /*9c60*/  USHF.R.S32.HI UR10, URZ, 0x1f, UR20 ;  /* 0x0000001f3f0a7899 */ /* 0x000fe20008011414 */
[----:B------:R-:W-:Y:S01]  /*9c70*/  BSSY B0, `(.L_x_3090) ;  /* 0x00001dc000007945 */ /* 0x000fe20003800000 */
[----:B------:R-:W-:Y:S01]  /*9c80*/  UISETP.NE.U32.AND UP1, UPT, UR16, URZ, UPT ;  /* 0x0000003f1000728c */ /* 0x000fe2000bf25070 */
[----:B------:R-:W-:Y:S01]  /*9c90*/  IMAD.MOV.U32 R2, RZ, RZ, RZ ;  /* 0x000000ffff027224 */ /* 0x000fe200078e00ff */
[----:B------:R-:W-:Y:S01]  /*9ca0*/  ULDC.64 UR14, c[0x0][0x718] ;  /* 0x0001c600000e7ab9 */ /* 0x000fe20000000a00 */
[----:B------:R-:W-:Y:S01]  /*9cb0*/  UMOV UR8, UR4 ;  /* 0x0000000400087c82 */ /* 0x000fe20008000000 */
[----:B------:R-:W-:Y:S02]  /*9cc0*/  UIMAD UR12, UR10, UR14, URZ ;  /* 0x0000000e0a0c72a4 */ /* 0x000fe4000f8e023f */
[----:B------:R-:W-:Y:S02]  /*9cd0*/  UISETP.NE.AND.EX UP1, UPT, UR17, URZ, UPT, UP1 ;  /* 0x0000003f1100728c */ /* 0x000fe4000bf25310 */
[----:B------:R-:W-:Y:S01]  /*9ce0*/  UIMAD UR12, UR20, UR15, UR12 ;  /* 0x0000000f140c72a4 */ /* 0x000fe2000f8e020c */
[----:B------:R-:W-:-:S02]  /*9cf0*/  ULDC.64 UR16, c[0x0][0x730] ;  /* 0x0001cc0000107ab9 */ /* 0x000fc40000000a00 */
[----:B------:R-:W-:Y:S01]  /*9d00*/  ULDC UR15, c[0x0][0x2e8] ;  /* 0x0000ba00000f7ab9 */ /* 0x000fe20000000800 */
[----:B------:R-:W-:Y:S01]  /*9d10*/  UIMAD UR10, UR10, UR16, URZ ;  /* 0x000000100a0a72a4 */ /* 0x000fe2000f8e023f */
[----:B------:R-:W-:Y:S01]  /*9d20*/  UMOV UR9, UR5 ;  /* 0x0000000500097c82 */ /* 0x000fe20008000000 */
[----:B------:R-:W-:Y:S02]  /*9d30*/  UISETP.NE.AND UP2, UPT, UR15, 0x1, UPT ;  /* 0x000000010f00788c */ /* 0x000fe4000bf45270 */
[----:B------:R-:W-:Y:S02]  /*9d40*/  UIMAD.WIDE.U32 UR4, UR20, UR14, UR8 ;  /* 0x0000000e140472a5 */ /* 0x000fe4000f8e0008 */
[----:B------:R-:W-:Y:S02]  /*9d50*/  UIMAD.WIDE.U32 UR8, UR20, UR16, UR8 ;  /* 0x00000010140872a5 */ /* 0x000fe4000f8e0008 */
[----:B------:R-:W-:Y:S02]  /*9d60*/  UIMAD UR14, UR20, UR17, UR10 ;  /* 0x00000011140e72a4 */ /* 0x000fe4000f8e020a */
[----:B------:R-:W-:Y:S01]  /*9d70*/  USHF.R.S32.HI UR10, URZ, 0x1f, UR13 ;  /* 0x0000001f3f0a7899 */ /* 0x000fe2000801140d */
[----:B------:R-:W-:Y:S01]  /*9d80*/  ELECT P0, URZ, PT ;  /* 0x00000000003f782f */ /* 0x000fe20003800000 */
[----:B------:R-:W-:-:S02]  /*9d90*/  USEL UR21, UR13, URZ, !UP1 ;  /* 0x0000003f0d157287 */ /* 0x000fc4000c800000 */
[----:B------:R-:W-:Y:S01]  /*9da0*/  UIADD3 UR9, UR9, UR14, URZ ;  /* 0x0000000e09097290 */ /* 0x000fe2000fffe03f */
[----:B------:R-:W-:Y:S01]  /*9db0*/  ULDC.64 UR18, c[0x0][0x738] ;  /* 0x0001ce0000127ab9 */ /* 0x000fe20000000a00 */
[----:B------:R-:W-:Y:S01]  /*9dc0*/  USEL UR10, UR10, URZ, !UP1 ;  /* 0x0000003f0a0a7287 */ /* 0x000fe2000c800000 */
[----:B------:R-:W-:Y:S01]  /*9dd0*/  ULDC.64 UR16, c[0x0][0x720] ;  /* 0x0001c80000107ab9 */ /* 0x000fe20000000a00 */
[----:B------:R-:W-:Y:S02]  /*9de0*/  UIMAD.WIDE.U32 UR14, UR18, UR21, UR8 ;  /* 0x00000015120e72a5 */ /* 0x000fe4000f8e0008 */
[----:B------:R-:W-:Y:S01]  /*9df0*/  UIADD3 UR23, UR5, UR12, URZ ;  /* 0x0000000c05177290 */ /* 0x000fe2000fffe03f */
[----:B------:R-:W-:Y:S01]  /*9e00*/  @UP2 ULDC UR8, c[0x0][0x2ec] ;  /* 0x0000bb0000082ab9 */ /* 0x000fe20000000800 */
[----:B------:R-:W-:Y:S02]  /*9e10*/  UIMAD UR5, UR10, UR16, URZ ;  /* 0x000000100a0572a4 */ /* 0x000fe4000f8e023f */
[----:B------:R-:W-:-:S02]  /*9e20*/  UIMAD UR10, UR10, UR18, URZ ;  /* 0x000000120a0a72a4 */ /* 0x000fc4000f8e023f */
[----:B------:R-:W-:Y:S02]  /*9e30*/  UIMAD.WIDE.U32 UR8, UR20, UR8, URZ ;  /* 0x00000008140872a5 */ /* 0x000fe4000f8e003f */
[----:B------:R-:W-:Y:S01]  /*9e40*/  ULEA UR11, UR7, UR11, 0x7 ;  /* 0x0000000b070b7291 */ /* 0x000fe2000f8e383f */
[----:B------:R-:W-:Y:S02]  /*9e50*/  UMOV UR22, UR4 ;  /* 0x0000000400167c82 */ /* 0x000fe40008000000 */
[----:B------:R-:W-:Y:S01]  /*9e60*/  @UP2 ULDC UR7, c[0x0][0x2f0] ;  /* 0x0000bc0000072ab9 */ /* 0x000fe20000000800 */
[----:B------:R-:W-:Y:S01]  /*9e70*/  UMOV UR12, UR20 ;  /* 0x00000014000c7c82 */ /* 0x000fe20008000000 */
[----:B------:R-:W-:Y:S02]  /*9e80*/  UIMAD UR5, UR17, UR21, UR5 ;  /* 0x00000015110572a4 */ /* 0x000fe4000f8e0205 */
[----:B------:R-:W-:Y:S02]  /*9e90*/  UIMAD.WIDE.U32 UR22, UR16, UR21, UR22 ;  /* 0x00000015101672a5 */ /* 0x000fe4000f8e0016 */
[----:B------:R-:W-:-:S02]  /*9ea0*/  UIMAD UR4, UR19, UR21, UR10 ;  /* 0x00000015130472a4 */ /* 0x000fc4000f8e020a */
        /* <DEDUP_REMOVED lines=10> */
.L_x_3123:
        /* <DEDUP_REMOVED lines=15> */
.L_x_3096:
[----:B------:R-:W-:Y:S01]  /*a040*/  R2UR UR19, R4 ;  /* 0x00000000041372ca */ /* 0x000fe200000e0000 */
[----:B------:R-:W2:Y:S01]  /*a050*/  LDC.64 R12, c[0x0][0x198] ;  /* 0x00006600ff0c7b82 */ /* 0x000ea20000000a00 */
[----:B------:R-:W-:Y:S01]  /*a060*/  ULDC.64 UR8, c[0x0][0x700] ;  /* 0x0001c00000087ab9 */ /* 0x000fe20000000a00 */
[----:B------:R-:W-:Y:S01]  /*a070*/  UMOV UR36, 0x0 ;  /* 0x0000000000247882 */ /* 0x000fe20000000000 */
[----:B------:R-:W-:Y:S01]  /*a080*/  IMAD.U32 R9, RZ, RZ, UR8 ;  /* 0x00000008ff097e24 */ /* 0x000fe2000f8e00ff */
[----:B------:R-:W-:Y:S01]  /*a090*/  R2UR UR8, R15 ;  /* 0x000000000f0872ca */ /* 0x000fe200000e0000 */
[----:B------:R-:W-:Y:S01]  /*a0a0*/  IMAD.U32 R8, RZ, RZ, UR9 ;  /* 0x00000009ff087e24 */ /* 0x000fe2000f8e00ff */
[----:B------:R-:W-:Y:S01]  /*a0b0*/  UMOV UR37, 0x14f00000 ;  /* 0x14f0000000257882 */ /* 0x000fe20000000000 */
[----:B------:R-:W-:Y:S01]  /*a0c0*/  UMOV UR18, URZ ;  /* 0x0000003f00127c82 */ /* 0x000fe20008000000 */
[----:B------:R-:W-:Y:S01]  /*a0d0*/  UMOV UR26, 0x40 ;  /* 0x00000040001a7882 */ /* 0x000fe20000000000 */
[----:B------:R-:W-:Y:S01]  /*a0e0*/  UMOV UR28, UR20 ;  /* 0x00000014001c7c82 */ /* 0x000fe20008000000 */
[----:B------:R-:W-:Y:S01]  /*a0f0*/  UMOV UR29, UR21 ;  /* 0x00000015001d7c82 */ /* 0x000fe20008000000 */
[----:B------:R-:W-:Y:S01]  /*a100*/  UMOV UR50, 0x0 ;  /* 0x0000000000327882 */ /* 0x000fe20000000000 */
[----:B------:R-:W-:Y:S01]  /*a110*/  USHF.L.U32 UR19, UR19, 0x6, URZ ;  /* 0x0000000613137899 */ /* 0x000fe2000800063f */
[----:B------:R-:W-:Y:S01]  /*a120*/  IMAD.MOV.U32 R16, RZ, RZ, RZ ;  /* 0x000000ffff107224 */ /* 0x000fe200078e00ff */
[----:B------:R-:W-:Y:S01]  /*a130*/  UMOV UR51, 0x10000000 ;  /* 0x1000000000337882 */ /* 0x000fe20000000000 */
[----:B------:R-:W-:Y:S01]  /*a140*/  UMOV UR10, UR18 ;  /* 0x00000012000a7c82 */ /* 0x000fe20008000000 */
[----:B------:R-:W-:-:S02]  /*a150*/  UIADD3 UR7, UP0, UR19, UR22, URZ ;  /* 0x0000001613077290 */ /* 0x000fc4000ff1e03f */
[----:B------:R-:W-:Y:S01]  /*a160*/  IMAD.U32 R3, RZ, RZ, UR19 ;  /* 0x00000013ff037e24 */ /* 0x000fe2000f8e00ff */
[----:B------:R-:W-:Y:S02]  /*a170*/  UIADD3 UR16, UR8, 0x18000, URZ ;  /* 0x0001800008107890 */ /* 0x000fe4000fffe03f */
[----:B------:R-:W-:Y:S01]  /*a180*/  UIADD3 UR17, UR8, 0x30810, URZ ;  /* 0x0003081008117890 */ /* 0x000fe2000fffe03f */
[----:B------:R-:W-:Y:S01]  /*a190*/  PLOP3.LUT P1, PT, PT, PT, UP0, 0x80, 0x0 ;  /* 0x000000000000781c */ /* 0x000fe20003f2f008 */
[----:B-1----:R-:W-:Y:S01]  /*a1a0*/  IMAD.U32 R2, RZ, RZ, UR7 ;  /* 0x00000007ff027e24 */ /* 0x002fe2000f8e00ff */
[----:B------:R-:W-:Y:S01]  /*a1b0*/  UIADD3 UR19, UR19, UR6, URZ ;  /* 0x0000000613137290 */ /* 0x000fe2000fffe03f */
[----:B--2---:R-:W-:Y:S01]  /*a1c0*/  IMAD.MOV.U32 R7, RZ, RZ, R12 ;  /* 0x000000ffff077224 */ /* 0x004fe200078e000c */
[----:B------:R-:W-:Y:S01]  /*a1d0*/  LEA.HI.X.SX32 R3, R3, R14, 0x1, P1 ;  /* 0x0000000e03037211 */ /* 0x000fe200008f0eff */
[----:B------:R-:W-:Y:S01]  /*a1e0*/  IMAD.MOV.U32 R6, RZ, RZ, R13 ;  /* 0x000000ffff067224 */ /* 0x000fe200078e000d */
[C---:B------:R-:W-:Y:S01]  /*a1f0*/  LEA R5, P1, R2.reuse, R9, 0x2 ;  /* 0x0000000902057211 */ /* 0x040fe200078210ff */
[----:B------:R-:W-:Y:S01]  /*a200*/  UIADD3 UR24, UR8, 0x1a000, URZ ;  /* 0x0001a00008187890 */ /* 0x000fe2000fffe03f */
[----:B------:R-:W-:Y:S01]  /*a210*/  IMAD.MOV.U32 R12, RZ, RZ, 0x10000 ;  /* 0x00010000ff0c7424 */ /* 0x000fe200078e00ff */
[----:B------:R-:W-:Y:S01]  /*a220*/  UIADD3 UR52, UR8, 0x28000, URZ ;  /* 0x0002800008347890 */ /* 0x000fe2000fffe03f */
[----:B------:R-:W-:Y:S01]  /*a230*/  LEA.HI.X R2, R2, R8, R3, 0x2, P1 ;  /* 0x0000000802027211 */ /* 0x000fe200008f1403 */
[----:B------:R-:W-:Y:S01]  /*a240*/  UMOV UR25, UR17 ;  /* 0x0000001100197c82 */ /* 0x000fe20008000000 */
[----:B------:R-:W-:Y:S01]  /*a250*/  R2UR UR32, R5 ;  /* 0x00000000052072ca */ /* 0x000fe200000e0000 */
[----:B------:R-:W-:Y:S01]  /*a260*/  VIADD R5, R0, 0xffffffff ;  /* 0xffffffff00057836 */ /* 0x000fe20000000000 */
[----:B------:R-:W-:Y:S01]  /*a270*/  R2UR UR33, R2 ;  /* 0x00000000022172ca */ /* 0x000fe200000e0000 */
[----:B------:R-:W-:Y:S01]  /*a280*/  UMOV UR27, UR19 ;  /* 0x00000013001b7c82 */ /* 0x000fe20008000000 */
[C---:B------:R-:W-:Y:S01]  /*a290*/  IADD3 R2, P1, R7.reuse, 0x2f0, RZ ;  /* 0x000002f007027810 */ /* 0x040fe20007f3e0ff */
[----:B------:R-:W-:Y:S01]  /*a2a0*/  UMOV UR7, 0x10 ;  /* 0x0000001000077882 */ /* 0x000fe20000000000 */
[----:B------:R1:W-:Y:S01]  /*a2b0*/  STL [R1], R5 ;  /* 0x0000000501007387 */ /* 0x0003e20000100800 */
[----:B------:R-:W-:Y:S01]  /*a2c0*/  UMOV UR53, UR17 ;  /* 0x0000001100357c82 */ /* 0x000fe20008000000 */
[----:B------:R-:W-:Y:S01]  /*a2d0*/  R2UR UR30, R2 ;  /* 0x00000000021e72ca */ /* 0x000fe200000e0000 */
[----:B------:R-:W-:Y:S01]  /*a2e0*/  UIADD3 UR9, UR8, 0x30800, URZ ;  /* 0x0003080008097890 */ /* 0x000fe2000fffe03f */
[----:B------:R-:W-:Y:S01]  /*a2f0*/  IADD3 R2, P2, R7, 0x3f0, RZ ;  /* 0x000003f007027810 */ /* 0x000fe20007f5e0ff */
[----:B------:R-:W-:Y:S01]  /*a300*/  UIADD3 UR40, UR8, 0x4000, URZ ;  /* 0x0000400008287890 */ /* 0x000fe2000fffe03f */
[----:B------:R-:W-:-:S02]  /*a310*/  UMOV UR42, 0x40 ;  /* 0x00000040002a7882 */ /* 0x000fc40000000000 */
[----:B------:R-:W-:Y:S01]  /*a320*/  R2UR UR48, R2 ;  /* 0x00000000023072ca */ /* 0x000fe200000e0000 */
[--C-:B------:R-:W-:Y:S01]  /*a330*/  IMAD.X R2, RZ, RZ, R6.reuse, P1 ;  /* 0x000000ffff027224 */ /* 0x100fe200008e0606 */
[----:B------:R-:W-:Y:S01]  /*a340*/  UMOV UR43, UR11 ;  /* 0x0000000b002b7c82 */ /* 0x000fe20008000000 */
[----:B------:R-:W-:Y:S01]  /*a350*/  UMOV UR44, UR12 ;  /* 0x0000000c002c7c82 */ /* 0x000fe20008000000 */
[----:B------:R-:W-:Y:S01]  /*a360*/  UMOV UR45, UR13 ;  /* 0x0000000d002d7c82 */ /* 0x000fe20008000000 */
[----:B------:R-:W-:Y:S01]  /*a370*/  UMOV UR41, UR9 ;  /* 0x0000000900297c82 */ /* 0x000fe20008000000 */
[----:B------:R-:W-:Y:S01]  /*a380*/  R2UR UR31, R2 ;  /* 0x00000000021f72ca */ /* 0x000fe200000e0000 */
[----:B------:R-:W-:-:S05]  /*a390*/  IMAD.X R2, RZ, RZ, R6, P2 ;  /* 0x000000ffff027224 */ /* 0x000fca00010e0606 */
[----:B------:R-:W-:Y:S02]  /*a3a0*/  R2UR UR49, R2 ;  /* 0x00000000023172ca */ /* 0x000fe400000e0000 */
[----:B------:R-:W-:-:S04]  /*a3b0*/  IADD3 R2, P1, R7, 0xf0, RZ ;  /* 0x000000f007027810 */ /* 0x000fc80007f3e0ff */
[----:B------:R-:W-:Y:S01]  /*a3c0*/  R2UR UR34, R2 ;  /* 0x00000000022272ca */ /* 0x000fe200000e0000 */
[----:B------:R-:W-:Y:S01]  /*a3d0*/  IMAD.X R3, RZ, RZ, R6, P1 ;  /* 0x000000ffff037224 */ /* 0x000fe200008e0606 */
[----:B------:R-:W-:-:S04]  /*a3e0*/  ISETP.GE.AND P1, PT, R4, R5, PT ;  /* 0x000000050400720c */ /* 0x000fc80003f26270 */
[----:B------:R-:W-:-:S13]  /*a3f0*/  R2UR UR35, R3 ;  /* 0x00000000032372ca */ /* 0x000fda00000e0000 */
        /* <DEDUP_REMOVED lines=20> */
[-C--:B------:R-:W-:Y:S01]  /*a540*/  LOP3.LUT R17, RZ, R4.reuse, RZ, 0x33, !PT ;  /* 0x00000004ff117212 */ /* 0x080fe200078e33ff */
[C---:B------:R-:W-:Y:S02]  /*a550*/  VIADD R5, R0.reuse, 0xfffffffe ;  /* 0xfffffffe00057836 */ /* 0x040fe40000000000 */
[----:B------:R-:W-:Y:S02]  /*a560*/  IMAD.MOV.U32 R10, RZ, RZ, 0x1 ;  /* 0x00000001ff0a7424 */ /* 0x000fe400078e00ff */
[----:B------:R-:W-:Y:S01]  /*a570*/  IMAD.IADD R17, R0, 0x1, R17 ;  /* 0x0000000100117824 */ /* 0x000fe200078e0211 */
[----:B------:R-:W-:Y:S01]  /*a580*/  ISETP.NE.AND P1, PT, R5, R4, PT ;  /* 0x000000040500720c */ /* 0x000fe20003f25270 */
[----:B------:R-:W-:-:S03]  /*a590*/  IMAD.MOV.U32 R0, RZ, RZ, R4 ;  /* 0x000000ffff007224 */ /* 0x000fc600078e0004 */
[----:B------:R-:W-:-:S05]  /*a5a0*/  LOP3.LUT R5, R17, 0x1, RZ, 0xc0, !PT ;  /* 0x0000000111057812 */ /* 0x000fca00078ec0ff */
[----:B------:R1:W-:Y:S04]  /*a5b0*/  STL [R1+0x4], R5 ;  /* 0x0000040501007387 */ /* 0x0003e80000100800 */
[----:B------:R-:W-:Y:S05]  /*a5c0*/  @!P1 BRA `(.L_x_3098) ;  /* 0x0000000800d09947 */ /* 0x000fea0003800000 */
[----:B------:R-:W-:Y:S02]  /*a5d0*/  IMAD.IADD R17, R17, 0x1, -R5 ;  /* 0x0000000111117824 */ /* 0x000fe400078e0a05 */
[----:B------:R-:W-:Y:S02]  /*a5e0*/  IMAD.MOV.U32 R0, RZ, RZ, R4 ;  /* 0x000000ffff007224 */ /* 0x000fe400078e0004 */
[----:B------:R-:W-:-:S07]  /*a5f0*/  IMAD.MOV.U32 R10, RZ, RZ, 0x1 ;  /* 0x00000001ff0a7424 */ /* 0x000fce00078e00ff */
.L_x_3107:
[----:B-123--:R-:W-:-:S04]  /*a600*/  SHF.L.U32 R18, R10, 0x1f, RZ ;  /* 0x0000001f0a127819 */ /* 0x00efc800000006ff */
[----:B------:R-:W2:Y:S02]  /*a610*/  SYNCS.PHASECHK.TRANS64.TRYWAIT P1, [R15+URZ+0x30840], R18 ;  /* 0x030840120f0075a7 */ /* 0x000ea4000802017f */
[----:B--2---:R-:W-:Y:S05]  /*a620*/  @!P1 BRA `(.L_x_3099) ;  /* 0x00000018000c9947 */ /* 0x004fea0003800000 */
.L_x_3124:
        /* <DEDUP_REMOVED lines=8> */
.L_x_3100:
        /* <DEDUP_REMOVED lines=37> */
.L_x_3125:
        /* <DEDUP_REMOVED lines=8> */
.L_x_3102:
        /* <DEDUP_REMOVED lines=37> */
.L_x_3126:
        /* <DEDUP_REMOVED lines=8> */
.L_x_3104:
        /* <DEDUP_REMOVED lines=31> */
.L_x_3128:
        /* <DEDUP_REMOVED lines=8> */
.L_x_3106:
        /* <DEDUP_REMOVED lines=37> */
.L_x_3098:
[----:B------:R-:W4:Y:S02]  /*b110*/  LDL.LU R4, [R1+0x4] ;  /* 0x0000040001047983 */ /* 0x000f240000300800 */
[----:B----4-:R-:W-:Y:S02]  /*b120*/  ISETP.NE.AND P1, PT, R4, RZ, PT ;  /* 0x000000ff0400720c */ /* 0x010fe40003f25270 */
[----:B------:R4:W5:Y:S11]  /*b130*/  LDL R4, [R1] ;  /* 0x0000000001047983 */ /* 0x0009760000100800 */
[----:B----4-:R-:W-:Y:S05]  /*b140*/  @!P1 BRA `(.L_x_3097) ;  /* 0x00000004005c9947 */ /* 0x010fea0003800000 */
[----:B------:R-:W-:-:S04]  /*b150*/  SHF.L.U32 R12, R10, 0x1f, RZ ;  /* 0x0000001f0a0c7819 */ /* 0x000fc800000006ff */
[----:B------:R-:W4:Y:S02]  /*b160*/  SYNCS.PHASECHK.TRANS64.TRYWAIT P1, [R15+URZ+0x30840], R12 ;  /* 0x0308400c0f0075a7 */ /* 0x000f24000802017f */
[----:B----4-:R-:W-:Y:S05]  /*b170*/  @!P1 BRA `(.L_x_3108) ;  /* 0x0000000c008c9947 */ /* 0x010fea0003800000 */
.L_x_3129:
        /* <DEDUP_REMOVED lines=8> */
.L_x_3109:
        /* <DEDUP_REMOVED lines=34> */
.L_x_3130:
        /* <DEDUP_REMOVED lines=8> */
.L_x_3111:
[----:B------:R2:W5:Y:S01]  /*b4a0*/  LDL.LU R4, [R1] ;  /* 0x0000000001047983 */ /* 0x0005620000300800 */
        /* <DEDUP_REMOVED lines=18> */
[----:B------:R-:W-:-:S02]  /*b5d0*/  UIADD3 UR16, UR32, 0x1e000, URZ ;  /* 0x0001e00020107890 */ /* 0x000fc4000fffe03f */
[----:B------:R-:W-:Y:S01]  /*b5e0*/  LEA.HI.X.SX32 R5, R5, R14, 0x1, P0 ;  /* 0x0000000e05057211 */ /* 0x000fe200000f0eff */
[----:B------:R-:W-:Y:S01]  /*b5f0*/  UIADD3 UR32, UR32, 0x28100, URZ ;  /* 0x0002810020207890 */ /* 0x000fe2000fffe03f */
[C---:B------:R-:W-:Y:S01]  /*b600*/  LEA R9, P0, R0.reuse, R9, 0x2 ;  /* 0x0000000900097211 */ /* 0x040fe200078010ff */
[----:B------:R-:W-:Y:S01]  /*b610*/  UMOV UR17, UR25 ;  /* 0x0000001900117c82 */ /* 0x000fe20008000000 */
[----:B------:R-:W-:Y:S01]  /*b620*/  UMOV UR19, UR27 ;  /* 0x0000001b00137c82 */ /* 0x000fe20008000000 */
[----:B------:R-:W-:Y:S01]  /*b630*/  UMOV UR33, UR25 ;  /* 0x0000001900217c82 */ /* 0x000fe20008000000 */
[----:B------:R-:W-:Y:S01]  /*b640*/  LEA.HI.X R8, R0, R8, R5, 0x2, P0 ;  /* 0x0000000800087211 */ /* 0x000fe200000f1405 */
[----:B------:R2:W-:Y:S01]  /*b650*/  UTMALDG.4D [UR24], [UR8], desc[UR30] ;  /* 0x00001e18080075b4 */ /* 0x0005e20008019000 */
[----:B------:R-:W-:Y:S01]  /*b660*/  R2UR UR34, R9 ;  /* 0x00000000092272ca */ /* 0x000fe200000e0000 */
[----:B------:R-:W-:Y:S01]  /*b670*/  UMOV UR7, 0x10 ;  /* 0x0000001000077882 */ /* 0x000fe20000000000 */
[----:B------:R-:W-:Y:S01]  /*b680*/  R2UR UR35, R8 ;  /* 0x00000000082372ca */ /* 0x000fe200000e0000 */
[----:B------:R2:W-:-:S12]  /*b690*/  UTMALDG.4D [UR16], [UR8], desc[UR30] ;  /* 0x00001e10080075b4 */ /* 0x0005d80008019000 */
[----:B------:R2:W-:Y:S02]  /*b6a0*/  UBLKCP.S.G [UR32], [UR34], UR7 ;  /* 0x00000020220073ba */ /* 0x0005e40008000207 */
[----:B--2---:R-:W-:-:S07]  /*b6b0*/  IMAD.MOV.U32 R16, RZ, RZ, 0x1 ;  /* 0x00000001ff107424 */ /* 0x004fce00078e00ff */
.L_x_3097:
[----:B------:R-:W1:Y:S01]  /*b6c0*/  S2R R0, SR_TID.X ;  /* 0x0000000000007919 */ /* 0x000e620000002100 */
[----:B------:R-:W-:Y:S01]  /*b6d0*/  IMAD R3, R16, 0x8, R15 ;  /* 0x0000000810037824 */ /* 0x000fe200078e020f */
[----:B-1----:R-:W-:Y:S02]  /*b6e0*/  LOP3.LUT R2, R0, 0x7f, RZ, 0xc0, !PT ;  /* 0x0000007f00027812 */ /* 0x002fe400078ec0ff */
[----:B------:R-:W-:Y:S02]  /*b6f0*/  SHF.L.U32 R0, R10, 0x1f, RZ ;  /* 0x0000001f0a007819 */ /* 0x000fe400000006ff */
[----:B------:R-:W-:Y:S02]  /*b700*/  ISETP.NE.AND P1, PT, R2, RZ, PT ;  /* 0x000000ff0200720c */ /* 0x000fe40003f25270 */
[----:B------:R-:W1:Y:S02]  /*b710*/  SYNCS.PHASECHK.TRANS64.TRYWAIT P0, [R3+URZ+0x30840], R0 ;  /* 0x03084000030075a7 */ /* 0x000e64000800017f */
[----:B-1----:R-:W-:Y:S09]  /*b720*/  @!P0 BRA `(.L_x_3112) ;  /* 0x0000000800488947 */ /* 0x002ff20003800000 */
.L_x_3131:
[----:B------:R-:W-:Y:S05]  /*b730*/  @P1 BRA `(.L_x_3113) ;  /* 0x0000000000181947 */ /* 0x000fea0003800000 */
[----:B------:R-:W1:Y:S01]  /*b740*/  S2R R2, SR_TID.X ;  /* 0x0000000000027919 */ /* 0x000e620000002100 */
[----:B------:R-:W-:-:S04]  /*b750*/  IMAD.MOV.U32 R0, RZ, RZ, 0x4100 ;  /* 0x00004100ff007424 */ /* 0x000fc800078e00ff */
[----:B------:R1:W-:Y:S02]  /*b760*/  SYNCS.ARRIVE.TRANS64 RZ, [R3+URZ+0x30830], R0 ;  /* 0x0308300003ff79a7 */ /* 0x0003e4000800003f */
[----:B-1----:R-:W-:-:S13]  /*b770*/  LOP3.LUT P0, RZ, R2, 0x1f, RZ, 0xc0, !PT ;  /* 0x0000001f02ff7812 */ /* 0x002fda000780c0ff */
[----:B------:R-:W-:Y:S05]  /*b780*/  @!P0 BRA `(.L_x_3113) ;  /* 0x0000000000048947 */ /* 0x000fea0003800000 */
[----:B------:R-:W-:Y:S01]  /*b790*/  BPT.TRAP 0x1 ;  /* 0x000000040000795c */ /* 0x000fe20000300000 */
.L_x_3113:
        /* <DEDUP_REMOVED lines=41> */
.L_x_3094:
[----:B------:R-:W-:Y:S05]  /*ba30*/  BSYNC B0 ;  /* 0x0000000000007941 */ /* 0x000fea0003800000 */
.L_x_3090:
[----:B------:R-:W-:-:S03]  /*ba40*/  UMOV UR7, 0xffffffff ;  /* 0xffffffff00077882 */ /* 0x000fc60000000000 */
[----:B------:R-:W-:Y:S05]  /*ba50*/  BRA.DIV UR7, `(.L_x_3114) ;  /* 0x0000000607907947 */ /* 0x000fea000b800000 */
[----:B------:R-:W-:-:S13]  /*ba60*/  ELECT P6, URZ, PT ;  /* 0x00000000003f782f */ /* 0x000fda00038c0000 */
.L_x_3134:
[----:B------:R-:W-:Y:S05]  /*ba70*/  @!P6 BRA `(.L_x_2968) ;  /* 0x000000000084e947 */ /* 0x000fea0003800000 */
[----:B------:R-:W-:-:S06]  /*ba80*/  ULOP3.LUT UR7, UR38, 0x2, URZ, 0xfc, !UPT ;  /* 0x0000000226077892 */ /* 0x000fcc000f8efc3f */
[----:B------:R-:W-:-:S05]  /*ba90*/  IMAD.U32 R0, RZ, RZ, UR7 ;  /* 0x00000007ff007e24 */ /* 0x000fca000f8e00ff */
[----:B------:R-:W-:-:S13]  /*baa0*/  ISETP.NE.AND P2, PT, R0, 0x3, PT ;  /* 0x000000030000780c */ /* 0x000fda0003f45270 */
[----:B------:R-:W-:Y:S05]  /*bab0*/  @!P2 BRA `(.L_x_3115) ;  /* 0x000000000004a947 */ /* 0x000fea0003800000 */
[----:B------:R-:W-:Y:S01]  /*bac0*/  BPT.TRAP 0x1 ;  /* 0x000000040000795c */ /* 0x000fe20000300000 */
.L_x_3115:
        /* <DEDUP_REMOVED lines=15> */
.L_x_3135:
[----:B------:R-:W2:Y:S02]  /*bbc0*/  SYNCS.PHASECHK.TRANS64.TRYWAIT P0, [R3+URZ], R0 ;  /* 0x00000000030075a7 */ /* 0x000ea4000800017f */
[----:B--2---:R-:W-:Y:S05]  /*bbd0*/  @!P0 BRA `(.L_x_3117) ;  /* 0x0000000400648947 */ /* 0x004fea0003800000 */
.L_x_3136:
[----:B------:R-:W-:Y:S05]  /*bbe0*/  @!P2 BRA `(.L_x_3118) ;  /* 0x000000000004a947 */ /* 0x000fea0003800000 */
[----:B------:R-:W-:Y:S01]  /*bbf0*/  BPT.TRAP 0x1 ;  /* 0x000000040000795c */ /* 0x000fe20000300000 */
.L_x_3118:
[----:B--2---:R-:W-:-:S04]  /*bc00*/  VIADD R3, R8, 0x30840 ;  /* 0x0003084008037836 */ /* 0x004fc80000000000 */
[----:B------:R-:W-:-:S04]  /*bc10*/  IMAD R5, R2, 0x8, R3 ;  /* 0x0000000802057824 */ /* 0x000fc800078e0203 */
[----:B------:R-:W2:Y:S02]  /*bc20*/  SYNCS.PHASECHK.TRANS64.TRYWAIT P0, [R5+URZ], R4 ;  /* 0x00000004050075a7 */ /* 0x000ea4000800017f */
[----:B--2---:R-:W-:Y:S05]  /*bc30*/  @!P0 BRA `(.L_x_3119) ;  /* 0x0000000400608947 */ /* 0x004fea0003800000 */
.L_x_3137:
[----:B------:R-:W-:-:S07]  /*bc40*/  IMAD R3, R6, 0x8, R3 ;  /* 0x0000000806037824 */ /* 0x000fce00078e0203 */
.L_x_3120:
[----:B---3--:R3:W4:Y:S02]  /*bc50*/  SYNCS.PHASECHK.TRANS64.TRYWAIT P0, [R3+URZ], R0 ;  /* 0x00000000030075a7 */ /* 0x008724000800017f */
[----:B----4-:R-:W-:Y:S05]  /*bc60*/  @!P0 NANOSLEEP.SYNCS 0x989680 ;  /* 0x009896800000895d */ /* 0x010fea0003900000 */
[----:B------:R-:W4:Y:S02]  /*bc70*/  @!P0 SYNCS.PHASECHK.TRANS64 P0, [R3+URZ], R0 ;  /* 0x00000000030085a7 */ /* 0x000f24000800007f */
[----:B----4-:R-:W-:Y:S05]  /*bc80*/  @!P0 BRA `(.L_x_3120) ;  /* 0xfffffffc00f08947 */ /* 0x010fea000383ffff */
.L_x_2968:
[----:B------:R-:W-:Y:S05]  /*bc90*/  BSYNC B6 ;  /* 0x0000000000067941 */ /* 0x000fea0003800000 */
.L_x_2960:
[----:B------:R-:W-:Y:S05]  /*bca0*/  EXIT ;  /* 0x000000000000794d */ /* 0x000fea0003800000 */
.L_x_2978:
[----:B------:R-:W-:Y:S02]  /*bcb0*/  IMAD.MOV.U32 R12, RZ, RZ, RZ ;  /* 0x000000ffff0c7224 */ /* 0x000fe400078e00ff */
[----:B------:R-:W-:Y:S02]  /*bcc0*/  IMAD.MOV.U32 R11, RZ, RZ, 0x1f ;  /* 0x0000001fff0b7424 */ /* 0x000fe400078e00ff */
[----:B------:R-:W-:-:S07]  /*bcd0*/  IMAD.MOV.U32 R15, RZ, RZ, -0x1 ;  /* 0xffffffffff0f7424 */ /* 0x000fce00078e00ff */
[----:B------:R-:W-:Y:S05]  /*bce0*/  WARPSYNC.COLLECTIVE R15, `(.L_x_3121) ;  /* 0x000000000f087348 */ /* 0x000fea0003c00000 */
[----:B------:R1:W2:Y:S02]  /*bcf0*/  SHFL.IDX P6, R14, R13, R12, R11 ;  /* 0x0000000c0d0e7389 */ /* 0x0002a400000c000b */
[----:B-12---:R-:W-:Y:S01]  /*bd00*/  ENDCOLLECTIVE ;  /* 0x000000000000791b */ /* 0x006fe20003800000 */
.L_x_3121:
[----:B------:R-:W-:Y:S05]  /*bd10*/  BRA `(.L_x_3122) ;  /* 0xffffff5800cc7947 */ /* 0x000fea000383ffff */
.L_x_2980:
[----:B---3--:R3:W4:Y:S02]  /*bd20*/  SYNCS.PHASECHK.TRANS64.TRYWAIT P0, [R228+URZ+0x30800], R9 ;  /* 0x03080009e40075a7 */ /* 0x008724000800017f */
[----:B----4-:R-:W-:Y:S05]  /*bd30*/  @!P0 NANOSLEEP.SYNCS 0x989680 ;  /* 0x009896800000895d */ /* 0x010fea0003900000 */
[----:B------:R-:W4:Y:S02]  /*bd40*/  @!P0 SYNCS.PHASECHK.TRANS64 P0, [R228+URZ+0x30800], R9 ;  /* 0x03080009e40085a7 */ /* 0x000f24000800007f */
[----:B----4-:R-:W-:Y:S05]  /*bd50*/  @!P0 BRA `(.L_x_2980) ;  /* 0xfffffffc00f08947 */ /* 0x010fea000383ffff */
[----:B------:R-:W-:Y:S05]  /*bd60*/  BRA `(.L_x_2979) ;  /* 0xffffff5800f47947 */ /* 0x000fea000383ffff */
.L_x_2984:
[----:B---3--:R3:W4:Y:S02]  /*bd70*/  SYNCS.PHASECHK.TRANS64.TRYWAIT P1, [R0+URZ+0x30810], R9 ;  /* 0x03081009000075a7 */ /* 0x008724000802017f */
[----:B----4-:R-:W-:Y:S05]  /*bd80*/  @!P1 NANOSLEEP.SYNCS 0x989680 ;  /* 0x009896800000995d */ /* 0x010fea0003900000 */
[----:B------:R-:W4:Y:S02]  /*bd90*/  @!P1 SYNCS.PHASECHK.TRANS64 P1, [R0+URZ+0x30810], R9 ;  /* 0x03081009000095a7 */ /* 0x000f24000802007f */
[----:B----4-:R-:W-:Y:S05]  /*bda0*/  @!P1 BRA `(.L_x_2984) ;  /* 0xfffffffc00f09947 */ /* 0x010fea000383ffff */
[----:B------:R-:W-:Y:S05]  /*bdb0*/  BRA `(.L_x_2983) ;  /* 0xffffff6000a47947 */ /* 0x000fea000383ffff */
.L_x_2988:
[----:B------:R1:W1:Y:S02]  /*bdc0*/  SYNCS.PHASECHK.TRANS64.TRYWAIT P1, [R0+URZ+0x30830], R9 ;  /* 0x03083009000075a7 */ /* 0x000264000802017f */
[----:B-1----:R-:W-:Y:S05]  /*bdd0*/  @!P1 NANOSLEEP.SYNCS 0x989680 ;  /* 0x009896800000995d */ /* 0x002fea0003900000 */
[----:B------:R-:W1:Y:S02]  /*bde0*/  @!P1 SYNCS.PHASECHK.TRANS64 P1, [R0+URZ+0x30830], R9 ;  /* 0x03083009000095a7 */ /* 0x000e64000802007f */
[----:B-1----:R-:W-:Y:S05]  /*bdf0*/  @!P1 BRA `(.L_x_2988) ;  /* 0xfffffffc00f09947 */ /* 0x002fea000383ffff */
[----:B------:R-:W-:Y:S05]  /*be00*/  BRA `(.L_x_2987) ;  /* 0xffffff6400fc7947 */ /* 0x000fea000383ffff */
.L_x_3095:
[----:B-1----:R1:W2:Y:S02]  /*be10*/  SYNCS.PHASECHK.TRANS64.TRYWAIT P0, [R15+URZ+0x30820], R2 ;  /* 0x030820020f0075a7 */ /* 0x0022a4000800017f */
[----:B--2---:R-:W-:Y:S05]  /*be20*/  @!P0 NANOSLEEP.SYNCS 0x989680 ;  /* 0x009896800000895d */ /* 0x004fea0003900000 */
[----:B------:R-:W2:Y:S02]  /*be30*/  @!P0 SYNCS.PHASECHK.TRANS64 P0, [R15+URZ+0x30820], R2 ;  /* 0x030820020f0085a7 */ /* 0x000ea4000800007f */
[----:B--2---:R-:W-:Y:S05]  /*be40*/  @!P0 BRA `(.L_x_3095) ;  /* 0xfffffffc00f08947 */ /* 0x004fea000383ffff */
[----:B------:R-:W-:Y:S05]  /*be50*/  BRA `(.L_x_3123) ;  /* 0xffffffe0003c7947 */ /* 0x000fea000383ffff */
.L_x_3099:
[----:B--2---:R2:W3:Y:S02]  /*be60*/  SYNCS.PHASECHK.TRANS64.TRYWAIT P1, [R15+URZ+0x30840], R18 ;  /* 0x030840120f0075a7 */ /* 0x0044e4000802017f */
[----:B---3--:R-:W-:Y:S05]  /*be70*/  @!P1 NANOSLEEP.SYNCS 0x989680 ;  /* 0x009896800000995d */ /* 0x008fea0003900000 */
[----:B------:R-:W3:Y:S02]  /*be80*/  @!P1 SYNCS.PHASECHK.TRANS64 P1, [R15+URZ+0x30840], R18 ;  /* 0x030840120f0095a7 */ /* 0x000ee4000802007f */
[----:B---3--:R-:W-:Y:S05]  /*be90*/  @!P1 BRA `(.L_x_3099) ;  /* 0xfffffffc00f09947 */ /* 0x008fea000383ffff */
[----:B------:R-:W-:Y:S05]  /*bea0*/  BRA `(.L_x_3124) ;  /* 0xffffffe400e07947 */ /* 0x000fea000383ffff */
.L_x_3101:
[----:B-1----:R1:W3:Y:S02]  /*beb0*/  SYNCS.PHASECHK.TRANS64.TRYWAIT P1, [R15+URZ+0x30828], R18 ;  /* 0x030828120f0075a7 */ /* 0x0022e4000802017f */
[----:B---3--:R-:W-:Y:S05]  /*bec0*/  @!P1 NANOSLEEP.SYNCS 0x989680 ;  /* 0x009896800000995d */ /* 0x008fea0003900000 */
[----:B------:R-:W3:Y:S02]  /*bed0*/  @!P1 SYNCS.PHASECHK.TRANS64 P1, [R15+URZ+0x30828], R18 ;  /* 0x030828120f0095a7 */ /* 0x000ee4000802007f */
[----:B---3--:R-:W-:Y:S05]  /*bee0*/  @!P1 BRA `(.L_x_3101) ;  /* 0xfffffffc00f09947 */ /* 0x008fea000383ffff */
[----:B------:R-:W-:Y:S05]  /*bef0*/  BRA `(.L_x_3125) ;  /* 0xffffffe800807947 */ /* 0x000fea000383ffff */
.L_x_3103:
[----:B---3--:R3:W4:Y:S02]  /*bf00*/  SYNCS.PHASECHK.TRANS64.TRYWAIT P1, [R15+URZ+0x30848], R18 ;  /* 0x030848120f0075a7 */ /* 0x008724000802017f */
[----:B----4-:R-:W-:Y:S05]  /*bf10*/  @!P1 NANOSLEEP.SYNCS 0x989680 ;  /* 0x009896800000995d */ /* 0x010fea0003900000 */
[----:B------:R-:W4:Y:S02]  /*bf20*/  @!P1 SYNCS.PHASECHK.TRANS64 P1, [R15+URZ+0x30848], R18 ;  /* 0x030848120f0095a7 */ /* 0x000f24000802007f */
[----:B----4-:R-:W-:Y:S05]  /*bf30*/  @!P1 BRA `(.L_x_3103) ;  /* 0xfffffffc00f09947 */ /* 0x010fea000383ffff */
[----:B------:R-:W-:Y:S05]  /*bf40*/  BRA `(.L_x_3126) ;  /* 0xffffffec00207947 */ /* 0x000fea000383ffff */
.L_x_3105:
[----:B------:R-:W-:-:S07]  /*bf50*/  SHF.L.U32 R4, R10, 0x1f, RZ ;  /* 0x0000001f0a047819 */ /* 0x000fce00000006ff */
.L_x_3127:
[----:B----4-:R4:W1:Y:S02]  /*bf60*/  SYNCS.PHASECHK.TRANS64.TRYWAIT P1, [R15+URZ+0x30820], R4 ;  /* 0x030820040f0075a7 */ /* 0x010864000802017f */
[----:B-1----:R-:W-:Y:S05]  /*bf70*/  @!P1 NANOSLEEP.SYNCS 0x989680 ;  /* 0x009896800000995d */ /* 0x002fea0003900000 */
[----:B------:R-:W1:Y:S02]  /*bf80*/  @!P1 SYNCS.PHASECHK.TRANS64 P1, [R15+URZ+0x30820], R4 ;  /* 0x030820040f0095a7 */ /* 0x000e64000802007f */
[----:B-1----:R-:W-:Y:S05]  /*bf90*/  @!P1 BRA `(.L_x_3127) ;  /* 0xfffffffc00f09947 */ /* 0x002fea000383ffff */
[----:B------:R-:W-:Y:S05]  /*bfa0*/  BRA `(.L_x_3128) ;  /* 0xffffffec00a47947 */ /* 0x000fea000383ffff */
.L_x_3108:
[----:B----4-:R4:W1:Y:S02]  /*bfb0*/  SYNCS.PHASECHK.TRANS64.TRYWAIT P1, [R15+URZ+0x30840], R12 ;  /* 0x0308400c0f0075a7 */ /* 0x010864000802017f */
[----:B-1----:R-:W-:Y:S05]  /*bfc0*/  @!P1 NANOSLEEP.SYNCS 0x989680 ;  /* 0x009896800000995d */ /* 0x002fea0003900000 */
[----:B------:R-:W1:Y:S02]  /*bfd0*/  @!P1 SYNCS.PHASECHK.TRANS64 P1, [R15+URZ+0x30840], R12 ;  /* 0x0308400c0f0095a7 */ /* 0x000e64000802007f */
[----:B-1----:R-:W-:Y:S05]  /*bfe0*/  @!P1 BRA `(.L_x_3108) ;  /* 0xfffffffc00f09947 */ /* 0x002fea000383ffff */
[----:B------:R-:W-:Y:S05]  /*bff0*/  BRA `(.L_x_3129) ;  /* 0xfffffff000607947 */ /* 0x000fea000383ffff */
.L_x_3110:
[----:B-1----:R1:W2:Y:S02]  /*c000*/  SYNCS.PHASECHK.TRANS64.TRYWAIT P1, [R15+URZ+0x30828], R12 ;  /* 0x0308280c0f0075a7 */ /* 0x0022a4000802017f */
[----:B--2---:R-:W-:Y:S05]  /*c010*/  @!P1 NANOSLEEP.SYNCS 0x989680 ;  /* 0x009896800000995d */ /* 0x004fea0003900000 */
[----:B------:R-:W2:Y:S02]  /*c020*/  @!P1 SYNCS.PHASECHK.TRANS64 P1, [R15+URZ+0x30828], R12 ;  /* 0x0308280c0f0095a7 */ /* 0x000ea4000802007f */
[----:B--2---:R-:W-:Y:S05]  /*c030*/  @!P1 BRA `(.L_x_3110) ;  /* 0xfffffffc00f09947 */ /* 0x004fea000383ffff */
[----:B------:R-:W-:Y:S05]  /*c040*/  BRA `(.L_x_3130) ;  /* 0xfffffff000f47947 */ /* 0x000fea000383ffff */
.L_x_3112:
[----:B------:R1:W1:Y:S02]  /*c050*/  SYNCS.PHASECHK.TRANS64.TRYWAIT P0, [R3+URZ+0x30840], R0 ;  /* 0x03084000030075a7 */ /* 0x000264000800017f */
[----:B-1----:R-:W-:Y:S05]  /*c060*/  @!P0 NANOSLEEP.SYNCS 0x989680 ;  /* 0x009896800000895d */ /* 0x002fea0003900000 */
[----:B------:R-:W1:Y:S02]  /*c070*/  @!P0 SYNCS.PHASECHK.TRANS64 P0, [R3+URZ+0x30840], R0 ;  /* 0x03084000030085a7 */ /* 0x000e64000800007f */
[----:B-1----:R-:W-:Y:S05]  /*c080*/  @!P0 BRA `(.L_x_3112) ;  /* 0xfffffffc00f08947 */ /* 0x002fea000383ffff */
[----:B------:R-:W-:Y:S05]  /*c090*/  BRA `(.L_x_3131) ;  /* 0xfffffff400a47947 */ /* 0x000fea000383ffff */
.L_x_3114:
[----:B------:R-:W-:Y:S01]  /*c0a0*/  BSSY B0, `(.L_x_3132) ;  /* 0x0000006000007945 */ /* 0x000fe20003800000 */
[----:B------:R-:W-:-:S07]  /*c0b0*/  IMAD.MOV.U32 R15, RZ, RZ, -0x1 ;  /* 0xffffffffff0f7424 */ /* 0x000fce00078e00ff */
[----:B------:R-:W-:Y:S05]  /*c0c0*/  WARPSYNC.COLLECTIVE R15, `(.L_x_3133) ;  /* 0x000000000f0c7348 */ /* 0x000fea0003c00000 */
[----:B------:R-:W-:Y:S02]  /*c0d0*/  ELECT P6, UR62, PT ;  /* 0x00000000003e782f */ /* 0x000fe400038c0000 */
[----:B------:R-:W-:Y:S01]  /*c0e0*/  MOV R14, UR62 ;  /* 0x0000003e000e7c02 */ /* 0x000fe20008000f00 */
[----:B------:R-:W-:Y:S10]  /*c0f0*/  ENDCOLLECTIVE ;  /* 0x000000000000791b */ /* 0x000ff40003800000 */
.L_x_3133:
[----:B------:R-:W-:Y:S05]  /*c100*/  BSYNC B0 ;  /* 0x0000000000007941 */ /* 0x000fea0003800000 */
.L_x_3132:
[----:B------:R-:W-:Y:S05]  /*c110*/  BRA `(.L_x_3134) ;  /* 0xfffffff800547947 */ /* 0x000fea000383ffff */
.L_x_3116:
[----:B-1----:R1:W2:Y:S02]  /*c120*/  SYNCS.PHASECHK.TRANS64.TRYWAIT P0, [R7+URZ], R4 ;  /* 0x00000004070075a7 */ /* 0x0022a4000800017f */
[----:B--2---:R-:W-:Y:S05]  /*c130*/  @!P0 NANOSLEEP.SYNCS 0x989680 ;  /* 0x009896800000895d */ /* 0x004fea0003900000 */
[----:B------:R-:W2:Y:S02]  /*c140*/  @!P0 SYNCS.PHASECHK.TRANS64 P0, [R7+URZ], R4 ;  /* 0x00000004070085a7 */ /* 0x000ea4000800007f */
[----:B--2---:R-:W-:Y:S05]  /*c150*/  @!P0 BRA `(.L_x_3116) ;  /* 0xfffffffc00f08947 */ /* 0x004fea000383ffff */
[----:B------:R-:W-:Y:S05]  /*c160*/  BRA `(.L_x_3135) ;  /* 0xfffffff800947947 */ /* 0x000fea000383ffff */
.L_x_3117:
[----:B--2---:R2:W3:Y:S02]  /*c170*/  SYNCS.PHASECHK.TRANS64.TRYWAIT P0, [R3+URZ], R0 ;  /* 0x00000000030075a7 */ /* 0x0044e4000800017f */
[----:B---3--:R-:W-:Y:S05]  /*c180*/  @!P0 NANOSLEEP.SYNCS 0x989680 ;  /* 0x009896800000895d */ /* 0x008fea0003900000 */
[----:B------:R-:W3:Y:S02]  /*c190*/  @!P0 SYNCS.PHASECHK.TRANS64 P0, [R3+URZ], R0 ;  /* 0x00000000030085a7 */ /* 0x000ee4000800007f */
[----:B---3--:R-:W-:Y:S05]  /*c1a0*/  @!P0 BRA `(.L_x_3117) ;  /* 0xfffffffc00f08947 */ /* 0x008fea000383ffff */
[----:B------:R-:W-:Y:S05]  /*c1b0*/  BRA `(.L_x_3136) ;  /* 0xfffffff800887947 */ /* 0x000fea000383ffff */
.L_x_3119:
[----:B--2---:R2:W3:Y:S02]  /*c1c0*/  SYNCS.PHASECHK.TRANS64.TRYWAIT P0, [R5+URZ], R4 ;  /* 0x00000004050075a7 */ /* 0x0044e4000800017f */
[----:B---3--:R-:W-:Y:S05]  /*c1d0*/  @!P0 NANOSLEEP.SYNCS 0x989680 ;  /* 0x009896800000895d */ /* 0x008fea0003900000 */
[----:B------:R-:W3:Y:S02]  /*c1e0*/  @!P0 SYNCS.PHASECHK.TRANS64 P0, [R5+URZ], R4 ;  /* 0x00000004050085a7 */ /* 0x000ee4000800007f */
[----:B---3--:R-:W-:Y:S05]  /*c1f0*/  @!P0 BRA `(.L_x_3119) ;  /* 0xfffffffc00f08947 */ /* 0x008fea000383ffff */
[----:B------:R-:W-:Y:S05]  /*c200*/  BRA `(.L_x_3137) ;  /* 0xfffffff8008c7947 */ /* 0x000fea000383ffff */
.L_x_3138:
        /* <DEDUP_REMOVED lines=15> */
.L_x_3706:


//--------------------- .text._ZN7cutlass13device_kernelIN5flash11enable_sm90INS1_16FlashAttnBwdSm90INS1_25CollectiveMainloopBwdSm90ILi2ELi2ELi2EN4cute5tupleIJNS5_1CILi1EEES8_S8_EEENS6_IJNS7_ILi64EEENS7_ILi128EEESB_EEENS_6half_tEfNS_4arch4Sm90ELb1ELb0ELb0ELb1ELb1ELb1ELb0ELb0ELi2ELi1ELi2ELi1ELb0EEENS1_21CollectiveEpilogueBwdISC_SD_SF_Li256ELb1ELb0ELi1EEENS1_25SingleTileBwdLPTSchedulerILb1ELi128ELb1EEEEEEEEEvNT_6ParamsE --------------------------
	.section	.text._ZN7cutlass13device_kernelIN5flash11enable_sm90INS1_16FlashAttnBwdSm90INS1_25CollectiveMainloopBwdSm90ILi2ELi2ELi2EN4cute5tupleIJNS5_1CILi1EEES8_S8_EEENS6_IJNS7_ILi64EEENS7_ILi128EEESB_EEENS_6half_tEfNS_4arch4Sm90ELb1ELb0ELb0ELb1ELb1ELb1ELb0ELb0ELi2ELi1ELi2ELi1ELb0EEENS1_21CollectiveEpilogueBwdISC_SD_SF_Li256ELb1ELb0ELi1EEENS1_25SingleTileBwdLPTSchedulerILb1ELi128ELb1EEEEEEEEEvNT_6ParamsE,"ax",@progbits
	.align	128
.text._ZN7cutlass13device_kernelIN5flash11enable_sm90INS1_16FlashAttnBwdSm90INS1_25CollectiveMainloopBwdSm90ILi2ELi2ELi2EN4cute5tupleIJNS5_1CILi1EEES8_S8_EEENS6_IJNS7_ILi64EEENS7_ILi128EEESB_EEENS_6half_tEfNS_4arch4Sm90ELb1ELb0ELb0ELb1ELb1ELb1ELb0ELb0ELi2ELi1ELi2ELi1ELb0EEENS1_21CollectiveEpilogueBwdISC_SD_SF_Li256ELb1ELb0ELi1EEENS1_25SingleTileBwdLPTSchedulerILb1ELi128ELb1EEEEEEEEEvNT_6ParamsE:
        .type           _ZN7cutlass13device_kernelIN5flash11enable_sm90INS1_16FlashAttnBwdSm90INS1_25CollectiveMainloopBwdSm90ILi2ELi2ELi2EN4cute5tupleIJNS5_1CILi1EEES8_S8_EEENS6_IJNS7_ILi64EEENS7_ILi128EEESB_EEENS_6half_tEfNS_4arch4Sm90ELb1ELb0ELb0ELb1ELb1ELb1ELb0ELb0ELi2ELi1ELi2ELi1ELb0EEENS1_21CollectiveEpilogueBwdISC_SD_SF_Li256ELb1ELb0ELi1EEENS1_25SingleTileBwdLPTSchedulerILb1ELi128ELb1EEEEEEEEEvNT_6ParamsE,@function
        .size           _ZN7cutlass13device_kernelIN5flash11enable_sm90INS1_16FlashAttnBwdSm90INS1_25CollectiveMainloopBwdSm90ILi2ELi2ELi2EN4cute5tupleIJNS5_1CILi1EEES8_S8_EEENS6_IJNS7_ILi64EEENS7_ILi128EEESB_EEENS_6half_tEfNS_4arch4Sm90ELb1ELb0ELb0ELb1ELb1ELb1ELb0ELb0ELi2ELi1ELi2ELi1ELb0EEENS1_21CollectiveEpilogueBwdISC_SD_SF_Li256ELb1ELb0ELi1EEENS1_25SingleTileBwdLPTSchedulerILb1ELi128ELb1EEEEEEEEEvNT_6ParamsE,(.L_x_3707 - _ZN7cutlass13device_kernelIN5flash11enable_sm90INS1_16FlashAttnBwdSm90INS1_25CollectiveMainloopBwdSm90ILi2ELi2ELi2EN4cute5tupleIJNS5_1CILi1EEES8_S8_EEENS6_IJNS7_ILi64EEENS7_ILi128EEESB_EEENS_6half_tEfNS_4arch4Sm90ELb1ELb0ELb0ELb1ELb1ELb1ELb0ELb0ELi2ELi1ELi2ELi1ELb0EEENS1_21CollectiveEpilogueBwdISC_SD_SF_Li256ELb1ELb0ELi1EEENS1_25SingleTileBwdLPTSchedulerILb1ELi128ELb1EEEEEEEEEvNT_6ParamsE)
        .other          _ZN7cutlass13device_kernelIN5flash11enable_sm90INS1_16FlashAttnBwdSm90INS1_25CollectiveMainloopBwdSm90ILi2ELi2ELi2EN4cute5tupleIJNS5_1CILi1EEES8_S8_EEENS6_IJNS7_ILi64EEENS7_ILi128EEESB_EEENS_6half_tEfNS_4arch4Sm90ELb1ELb0ELb0ELb1ELb1ELb1ELb0ELb0ELi2ELi1ELi2ELi1ELb0EEENS1_21CollectiveEpilogueBwdISC_SD_SF_Li256ELb1ELb0ELi1EEENS1_25SingleTileBwdLPTSchedulerILb1ELi128ELb1EEEEEEEEEvNT_6ParamsE,@"STO_CUDA_ENTRY STV_DEFAULT"
_ZN7cutlass13device_kernelIN5flash11enable_sm90INS1_16FlashAttnBwdSm90INS1_25CollectiveMainloopBwdSm90ILi2ELi2ELi2EN4cute5tupleIJNS5_1CILi1EEES8_S8_EEENS6_IJNS7_ILi64EEENS7_ILi128EEESB_EEENS_6half_tEfNS_4arch4Sm90ELb1ELb0ELb0ELb1ELb1ELb1ELb0ELb0ELi2ELi1ELi2ELi1ELb0EEENS1_21CollectiveEpilogueBwdISC_SD_SF_Li256ELb1ELb0ELi1EEENS1_25SingleTileBwdLPTSchedulerILb1ELi128ELb1EEEEEEEEEvNT_6ParamsE:
        /* <DEDUP_REMOVED lines=24> */
.L_x_3140:
[----:B------:R-:W-:Y:S05]  /*0180*/  BSYNC B0 ;  /* 0x0000000000007941 */ /* 0x000fea0003800000 */
.L_x_3139:
        /* <DEDUP_REMOVED lines=37> */
.L_x_3141:
        /* <DEDUP_REMOVED lines=22> */
.L_x_3142:
[----:B------:R-:W-:Y:S01]  /*0540*/  PLOP3.LUT P0, PT, PT, PT, UP0, 0x80, 0x0 ;  /* 0x000000000000781c */ /* 0x000fe20003f0f008 */
[----:B------:R-:W-:Y:S01]  /*0550*/  NOP ;  /* 0x0000000000007918 */ /* 0x000fe20000000000 */
[----:B------:R-:W-:Y:S01]  /*0560*/  ULDC.64 UR46, c[0x0][0x208] ;  /* 0x00008200002e7ab9 */ /* 0x000fe20000000a00 */
[----:B------:R-:W-:Y:S01]  /*0570*/  BSSY B6, `(.L_x_3143) ;  /* 0x0000c04000067945 */ /* 0x000fe20003800000 */
[----:B-12-4-:R-:W-:Y:S09]  /*0580*/  BAR.SYNC.DEFER_BLOCKING 0x0 ;  /* 0x0000000000007b1d */ /* 0x016ff20000010000 */
[----:B------:R-:W-:Y:S05]  /*0590*/  @!P0 BRA `(.L_x_3144) ;  /* 0x00000078000c8947 */ /* 0x000fea0003800000 */
.L_x_3145:
        /* <DEDUP_REMOVED lines=32> */
.L_x_3146:
[----:B------:R-:W-:Y:S01]  /*07a0*/  ULDC UR8, c[0x0][0x8c4] ;  /* 0x0002310000087ab9 */ /* 0x000fe20000000800 */
[----:B------:R-:W-:Y:S01]  /*07b0*/  UMOV UR7, UR9 ;  /* 0x0000000900077c82 */ /* 0x000fe20008000000 */
[----:B------:R-:W-:-:S11]  /*07c0*/  UISETP.NE.AND UP0, UPT, UR8, 0x1, UPT ;  /* 0x000000010800788c */ /* 0x000fd6000bf05270 */
[----:B------:R-:W-:Y:S02]  /*07d0*/  @UP0 ULDC.64 UR10, c[0x0][0x8c8] ;  /* 0x00023200000a0ab9 */ /* 0x000fe40000000a00 */
[----:B------:R-:W-:-:S04]  /*07e0*/  UIMAD.WIDE.U32 UR4, UR9, UR10, URZ ;  /* 0x0000000a090472a5 */ /* 0x000fc8000f8e003f */
[----:B------:R-:W-:-:S04]  /*07f0*/  @UP0 USHF.R.U32.HI UR7, URZ, UR11, UR5 ;  /* 0x0000000b3f070299 */ /* 0x000fc80008011605 */
[----:B------:R-:W-:-:S12]  /*0800*/  UIMAD UR4, UR7, UR8, URZ ;  /* 0x00000008070472a4 */ /* 0x000fd8000f8e023f */
.L_x_3147:
        /* <DEDUP_REMOVED lines=23> */
.L_x_3148:
        /* <DEDUP_REMOVED lines=14> */
.L_x_3150:
[----:B------:R-:W-:-:S05]  /*0a60*/  ULDC UR4, c[0x0][0x8ec] ;  /* 0x00023b0000047ab9 */ /* 0x000fca0000000800 */
.L_x_3149:
[----:B------:R-:W-:Y:S02]  /*0a70*/  UIADD3 UR4, UR4, 0x7f, URZ ;  /* 0x0000007f04047890 */ /* 0x000fe4000fffe03f */
[----:B------:R-:W-:Y:S02]  /*0a80*/  ULOP3.LUT UR39, URZ, UR7, URZ, 0x33, !UPT ;  /* 0x000000073f277292 */ /* 0x000fe4000f8e333f */
[----:B------:R-:W-:-:S04]  /*0a90*/  USHF.R.S32.HI UR5, URZ, 0x1f, UR4 ;  /* 0x0000001f3f057899 */ /* 0x000fc80008011404 */
[----:B------:R-:W-:-:S04]  /*0aa0*/  ULEA.HI UR5, UR5, UR4, URZ, 0x7 ;  /* 0x0000000405057291 */ /* 0x000fc8000f8f383f */
[----:B------:R-:W-:-:S04]  /*0ab0*/  USHF.R.S32.HI UR5, URZ, 0x7, UR5 ;  /* 0x000000073f057899 */ /* 0x000fc80008011405 */
[----:B------:R-:W-:Y:S02]  /*0ac0*/  UISETP.GT.AND UP0, UPT, UR5, UR7, UPT ;  /* 0x000000070500728c */ /* 0x000fe4000bf04270 */
[----:B------:R-:W-:Y:S02]  /*0ad0*/  UIADD3 UR39, UR5, UR39, URZ ;  /* 0x0000002705277290 */ /* 0x000fe4000fffe03f */
[----:B------:R-:W-:-:S06]  /*0ae0*/  USEL UR37, UR37, 0xffffffff, UP0 ;  /* 0xffffffff25257887 */ /* 0x000fcc0008000000 */
        /* <DEDUP_REMOVED lines=15> */
.L_x_3152:
        /* <DEDUP_REMOVED lines=14> */
.L_x_3153:
        /* <DEDUP_REMOVED lines=11> */
.L_x_3154:
        /* <DEDUP_REMOVED lines=13> */
.L_x_3155:
        /* <DEDUP_REMOVED lines=103> */
.L_x_3158:
        /* <DEDUP_REMOVED lines=15> */
.L_x_3157:
        /* <DEDUP_REMOVED lines=22> */
.L_x_3160:
        /* <DEDUP_REMOVED lines=15> */
.L_x_3159:
        /* <DEDUP_REMOVED lines=8> */
.L_x_3323:
        /* <DEDUP_REMOVED lines=15> */
.L_x_3162:
        /* <DEDUP_REMOVED lines=102> */
.L_x_3174:
[----:B------:R-:W-:-:S13]  /*1fc0*/  ISETP.NE.AND P0, PT, R231, 0x3, PT ;  /* 0x00000003e700780c */ /* 0x000fda0003f05270 */
[----:B------:R-:W-:Y:S05]  /*1fd0*/  @!P0 BRA `(.L_x_3164) ;  /* 0x0000000000048947 */ /* 0x000fea0003800000 */
[----:B------:R-:W-:Y:S01]  /*1fe0*/  BPT.TRAP 0x1 ;  /* 0x000000040000795c */ /* 0x000fe20000300000 */
.L_x_3164:
[----:B------:R-:W-:Y:S01]  /*1ff0*/  IMAD R0, R3, 0x8, R228 ;  /* 0x0000000803007824 */ /* 0x000fe200078e02e4 */
[----:B------:R-:W-:-:S04]  /*2000*/  SHF.L.U32 R9, R4, 0x1f, RZ ;  /* 0x0000001f04097819 */ /* 0x000fc800000006ff */
[----:B------:R2:W3:Y:S01]  /*2010*/  SYNCS.PHASECHK.TRANS64.TRYWAIT P1, [R0+URZ+0x30810], R9 ;  /* 0x03081009000075a7 */ /* 0x0004e2000802017f */
[----:B------:R-:W-:Y:S05]  /*2020*/  @!P0 BRA `(.L_x_3165) ;  /* 0x0000000000048947 */ /* 0x000fea0003800000 */
[----:B------:R-:W-:Y:S01]  /*2030*/  BPT.TRAP 0x1 ;  /* 0x000000040000795c */ /* 0x000fe20000300000 */
.L_x_3165:
[----:B---3--:R-:W-:Y:S05]  /*2040*/  @P1 BRA `(.L_x_3166) ;  /* 0x0000000000081947 */ /* 0x008fea0003800000 */
[----:B------:R-:W3:Y:S02]  /*2050*/  SYNCS.PHASECHK.TRANS64.TRYWAIT P1, [R0+URZ+0x30810], R9 ;  /* 0x03081009000075a7 */ /* 0x000ee4000802017f */
[----:B---3--:R-:W-:Y:S05]  /*2060*/  @!P1 BRA `(.L_x_3167) ;  /* 0x000000a400889947 */ /* 0x008fea0003800000 */
.L_x_3166:
        /* <DEDUP_REMOVED lines=81> */
.L_x_3168:
[----:B------:R1:W1:Y:S01]  /*2580*/  SYNCS.PHASECHK.TRANS64.TRYWAIT P1, [R0+URZ+0x30830], R9 ;  /* 0x03083009000075a7 */ /* 0x000262000802017f */
[----:B------:R-:W-:Y:S05]  /*2590*/  @!P0 BRA `(.L_x_3169) ;  /* 0x0000000000048947 */ /* 0x000fea0003800000 */
[----:B------:R-:W-:Y:S01]  /*25a0*/  BPT.TRAP 0x1 ;  /* 0x000000040000795c */ /* 0x000fe20000300000 */
.L_x_3169:
[----:B------:R-:W-:-:S05]  /*25b0*/  VIADD R6, R228, 0x20000 ;  /* 0x00020000e4067836 */ /* 0x000fca0000000000 */
[----:B------:R-:W-:-:S04]  /*25c0*/  SHF.R.U32.HI R6, RZ, 0x4, R6 ;  /* 0x00000004ff067819 */ /* 0x000fc80000011606 */
[----:B------:R-:W-:-:S04]  /*25d0*/  LOP3.LUT R225, R6, 0x3fff, RZ, 0xc0, !PT ;  /* 0x00003fff06e17812 */ /* 0x000fc800078ec0ff */
[----:B------:R-:W-:Y:S01]  /*25e0*/  LOP3.LUT R6, R225, 0x10000, RZ, 0xfc, !PT ;  /* 0x00010000e1067812 */ /* 0x000fe200078efcff */
[----:B-1----:R-:W-:Y:S06]  /*25f0*/  @P1 BRA `(.L_x_3170) ;  /* 0x0000000000081947 */ /* 0x002fec0003800000 */
[----:B------:R-:W1:Y:S02]  /*2600*/  SYNCS.PHASECHK.TRANS64.TRYWAIT P1, [R0+URZ+0x30830], R9 ;  /* 0x03083009000075a7 */ /* 0x000e64000802017f */
[----:B-1----:R-:W-:Y:S05]  /*2610*/  @!P1 BRA `(.L_x_3171) ;  /* 0x000000a000309947 */ /* 0x002fea0003800000 */
.L_x_3170:
        /* <DEDUP_REMOVED lines=405> */
.L_x_3172:
        /* <DEDUP_REMOVED lines=49> */
.L_x_3173:
        /* <DEDUP_REMOVED lines=78> */
.L_x_3156:
        /* <DEDUP_REMOVED lines=162> */
.L_x_3176:
        /* <DEDUP_REMOVED lines=60> */
.L_x_3178:
[----:B------:R-:W-:Y:S05]  /*5540*/  BSYNC B0 ;  /* 0x0000000000007941 */ /* 0x000fea0003800000 */
.L_x_3177:
        /* <DEDUP_REMOVED lines=15> */
.L_x_3180:
[----:B------:R-:W-:Y:S05]  /*5640*/  BSYNC B0 ;  /* 0x0000000000007941 */ /* 0x000fea0003800000 */
.L_x_3179:
        /* <DEDUP_REMOVED lines=18> */
.L_x_3182:
[----:B------:R-:W-:Y:S05]  /*5770*/  BSYNC B0 ;  /* 0x0000000000007941 */ /* 0x000fea0003800000 */
.L_x_3181:
        /* <DEDUP_REMOVED lines=17> */
.L_x_3184:
[----:B------:R-:W-:Y:S05]  /*5890*/  BSYNC B0 ;  /* 0x0000000000007941 */ /* 0x000fea0003800000 */
.L_x_3183:
        /* <DEDUP_REMOVED lines=18> */
.L_x_3186:
[----:B------:R-:W-:Y:S05]  /*59c0*/  BSYNC B0 ;  /* 0x0000000000007941 */ /* 0x000fea0003800000 */
.L_x_3185:
        /* <DEDUP_REMOVED lines=18> */
.L_x_3188:
[----:B------:R-:W-:Y:S05]  /*5af0*/  BSYNC B0 ;  /* 0x0000000000007941 */ /* 0x000fea0003800000 */
.L_x_3187:
        /* <DEDUP_REMOVED lines=19> */
.L_x_3190:
[----:B------:R-:W-:Y:S05]  /*5c30*/  BSYNC B0 ;  /* 0x0000000000007941 */ /* 0x000fea0003800000 */
.L_x_3189:
        /* <DEDUP_REMOVED lines=18> */
.L_x_3192:
[----:B------:R-:W-:Y:S05]  /*5d60*/  BSYNC B0 ;  /* 0x0000000000007941 */ /* 0x000fea0003800000 */
.L_x_3191:
        /* <DEDUP_REMOVED lines=39> */
.L_x_3194:
[----:B------:R-:W-:Y:S05]  /*5fe0*/  BSYNC B0 ;  /* 0x0000000000007941 */ /* 0x000fea0003800000 */
.L_x_3193:
        /* <DEDUP_REMOVED lines=17> */
.L_x_3196:
[----:B------:R-:W-:Y:S05]  /*6100*/  BSYNC B0 ;  /* 0x0000000000007941 */ /* 0x000fea0003800000 */
.L_x_3195:
        /* <DEDUP_REMOVED lines=15> */
.L_x_3198:
[----:B------:R-:W-:Y:S05]  /*6200*/  BSYNC B0 ;  /* 0x0000000000007941 */ /* 0x000fea0003800000 */
.L_x_3197:
        /* <DEDUP_REMOVED lines=15> */
.L_x_3200:
[----:B------:R-:W-:Y:S05]  /*6300*/  BSYNC B0 ;  /* 0x0000000000007941 */ /* 0x000fea0003800000 */
.L_x_3199:
        /* <DEDUP_REMOVED lines=15> */
.L_x_3202:
[----:B------:R-:W-:Y:S05]  /*6400*/  BSYNC B0 ;  /* 0x0000000000007941 */ /* 0x000fea0003800000 */
.L_x_3201:
        /* <DEDUP_REMOVED lines=15> */
.L_x_3204:
[----:B------:R-:W-:Y:S05]  /*6500*/  BSYNC B0 ;  /* 0x0000000000007941 */ /* 0x000fea0003800000 */
.L_x_3203:
        /* <DEDUP_REMOVED lines=15> */
.L_x_3206:
[----:B------:R-:W-:Y:S05]  /*6600*/  BSYNC B0 ;  /* 0x0000000000007941 */ /* 0x000fea0003800000 */
.L_x_3205:
        /* <DEDUP_REMOVED lines=15> */
.L_x_3175:
        /* <DEDUP_REMOVED lines=41> */
.L_x_3207:
        /* <DEDUP_REMOVED lines=48> */
.L_x_3209:
[----:B------:R-:W-:Y:S05]  /*6c90*/  BSYNC B0 ;  /* 0x0000000000007941 */ /* 0x000fea0003800000 */
.L_x_3208:
        /* <DEDUP_REMOVED lines=16> */
.L_x_3211:
[----:B------:R-:W-:Y:S05]  /*6da0*/  BSYNC B0 ;  /* 0x0000000000007941 */ /* 0x000fea0003800000 */
.L_x_3210:
        /* <DEDUP_REMOVED lines=16> */
.L_x_3213:
[----:B------:R-:W-:Y:S05]  /*6eb0*/  BSYNC B0 ;  /* 0x0000000000007941 */ /* 0x000fea0003800000 */
.L_x_3212:
        /* <DEDUP_REMOVED lines=17> */
.L_x_3215:
[----:B------:R-:W-:Y:S05]  /*6fd0*/  BSYNC B0 ;  /* 0x0000000000007941 */ /* 0x000fea0003800000 */
.L_x_3214:
        /* <DEDUP_REMOVED lines=16> */
.L_x_3217:
[----:B------:R-:W-:Y:S05]  /*70e0*/  BSYNC B0 ;  /* 0x0000000000007941 */ /* 0x000fea0003800000 */
.L_x_3216:
        /* <DEDUP_REMOVED lines=17> */
.L_x_3219:
[----:B------:R-:W-:Y:S05]  /*7200*/  BSYNC B0 ;  /* 0x0000000000007941 */ /* 0x000fea0003800000 */
.L_x_3218:
        /* <DEDUP_REMOVED lines=18> */
.L_x_3221:
[----:B------:R-:W-:Y:S05]  /*7330*/  BSYNC B0 ;  /* 0x0000000000007941 */ /* 0x000fea0003800000 */
.L_x_3220:
        /* <DEDUP_REMOVED lines=17> */
.L_x_3223:
[----:B------:R-:W-:Y:S05]  /*7450*/  BSYNC B0 ;  /* 0x0000000000007941 */ /* 0x000fea0003800000 */
.L_x_3222:
        /* <DEDUP_REMOVED lines=38> */
.L_x_3225:
[----:B------:R-:W-:Y:S05]  /*76c0*/  BSYNC B0 ;  /* 0x0000000000007941 */ /* 0x000fea0003800000 */
.L_x_3224:
        /* <DEDUP_REMOVED lines=16> */
.L_x_3227:
[----:B------:R-:W-:Y:S05]  /*77d0*/  BSYNC B0 ;  /* 0x0000000000007941 */ /* 0x000fea0003800000 */
.L_x_3226:
        /* <DEDUP_REMOVED lines=15> */
.L_x_3229:
[----:B------:R-:W-:Y:S05]  /*78d0*/  BSYNC B0 ;  /* 0x0000000000007941 */ /* 0x000fea0003800000 */
.L_x_3228:
        /* <DEDUP_REMOVED lines=15> */
.L_x_3231:
[----:B------:R-:W-:Y:S05]  /*79d0*/  BSYNC B0 ;  /* 0x0000000000007941 */ /* 0x000fea0003800000 */
.L_x_3230:
        /* <DEDUP_REMOVED lines=15> */
.L_x_3233:
[----:B------:R-:W-:Y:S05]  /*7ad0*/  BSYNC B0 ;  /* 0x0000000000007941 */ /* 0x000fea0003800000 */
.L_x_3232:
        /* <DEDUP_REMOVED lines=15> */
.L_x_3235:
[----:B------:R-:W-:Y:S05]  /*7bd0*/  BSYNC B0 ;  /* 0x0000000000007941 */ /* 0x000fea0003800000 */
.L_x_3234:
        /* <DEDUP_REMOVED lines=15> */
.L_x_3237:
[----:B------:R-:W-:Y:S05]  /*7cd0*/  BSYNC B0 ;  /* 0x0000000000007941 */ /* 0x000fea0003800000 */
.L_x_3236:
        /* <DEDUP_REMOVED lines=15> */
.L_x_3144:
        /* <DEDUP_REMOVED lines=29> */
.L_x_3239:
[----:B------:R-:W-:Y:S01]  /*7fa0*/  ULDC UR9, c[0x0][0x8c4] ;  /* 0x0002310000097ab9 */ /* 0x000fe20000000800 */
[----:B------:R-:W-:Y:S01]  /*7fb0*/  UMOV UR7, UR8 ;  /* 0x0000000800077c82 */ /* 0x000fe20008000000 */
[----:B------:R-:W-:-:S11]  /*7fc0*/  UISETP.NE.AND UP0, UPT, UR9, 0x1, UPT ;  /* 0x000000010900788c */ /* 0x000fd6000bf05270 */
[----:B------:R-:W-:Y:S02]  /*7fd0*/  @UP0 ULDC.64 UR10, c[0x0][0x8c8] ;  /* 0x00023200000a0ab9 */ /* 0x000fe40000000a00 */
[----:B------:R-:W-:-:S04]  /*7fe0*/  UIMAD.WIDE.U32 UR4, UR8, UR10, URZ ;  /* 0x0000000a080472a5 */ /* 0x000fc8000f8e003f */
[----:B------:R-:W-:-:S04]  /*7ff0*/  @UP0 USHF.R.U32.HI UR7, URZ, UR11, UR5 ;  /* 0x0000000b3f070299 */ /* 0x000fc80008011605 */
[----:B------:R-:W-:-:S12]  /*8000*/  UIMAD UR4, UR7, UR9, URZ ;  /* 0x00000009070472a4 */ /* 0x000fd8000f8e023f */
.L_x_3240:
        /* <DEDUP_REMOVED lines=23> */
.L_x_3241:
        /* <DEDUP_REMOVED lines=13> */
.L_x_3243:
[----:B------:R-:W-:-:S05]  /*8250*/  ULDC UR4, c[0x0][0x8ec] ;  /* 0x00023b0000047ab9 */ /* 0x000fca0000000800 */
.L_x_3242:
[----:B------:R-:W-:-:S04]  /*8260*/  UIADD3 UR4, UR4, 0x7f, URZ ;  /* 0x0000007f04047890 */ /* 0x000fc8000fffe03f */
[----:B------:R-:W-:-:S04]  /*8270*/  USHF.R.S32.HI UR5, URZ, 0x1f, UR4 ;  /* 0x0000001f3f057899 */ /* 0x000fc80008011404 */
[----:B------:R-:W-:-:S04]  /*8280*/  ULEA.HI UR5, UR5, UR4, URZ, 0x7 ;  /* 0x0000000405057291 */ /* 0x000fc8000f8f383f */
[----:B------:R-:W-:-:S04]  /*8290*/  USHF.R.S32.HI UR5, URZ, 0x7, UR5 ;  /* 0x000000073f057899 */ /* 0x000fc80008011405 */
[----:B------:R-:W-:Y:S02]  /*82a0*/  UISETP.GT.AND UP0, UPT, UR5, UR7, UPT ;  /* 0x000000070500728c */ /* 0x000fe4000bf04270 */
[----:B------:R-:W-:Y:S02]  /*82b0*/  ULOP3.LUT UR7, URZ, UR7, URZ, 0x33, !UPT ;  /* 0x000000073f077292 */ /* 0x000fe4000f8e333f */
[----:B------:R-:W-:Y:S02]  /*82c0*/  USEL UR10, UR10, 0xffffffff, UP0 ;  /* 0xffffffff0a0a7887 */ /* 0x000fe40008000000 */
[----:B------:R-:W-:-:S04]  /*82d0*/  UIADD3 UR7, UR5, UR7, URZ ;  /* 0x0000000705077290 */ /* 0x000fc8000fffe03f */
        /* <DEDUP_REMOVED lines=40> */
.L_x_3244:
        /* <DEDUP_REMOVED lines=13> */
.L_x_3245:
        /* <DEDUP_REMOVED lines=12> */
.L_x_3246:
[----:B------:R-:W-:Y:S01]  /*86f0*/  ULEA UR8, UR7, UR14, 0x7 ;  /* 0x0000000e07087291 */ /* 0x000fe2000f8e383f */
[----:B------:R-:W-:-:S03]  /*8700*/  ULDC UR9, c[0x0][0x74c] ;  /* 0x0001d30000097ab9 */ /* 0x000fc60000000800 */
[----:B------:R-:W-:Y:S02]  /*8710*/  UIADD3 UR9, UR8, -UR9, -UR11 ;  /* 0x8000000908097290 */ /* 0x000fe4000fffe80b */
        /* <DEDUP_REMOVED lines=13> */
[----:B------:R-:W1:Y:S01]  /*87f0*/  S2R R0, SR_TID.X ;  /* 0x0000000000007919 */ /* 0x000e620000002100 */
[----:B------:R-:W-:Y:S01]  /*8800*/  UIMAD UR16, UR20, UR18, URZ ;  /* 0x00000012141072a4 */ /* 0x000fe2000f8e023f */
[----:B------:R-:W-:Y:S01]  /*8810*/  LOP3.LUT R8, RZ, UR7, RZ, 0x33, !PT ;  /* 0x00000007ff087c12 */ /* 0x000fe2000f8e33ff */
[----:B------:R-:W-:Y:S02]  /*8820*/  USHF.R.S32.HI UR15, URZ, 0x1f, UR10 ;  /* 0x0000001f3f0f7899 */ /* 0x000fe4000801140a */
[----:B------:R-:W-:Y:S02]  /*8830*/  UIMAD UR17, UR6, UR19, UR16 ;  /* 0x00000013061172a4 */ /* 0x000fe4000f8e0210 */
[----:B------:R-:W-:Y:S02]  /*8840*/  UIADD3 UR19, UR11, 0x7f, URZ ;  /* 0x0000007f0b137890 */ /* 0x000fe4000fffe03f */
[----:B------:R-:W-:Y:S01]  /*8850*/  UIMAD.WIDE.U32 UR8, UR6, UR18, URZ ;  /* 0x00000012060872a5 */ /* 0x000fe2000f8e003f */
[----:B------:R-:W-:Y:S01]  /*8860*/  ULDC UR21, c[0x0][0x288] ;  /* 0x0000a20000157ab9 */ /* 0x000fe20000000800 */
[----:B------:R-:W-:-:S02]  /*8870*/  UIADD3 UR16, UR12, -UR13, URZ ;  /* 0x8000000d0c107290 */ /* 0x000fc4000fffe03f */
[----:B------:R-:W-:Y:S01]  /*8880*/  UIADD3 UR14, UR11, 0xbf, -UR14 ;  /* 0x000000bf0b0e7890 */ /* 0x000fe2000fffe80e */
[----:B------:R-:W-:Y:S01]  /*8890*/  ULDC UR22, c[0x0][0x760] ;  /* 0x0001d80000167ab9 */ /* 0x000fe20000000800 */
[----:B------:R-:W-:Y:S02]  /*88a0*/  USEL UR29, UR10, URZ, !UP0 ;  /* 0x0000003f0a1d7287 */ /* 0x000fe4000c000000 */
[----:B------:R-:W-:Y:S02]  /*88b0*/  USEL UR23, UR15, URZ, !UP0 ;  /* 0x0000003f0f177287 */ /* 0x000fe4000c000000 */
[----:B------:R-:W-:Y:S02]  /*88c0*/  UIMAD UR18, UR10, UR21, URZ ;  /* 0x000000150a1272a4 */ /* 0x000fe4000f8e023f */
[----:B------:R-:W-:Y:S02]  /*88d0*/  USHF.R.S32.HI UR11, URZ, 0x1f, UR19 ;  /* 0x0000001f3f0b7899 */ /* 0x000fe40008011413 */
[----:B------:R-:W-:-:S02]  /*88e0*/  UIMAD UR15, UR21, UR22, URZ ;  /* 0x00000016150f72a4 */ /* 0x000fc4000f8e023f */
[----:B------:R-:W-:Y:S02]  /*88f0*/  UIADD3 UR10, UP0, UR4, UR8, URZ ;  /* 0x00000008040a7290 */ /* 0x000fe4000ff1e03f */
[----:B------:R-:W-:Y:S02]  /*8900*/  UIADD3 UR17, UR9, UR17, URZ ;  /* 0x0000001109117290 */ /* 0x000fe4000fffe03f */
[----:B------:R-:W-:Y:S01]  /*8910*/  ULOP3.LUT UR21, UR16, 0x1, URZ, 0xc0, !UPT ;  /* 0x0000000110157892 */ /* 0x000fe2000f8ec03f */
[----:B-1----:R-:W-:Y:S01]  /*8920*/  LOP3.LUT R0, R0, 0x1f, RZ, 0xc0, !PT ;  /* 0x0000001f00007812 */ /* 0x002fe200078ec0ff */
[----:B------:R-:W-:Y:S02]  /*8930*/  ULEA.HI UR22, UR11, UR19, URZ, 0x7 ;  /* 0x000000130b167291 */ /* 0x000fe4000f8f383f */
[----:B------:R-:W-:Y:S02]  /*8940*/  UIADD3.X UR11, UR5, UR17, URZ, UP0, !UPT ;  /* 0x00000011050b7290 */ /* 0x000fe400087fe43f */
[----:B------:R-:W-:Y:S01]  /*8950*/  UISETP.NE.U32.AND UP0, UPT, UR21, 0x1, UPT ;  /* 0x000000011500788c */ /* 0x000fe2000bf05070 */
[----:B------:R-:W-:Y:S01]  /*8960*/  ULDC.64 UR30, c[0x0][0x2e0] ;  /* 0x0000b800001e7ab9 */ /* 0x000fe20000000a00 */
[----:B------:R-:W-:-:S02]  /*8970*/  UIADD3 UR16, UP1, UR6, UR18, URZ ;  /* 0x0000001206107290 */ /* 0x000fc4000ff3e03f */
[----:B------:R-:W-:Y:S02]  /*8980*/  UIMAD UR6, UR23, UR30, URZ ;  /* 0x0000001e170672a4 */ /* 0x000fe4000f8e023f */
[----:B------:R-:W-:Y:S01]  /*8990*/  PLOP3.LUT P1, PT, PT, PT, UP0, 0x80, 0x0 ;  /* 0x000000000000781c */ /* 0x000fe20003f2f008 */
[----:B------:R-:W-:Y:S02]  /*89a0*/  UIMAD.WIDE.U32 UR10, UR29, UR30, UR10 ;  /* 0x0000001e1d0a72a5 */ /* 0x000fe4000f8e000a */
[----:B------:R-:W-:Y:S01]  /*89b0*/  UIMAD UR21, UR29, UR31, UR6 ;  /* 0x0000001f1d1572a4 */ /* 0x000fe2000f8e0206 */
[----:B------:R-:W-:Y:S01]  /*89c0*/  ELECT P0, URZ, PT ;  /* 0x00000000003f782f */ /* 0x000fe20003800000 */
[----:B------:R-:W-:Y:S02]  /*89d0*/  ULEA.HI.X.SX32 UR20, UR18, UR20, 0x1, UP1 ;  /* 0x0000001412147291 */ /* 0x000fe400088f0e3f */
[----:B------:R-:W-:Y:S02]  /*89e0*/  USHF.R.S32.HI UR22, URZ, 0x7, UR22 ;  /* 0x000000073f167899 */ /* 0x000fe40008011416 */
[----:B------:R-:W-:-:S04]  /*89f0*/  UIADD3 UR32, UR11, UR21, URZ ;  /* 0x000000150b207290 */ /* 0x000fc8000fffe03f */
[----:B------:R-:W-:Y:S08]  /*8a00*/  @P1 BRA `(.L_x_3247) ;  /* 0x0000000400881947 */ /* 0x000ff00003800000 */
        /* <DEDUP_REMOVED lines=18> */
.L_x_3250:
[----:B------:R-:W2:Y:S04]  /*8b30*/  LDG.E.STRONG.GPU R4, desc[UR46][R2.64] ;  /* 0x0000002e02047981 */ /* 0x000ea8000c1ef900 */
[----:B--2---:R-:W-:Y:S01]  /*8b40*/  CCTL.IVALL ;  /* 0x00000000ff00798f */ /* 0x004fe20002000000 */
[----:B------:R-:W-:Y:S05]  /*8b50*/  YIELD ;  /* 0x0000000000007946 */ /* 0x000fea0003800000 */
[----:B------:R-:W-:-:S13]  /*8b60*/  ISETP.NE.AND P1, PT, R4, R5, PT ;  /* 0x000000050400720c */ /* 0x000fda0003f25270 */
[----:B------:R-:W-:Y:S05]  /*8b70*/  @P1 BRA `(.L_x_3250) ;  /* 0xfffffffc00ec1947 */ /* 0x000fea000383ffff */
.L_x_3249:
[----:B------:R-:W-:Y:S05]  /*8b80*/  BSYNC B0 ;  /* 0x0000000000007941 */ /* 0x000fea0003800000 */
.L_x_3248:
[----:B------:R-:W-:-:S03]  /*8b90*/  UMOV UR6, 0xffffffff ;  /* 0xffffffff00067882 */ /* 0x000fc60000000000 */
[----:B------:R-:W-:Y:S05]  /*8ba0*/  BRA.DIV UR6, `(.L_x_3251) ;  /* 0x0000003a06e07947 */ /* 0x000fea000b800000 */
[----:B------:R-:W-:Y:S01]  /*8bb0*/  NOP ;  /* 0x0000000000007918 */ /* 0x000fe20000000000 */
.L_x_3326:
        /* <DEDUP_REMOVED lines=22> */
.L_x_3253:
[----:B------:R-:W-:Y:S05]  /*8d20*/  BSYNC B0 ;  /* 0x0000000000007941 */ /* 0x000fea0003800000 */
.L_x_3252:
        /* <DEDUP_REMOVED lines=9> */
[----:B------:R-:W-:Y:S02]  /*8dc0*/  UIADD3 UR24, UP0, UR6, UR10, URZ ;  /* 0x0000000a06187290 */ /* 0x000fe4000ff1e03f */
[----:B-1----:R-:W-:Y:S02]  /*8dd0*/  ULEA UR23, UR23, UR7, 0x18 ;  /* 0x0000000717177291 */ /* 0x002fe4000f8ec03f */
[----:B------:R-:W-:Y:S02]  /*8de0*/  ULEA.HI.X.SX32 UR7, UR6, UR32, 0x1, UP0 ;  /* 0x0000002006077291 */ /* 0x000fe400080f0e3f */
        /* <DEDUP_REMOVED lines=8> */
.L_x_3255:
[----:B------:R-:W-:Y:S05]  /*8e70*/  BSYNC B0 ;  /* 0x0000000000007941 */ /* 0x000fea0003800000 */
.L_x_3254:
[----:B------:R-:W-:Y:S06]  /*8e80*/  BAR.ARV 0xa, 0xa0 ;  /* 0x0282800000007b1d */ /* 0x000fec0000002000 */
[----:B------:R-:W-:Y:S04]  /*8e90*/  BSSY B0, `(.L_x_3256) ;  /* 0x0000003000007945 */ /* 0x000fe80003800000 */
[----:B------:R-:W-:Y:S05]  /*8ea0*/  @!P0 BRA `(.L_x_3257) ;  /* 0x0000000000048947 */ /* 0x000fea0003800000 */
[----:B------:R-:W-:-:S04]  /*8eb0*/  DEPBAR.LE SB0, 0x0 ;  /* 0x000080000000791a */ /* 0x000fc80000000000 */
.L_x_3257:
[----:B------:R-:W-:Y:S05]  /*8ec0*/  BSYNC B0 ;  /* 0x0000000000007941 */ /* 0x000fea0003800000 */
.L_x_3256:
        /* <DEDUP_REMOVED lines=19> */
.L_x_3259:
[----:B------:R-:W-:Y:S05]  /*9000*/  BSYNC B0 ;  /* 0x0000000000007941 */ /* 0x000fea0003800000 */
.L_x_3258:
[----:B------:R-:W-:Y:S01]  /*9010*/  UIADD3 UR7, UR13, 0x1, URZ ;  /* 0x000000010d077890 */ /* 0x000fe2000fffe03f */
[----:B------:R-:W-:Y:S11]  /*9020*/  BRA `(.L_x_3260) ;  /* 0x0000000000047947 */ /* 0x000ff60003800000 */
.L_x_3247:
[----:B------:R-:W-:-:S05]  /*9030*/  UMOV UR7, UR13 ;  /* 0x0000000d00077c82 */ /* 0x000fca0008000000 */
.L_x_3260:
[----:B------:R-:W-:-:S04]  /*9040*/  UIADD3 UR6, UR13, 0x1, URZ ;  /* 0x000000010d067890 */ /* 0x000fc8000fffe03f */
[----:B------:R-:W-:-:S06]  /*9050*/  UISETP.NE.AND UP0, UPT, UR12, UR6, UPT ;  /* 0x000000060c00728c */ /* 0x000fcc000bf05270 */
[----:B------:R-:W-:-:S13]  /*9060*/  PLOP3.LUT P1, PT, PT, PT, UP0, 0x80, 0x0 ;  /* 0x000000000000781c */ /* 0x000fda0003f2f008 */
[----:B------:R-:W-:Y:S05]  /*9070*/  @!P1 BRA `(.L_x_3151) ;  /* 0x00000034004c9947 */ /* 0x000fea0003800000 */
[----:B------:R-:W-:Y:S01]  /*9080*/  UMOV UR18, UR8 ;  /* 0x0000000800127c82 */ /* 0x000fe20008000000 */
[----:B------:R-:W-:Y:S01]  /*9090*/  UMOV UR19, UR17 ;  /* 0x0000001100137c82 */ /* 0x000fe20008000000 */
[----:B------:R-:W-:Y:S01]  /*90a0*/  ULDC.64 UR24, c[0x0][0x2c0] ;  /* 0x0000b00000187ab9 */ /* 0x000fe20000000a00 */
[----:B------:R-:W-:Y:S01]  /*90b0*/  UIMAD.WIDE.U32 UR18, UR29, UR30, UR18 ;  /* 0x0000001e1d1272a5 */ /* 0x000fe2000f8e0012 */
[----:B------:R-:W-:Y:S01]  /*90c0*/  UMOV UR23, UR7 ;  /* 0x0000000700177c82 */ /* 0x000fe20008000000 */
[----:B------:R-:W-:Y:S02]  /*90d0*/  UMOV UR6, URZ ;  /* 0x0000003f00067c82 */ /* 0x000fe40008000000 */
[----:B------:R-:W-:-:S04]  /*90e0*/  UIADD3 UR27, UP0, UR4, UR18, URZ ;  /* 0x00000012041b7290 */ /* 0x000fc8000ff1e03f */
[----:B------:R-:W-:Y:S02]  /*90f0*/  UIADD3.X UR18, UR5, UR21, UR19, UP0, !UPT ;  /* 0x0000001505127290 */ /* 0x000fe400087fe413 */
[----:B------:R-:W-:-:S04]  /*9100*/  ULEA UR26, UP0, UR27, UR24, 0x2 ;  /* 0x000000181b1a7291 */ /* 0x000fc8000f80103f */
[----:B------:R-:W-:Y:S02]  /*9110*/  ULEA.HI.X UR27, UR27, UR25, UR18, 0x2, UP0 ;  /* 0x000000191b1b7291 */ /* 0x000fe400080f1412 */
[----:B------:R-:W-:-:S04]  /*9120*/  UIADD3 UR26, UP0, UR26, 0x4000, URZ ;  /* 0x000040001a1a7890 */ /* 0x000fc8000ff1e03f */
[----:B------:R-:W-:-:S12]  /*9130*/  UIADD3.X UR27, URZ, UR27, URZ, UP0, !UPT ;  /* 0x0000001b3f1b7290 */ /* 0x000fd800087fe43f */
.L_x_3285:
        /* <DEDUP_REMOVED lines=18> */
.L_x_3263:
[----:B------:R-:W2:Y:S04]  /*9260*/  LDG.E.STRONG.GPU R4, desc[UR46][R2.64] ;  /* 0x0000002e02047981 */ /* 0x000ea8000c1ef900 */
[----:B--2---:R-:W-:Y:S01]  /*9270*/  CCTL.IVALL ;  /* 0x00000000ff00798f */ /* 0x004fe20002000000 */
[----:B------:R-:W-:Y:S05]  /*9280*/  YIELD ;  /* 0x0000000000007946 */ /* 0x000fea0003800000 */
[----:B------:R-:W-:-:S13]  /*9290*/  ISETP.NE.AND P1, PT, R4, R5, PT ;  /* 0x000000050400720c */ /* 0x000fda0003f25270 */
[----:B------:R-:W-:Y:S05]  /*92a0*/  @P1 BRA `(.L_x_3263) ;  /* 0xfffffffc00ec1947 */ /* 0x000fea000383ffff */
.L_x_3262:
[----:B------:R-:W-:Y:S05]  /*92b0*/  BSYNC B0 ;  /* 0x0000000000007941 */ /* 0x000fea0003800000 */
.L_x_3261:
[----:B------:R-:W-:-:S03]  /*92c0*/  UMOV UR24, 0xffffffff ;  /* 0xffffffff00187882 */ /* 0x000fc60000000000 */
[----:B------:R-:W-:Y:S05]  /*92d0*/  BRA.DIV UR24, `(.L_x_3264) ;  /* 0x0000003618307947 */ /* 0x000fea000b800000 */
[----:B------:R-:W-:Y:S01]  /*92e0*/  NOP ;  /* 0x0000000000007918 */ /* 0x000fe20000000000 */
.L_x_3329:
        /* <DEDUP_REMOVED lines=19> */
.L_x_3266:
[----:B------:R-:W-:Y:S05]  /*9420*/  BSYNC B0 ;  /* 0x0000000000007941 */ /* 0x000fea0003800000 */
.L_x_3265:
        /* <DEDUP_REMOVED lines=15> */
.L_x_3268:
[----:B------:R-:W-:Y:S05]  /*9520*/  BSYNC B0 ;  /* 0x0000000000007941 */ /* 0x000fea0003800000 */
.L_x_3267:
[----:B------:R-:W-:Y:S06]  /*9530*/  BAR.ARV 0xa, 0xa0 ;  /* 0x0282800000007b1d */ /* 0x000fec0000002000 */
[----:B------:R-:W-:Y:S04]  /*9540*/  BSSY B0, `(.L_x_3269) ;  /* 0x0000003000007945 */ /* 0x000fe80003800000 */
[----:B------:R-:W-:Y:S05]  /*9550*/  @!P0 BRA `(.L_x_3270) ;  /* 0x0000000000048947 */ /* 0x000fea0003800000 */
[----:B------:R-:W-:-:S04]  /*9560*/  DEPBAR.LE SB0, 0x0 ;  /* 0x000080000000791a */ /* 0x000fc80000000000 */
.L_x_3270:
[----:B------:R-:W-:Y:S05]  /*9570*/  BSYNC B0 ;  /* 0x0000000000007941 */ /* 0x000fea0003800000 */
.L_x_3269:
        /* <DEDUP_REMOVED lines=19> */
.L_x_3272:
[----:B------:R-:W-:Y:S05]  /*96b0*/  BSYNC B0 ;  /* 0x0000000000007941 */ /* 0x000fea0003800000 */
.L_x_3271:
        /* <DEDUP_REMOVED lines=17> */
.L_x_3275:
[----:B------:R-:W2:Y:S04]  /*97d0*/  LDG.E.STRONG.GPU R4, desc[UR46][R2.64] ;  /* 0x0000002e02047981 */ /* 0x000ea8000c1ef900 */
[----:B--2---:R-:W-:Y:S01]  /*97e0*/  CCTL.IVALL ;  /* 0x00000000ff00798f */ /* 0x004fe20002000000 */
[----:B------:R-:W-:Y:S05]  /*97f0*/  YIELD ;  /* 0x0000000000007946 */ /* 0x000fea0003800000 */
[----:B------:R-:W-:-:S13]  /*9800*/  ISETP.NE.AND P1, PT, R4, R5, PT ;  /* 0x000000050400720c */ /* 0x000fda0003f25270 */
[----:B------:R-:W-:Y:S05]  /*9810*/  @P1 BRA `(.L_x_3275) ;  /* 0xfffffffc00ec1947 */ /* 0x000fea000383ffff */
.L_x_3274:
[----:B------:R-:W-:Y:S05]  /*9820*/  BSYNC B0 ;  /* 0x0000000000007941 */ /* 0x000fea0003800000 */
.L_x_3273:
[----:B------:R-:W-:-:S03]  /*9830*/  UMOV UR18, 0xffffffff ;  /* 0xffffffff00127882 */ /* 0x000fc60000000000 */
[----:B------:R-:W-:Y:S05]  /*9840*/  BRA.DIV UR18, `(.L_x_3276) ;  /* 0x0000002e12f07947 */ /* 0x000fea000b800000 */
[----:B------:R-:W-:Y:S01]  /*9850*/  NOP ;  /* 0x0000000000007918 */ /* 0x000fe20000000000 */
.L_x_3332:
        /* <DEDUP_REMOVED lines=15> */
.L_x_3278:
[----:B------:R-:W-:Y:S05]  /*9950*/  BSYNC B0 ;  /* 0x0000000000007941 */ /* 0x000fea0003800000 */
.L_x_3277:
        /* <DEDUP_REMOVED lines=15> */
.L_x_3280:
[----:B------:R-:W-:Y:S05]  /*9a50*/  BSYNC B0 ;  /* 0x0000000000007941 */ /* 0x000fea0003800000 */
.L_x_3279:
[----:B------:R-:W-:Y:S06]  /*9a60*/  BAR.ARV 0xa, 0xa0 ;  /* 0x0282800000007b1d */ /* 0x000fec0000002000 */
[----:B------:R-:W-:Y:S04]  /*9a70*/  BSSY B0, `(.L_x_3281) ;  /* 0x0000003000007945 */ /* 0x000fe80003800000 */
[----:B------:R-:W-:Y:S05]  /*9a80*/  @!P0 BRA `(.L_x_3282) ;  /* 0x0000000000048947 */ /* 0x000fea0003800000 */
[----:B------:R-:W-:-:S04]  /*9a90*/  DEPBAR.LE SB0, 0x0 ;  /* 0x000080000000791a */ /* 0x000fc80000000000 */
.L_x_3282:
[----:B------:R-:W-:Y:S05]  /*9aa0*/  BSYNC B0 ;  /* 0x0000000000007941 */ /* 0x000fea0003800000 */
.L_x_3281:
        /* <DEDUP_REMOVED lines=19> */
.L_x_3284:
[----:B------:R-:W-:Y:S05]  /*9be0*/  BSYNC B0 ;  /* 0x0000000000007941 */ /* 0x000fea0003800000 */
.L_x_3283:
[----:B------:R-:W-:Y:S02]  /*9bf0*/  UIADD3 UR7, UR7, 0x2, URZ ;  /* 0x0000000207077890 */ /* 0x000fe4000fffe03f */
[----:B------:R-:W-:Y:S02]  /*9c00*/  UIADD3 UR6, UR6, 0x4000, URZ ;  /* 0x0000400006067890 */ /* 0x000fe4000fffe03f */
[----:B------:R-:W-:-:S06]  /*9c10*/  UISETP.GE.AND UP0, UPT, UR7, UR12, UPT ;  /* 0x0000000c0700728c */ /* 0x000fcc000bf06270 */
[----:B------:R-:W-:-:S13]  /*9c20*/  PLOP3.LUT P1, PT, PT, PT, UP0, 0x80, 0x0 ;  /* 0x000000000000781c */ /* 0x000fda0003f2f008 */
[----:B------:R-:W-:Y:S05]  /*9c30*/  @!P1 BRA `(.L_x_3285) ;  /* 0xfffffff400409947 */ /* 0x000fea000383ffff */
[----:B------:R-:W-:Y:S05]  /*9c40*/  BRA `(.L_x_3151) ;  /* 0x0000002800587947 */ /* 0x000fea0003800000 */
.L_x_3238:
[----:B------:R-:W1:Y:S01]  /*9c50*/  LDC R5, c[0x0][0x8d0] ;  /* 0x00023400ff057b82 */ /* 0x000e620000000800 */
[----:B------:R-:W2:Y:S01]  /*9c60*/  S2R R3, SR_CTAID.X ;  /* 0x0000000000037919 */ /* 0x000ea20000002500 */
[----:B------:R-:W-:Y:S01]  /*9c70*/  ULDC UR4, c[0x0][0x8e8] ;  /* 0x00023a0000047ab9 */ /* 0x000fe20000000800 */
[----:B-1----:R-:W-:Y:S01]  /*9c80*/  ISETP.NE.AND P0, PT, R5, 0x1, PT ;  /* 0x000000010500780c */ /* 0x002fe20003f05270 */
[----:B--2---:R-:W-:-:S12]  /*9c90*/  IMAD.MOV.U32 R2, RZ, RZ, R3 ;  /* 0x000000ffff027224 */ /* 0x004fd800078e0003 */
[----:B------:R-:W1:Y:S08]  /*9ca0*/  @P0 LDC R0, c[0x0][0x8d4] ;  /* 0x00023500ff000b82 */ /* 0x000e700000000800 */
[----:B------:R-:W2:Y:S01]  /*9cb0*/  @P0 LDC R7, c[0x0][0x8d8] ;  /* 0x00023600ff070b82 */ /* 0x000ea20000000800 */
[----:B-1----:R-:W-:-:S05]  /*9cc0*/  @P0 IMAD.HI.U32 R0, R3, R0, RZ ;  /* 0x0000000003000227 */ /* 0x002fca00078e00ff */
[----:B--2---:R-:W-:-:S04]  /*9cd0*/  @P0 SHF.R.U32.HI R2, RZ, R7, R0 ;  /* 0x00000007ff020219 */ /* 0x004fc80000011600 */
[----:B------:R-:W-:Y:S01]  /*9ce0*/  ISETP.GE.AND P0, PT, R2, UR4, PT ;  /* 0x0000000402007c0c */ /* 0x000fe2000bf06270 */
[----:B------:R-:W-:-:S04]  /*9cf0*/  IMAD.MOV R0, RZ, RZ, -R2 ;  /* 0x000000ffff007224 */ /* 0x000fc800078e0a02 */
[----:B------:R-:W-:-:S08]  /*9d00*/  IMAD R5, R5, R0, R3 ;  /* 0x0000000005057224 */ /* 0x000fd000078e0203 */
[----:B------:R-:W-:Y:S05]  /*9d10*/  @!P0 BRA `(.L_x_3286) ;  /* 0x0000000000208947 */ /* 0x000fea0003800000 */
[----:B------:R-:W1:Y:S01]  /*9d20*/  LDC R3, c[0x0][0x8dc] ;  /* 0x00023700ff037b82 */ /* 0x000e620000000800 */
[----:B------:R-:W-:Y:S01]  /*9d30*/  IMAD.MOV.U32 R0, RZ, RZ, R5 ;  /* 0x000000ffff007224 */ /* 0x000fe200078e0005 */
[----:B-1----:R-:W-:-:S13]  /*9d40*/  ISETP.NE.AND P0, PT, R3, 0x1, PT ;  /* 0x000000010300780c */ /* 0x002fda0003f05270 */
[----:B------:R-:W1:Y:S02]  /*9d50*/  @P0 LDC.64 R6, c[0x0][0x8e0] ;  /* 0x00023800ff060b82 */ /* 0x000e640000000a00 */
[----:B-1----:R-:W-:-:S05]  /*9d60*/  @P0 IMAD.HI.U32 R4, R5, R6, RZ ;  /* 0x0000000605040227 */ /* 0x002fca00078e00ff */
[----:B------:R-:W-:-:S05]  /*9d70*/  @P0 SHF.R.U32.HI R0, RZ, R7, R4 ;  /* 0x00000007ff000219 */ /* 0x000fca0000011604 */
[----:B------:R-:W-:Y:S01]  /*9d80*/  IMAD R3, R0, R3, RZ ;  /* 0x0000000300037224 */ /* 0x000fe200078e02ff */
[----:B------:R-:W-:Y:S06]  /*9d90*/  BRA `(.L_x_3287) ;  /* 0x00000000001c7947 */ /* 0x000fec0003800000 */
.L_x_3286:
[----:B------:R-:W1:Y:S01]  /*9da0*/  LDC R3, c[0x0][0x8c4] ;  /* 0x00023100ff037b82 */ /* 0x000e620000000800 */
[----:B------:R-:W-:Y:S01]  /*9db0*/  IMAD.MOV.U32 R0, RZ, RZ, R5 ;  /* 0x000000ffff007224 */ /* 0x000fe200078e0005 */
[----:B-1----:R-:W-:-:S13]  /*9dc0*/  ISETP.NE.AND P0, PT, R3, 0x1, PT ;  /* 0x000000010300780c */ /* 0x002fda0003f05270 */
[----:B------:R-:W1:Y:S02]  /*9dd0*/  @P0 LDC.64 R6, c[0x0][0x8c8] ;  /* 0x00023200ff060b82 */ /* 0x000e640000000a00 */
[----:B-1----:R-:W-:-:S05]  /*9de0*/  @P0 IMAD.HI.U32 R4, R5, R6, RZ ;  /* 0x0000000605040227 */ /* 0x002fca00078e00ff */
[----:B------:R-:W-:-:S05]  /*9df0*/  @P0 SHF.R.U32.HI R0, RZ, R7, R4 ;  /* 0x00000007ff000219 */ /* 0x000fca0000011604 */
[----:B------:R-:W-:-:S07]  /*9e00*/  IMAD R3, R0, R3, RZ ;  /* 0x0000000300037224 */ /* 0x000fce00078e02ff */
.L_x_3287:
[----:B------:R-:W1:Y:S01]  /*9e10*/  LDC R8, c[0x0][0x8b8] ;  /* 0x00022e00ff087b82 */ /* 0x000e620000000800 */
[----:B------:R-:W-:Y:S01]  /*9e20*/  IMAD.IADD R3, R5, 0x1, -R3 ;  /* 0x0000000105037824 */ /* 0x000fe200078e0a03 */
[----:B------:R-:W-:-:S06]  /*9e30*/  ULDC.64 UR6, c[0x0][0x8f8] ;  /* 0x00023e0000067ab9 */ /* 0x000fcc0000000a00 */
[----:B------:R-:W2:Y:S01]  /*9e40*/  LDC R4, c[0x0][0x8c4] ;  /* 0x00023100ff047b82 */ /* 0x000ea20000000800 */
[C---:B-1----:R-:W-:Y:S02]  /*9e50*/  ISETP.NE.AND P0, PT, R8.reuse, 0x1, PT ;  /* 0x000000010800780c */ /* 0x042fe40003f05270 */
[----:B------:R-:W-:Y:S01]  /*9e60*/  R2UR UR20, R8 ;  /* 0x00000000081472ca */ /* 0x000fe200000e0000 */
[----:B--2---:R-:W-:-:S04]  /*9e70*/  IMAD R3, R2, R4, R3 ;  /* 0x0000000402037224 */ /* 0x004fc800078e0203 */
[----:B------:R-:W-:-:S06]  /*9e80*/  IMAD.MOV.U32 R11, RZ, RZ, R3 ;  /* 0x000000ffff0b7224 */ /* 0x000fcc00078e0003 */
[----:B------:R-:W1:Y:S01]  /*9e90*/  @P0 LDC R6, c[0x0][0x8bc] ;  /* 0x00022f00ff060b82 */ /* 0x000e620000000800 */
[----:B------:R-:W-:-:S07]  /*9ea0*/  R2UR UR5, R3 ;  /* 0x00000000030572ca */ /* 0x000fce00000e0000 */
[----:B------:R-:W2:Y:S01]  /*9eb0*/  @P0 LDC R7, c[0x0][0x8c0] ;  /* 0x00023000ff070b82 */ /* 0x000ea20000000800 */
[----:B-1----:R-:W-:-:S05]  /*9ec0*/  @P0 IMAD.HI.U32 R2, R3, R6, RZ ;  /* 0x0000000603020227 */ /* 0x002fca00078e00ff */
[----:B--2---:R-:W-:Y:S02]  /*9ed0*/  @P0 SHF.R.U32.HI R11, RZ, R7, R2 ;  /* 0x00000007ff0b0219 */ /* 0x004fe40000011602 */
[----:B------:R-:W-:-:S03]  /*9ee0*/  ISETP.NE.U32.AND P0, PT, RZ, UR6, PT ;  /* 0x00000006ff007c0c */ /* 0x000fc6000bf05070 */
[----:B------:R-:W-:Y:S01]  /*9ef0*/  IMAD.MOV R2, RZ, RZ, -R11 ;  /* 0x000000ffff027224 */ /* 0x000fe200078e0a0b */
[----:B------:R-:W-:-:S04]  /*9f00*/  ISETP.NE.AND.EX P0, PT, RZ, UR7, PT, P0 ;  /* 0x00000007ff007c0c */ /* 0x000fc8000bf05300 */
[----:B------:R-:W-:-:S13]  /*9f10*/  R2UR UR4, R2 ;  /* 0x00000000020472ca */ /* 0x000fda00000e0000 */
[----:B------:R-:W-:Y:S01]  /*9f20*/  UIMAD UR20, UR20, UR4, UR5 ;  /* 0x00000004141472a4 */ /* 0x000fe2000f8e0205 */
[----:B------:R-:W-:Y:S11]  /*9f30*/  @!P0 BRA `(.L_x_3288) ;  /* 0x0000000000108947 */ /* 0x000ff60003800000 */
[----:B------:R-:W1:Y:S02]  /*9f40*/  LDC.64 R2, c[0x0][0x8f8] ;  /* 0x00023e00ff027b82 */ /* 0x000e640000000a00 */
[----:B-1----:R-:W-:-:S05]  /*9f50*/  IMAD.WIDE R2, R11, 0x4, R2 ;  /* 0x000000040b027825 */ /* 0x002fca00078e0202 */
[----:B------:R2:W5:Y:S01]  /*9f60*/  LDG.E R4, desc[UR46][R2.64] ;  /* 0x0000002e02047981 */ /* 0x000562000c1e1900 */
[----:B------:R-:W-:Y:S05]  /*9f70*/  BRA `(.L_x_3289) ;  /* 0x00000000002c7947 */ /* 0x000fea0003800000 */
.L_x_3288:
        /* <DEDUP_REMOVED lines=10> */
.L_x_3290:
[----:B------:R-:W1:Y:S02]  /*a020*/  LDC R4, c[0x0][0x8ec] ;  /* 0x00023b00ff047b82 */ /* 0x000e640000000800 */
.L_x_3289:
[----:B-1---5:R-:W-:Y:S01]  /*a030*/  VIADD R4, R4, 0x7f ;  /* 0x0000007f04047836 */ /* 0x022fe20000000000 */
[----:B------:R-:W-:Y:S01]  /*a040*/  LOP3.LUT R12, R0, 0x1ffffff, RZ, 0x3c, !PT ;  /* 0x01ffffff000c7812 */ /* 0x000fe200078e3cff */
[----:B------:R-:W-:Y:S02]  /*a050*/  IMAD.MOV.U32 R10, RZ, RZ, 0x1 ;  /* 0x00000001ff0a7424 */ /* 0x000fe400078e00ff */
[----:B--2---:R-:W-:Y:S01]  /*a060*/  IMAD.MOV.U32 R2, RZ, RZ, RZ ;  /* 0x000000ffff027224 */ /* 0x004fe200078e00ff */
[----:B------:R-:W-:-:S04]  /*a070*/  SHF.R.S32.HI R3, RZ, 0x1f, R4 ;  /* 0x0000001fff037819 */ /* 0x000fc80000011404 */
[----:B------:R-:W-:-:S04]  /*a080*/  LEA.HI R3, R3, R4, RZ, 0x7 ;  /* 0x0000000403037211 */ /* 0x000fc800078f38ff */
[----:B------:R-:W-:-:S04]  /*a090*/  SHF.R.S32.HI R3, RZ, 0x7, R3 ;  /* 0x00000007ff037819 */ /* 0x000fc80000011403 */
[C---:B------:R-:W-:Y:S01]  /*a0a0*/  ISETP.GT.AND P0, PT, R3.reuse, R0, PT ;  /* 0x000000000300720c */ /* 0x040fe20003f04270 */
[----:B------:R-:W-:-:S03]  /*a0b0*/  IMAD.IADD R12, R3, 0x1, R12 ;  /* 0x00000001030c7824 */ /* 0x000fc600078e020c */
[----:B------:R-:W-:-:S04]  /*a0c0*/  SEL R11, R11, 0xffffffff, P0 ;  /* 0xffffffff0b0b7807 */ /* 0x000fc80000000000 */
[----:B------:R-:W-:-:S13]  /*a0d0*/  ISETP.GE.AND P0, PT, R11, RZ, PT ;  /* 0x000000ff0b00720c */ /* 0x000fda0003f06270 */
[----:B------:R-:W-:Y:S05]  /*a0e0*/  @!P0 BRA `(.L_x_3291) ;  /* 0x00000020009c8947 */ /* 0x000fea0003800000 */
[----:B------:R-:W1:Y:S08]  /*a0f0*/  LDC.64 R8, c[0x0][0x770] ;  /* 0x0001dc00ff087b82 */ /* 0x000e700000000a00 */
[----:B------:R-:W2:Y:S08]  /*a100*/  LDC.64 R2, c[0x0][0x780] ;  /* 0x0001e000ff027b82 */ /* 0x000eb00000000a00 */
[----:B------:R-:W3:Y:S01]  /*a110*/  LDC.64 R6, c[0x0][0x778] ;  /* 0x0001de00ff067b82 */ /* 0x000ee20000000a00 */
[----:B-1----:R-:W-:-:S07]  /*a120*/  ISETP.NE.U32.AND P0, PT, R8, RZ, PT ;  /* 0x000000ff0800720c */ /* 0x002fce0003f05070 */
[----:B------:R-:W1:Y:S01]  /*a130*/  LDC.64 R14, c[0x0][0x778] ;  /* 0x0001de00ff0e7b82 */ /* 0x000e620000000a00 */
[----:B------:R-:W-:Y:S02]  /*a140*/  ISETP.NE.AND.EX P0, PT, R9, RZ, PT, P0 ;  /* 0x000000ff0900720c */ /* 0x000fe40003f05300 */
[----:B--2---:R-:W-:-:S05]  /*a150*/  ISETP.NE.U32.AND P1, PT, R2, RZ, PT ;  /* 0x000000ff0200720c */ /* 0x004fca0003f25070 */
[----:B------:R-:W2:Y:S01]  /*a160*/  LDC.64 R4, c[0x0][0x770] ;  /* 0x0001dc00ff047b82 */ /* 0x000ea20000000a00 */
[----:B------:R-:W-:-:S05]  /*a170*/  ISETP.NE.AND.EX P1, PT, R3, RZ, PT, P1 ;  /* 0x000000ff0300720c */ /* 0x000fca0003f25310 */
[----:B------:R-:W-:Y:S01]  /*a180*/  VOTEU.ANY UP0, P0 ;  /* 0x00000000003f7886 */ /* 0x000fe20000000100 */
[----:B---3--:R-:W-:Y:S02]  /*a190*/  ISETP.NE.U32.AND P0, PT, R6, RZ, PT ;  /* 0x000000ff0600720c */ /* 0x008fe40003f05070 */
[----:B------:R-:W-:Y:S02]  /*a1a0*/  PLOP3.LUT P2, PT, PT, PT, UP0, 0x80, 0x0 ;  /* 0x000000000000781c */ /* 0x000fe40003f4f008 */
[----:B------:R-:W-:-:S03]  /*a1b0*/  ISETP.NE.AND.EX P0, PT, R7, RZ, PT, P0 ;  /* 0x000000ff0700720c */ /* 0x000fc60003f05300 */
[----:B------:R-:W3:Y:S01]  /*a1c0*/  @P1 LDC.64 R6, c[0x0][0x780] ;  /* 0x0001e000ff061b82 */ /* 0x000ee20000000a00 */
[----:B-1----:R-:W-:-:S07]  /*a1d0*/  IMAD.WIDE R2, R11, 0x4, R14 ;  /* 0x000000040b027825 */ /* 0x002fce00078e020e */
[----:B------:R-:W1:Y:S01]  /*a1e0*/  LDC R15, c[0x0][0x280] ;  /* 0x0000a000ff0f7b82 */ /* 0x000e620000000800 */
[----:B--2---:R-:W-:-:S05]  /*a1f0*/  IMAD.WIDE R4, R11, 0x4, R4 ;  /* 0x000000040b047825 */ /* 0x004fca00078e0204 */
[----:B------:R-:W2:Y:S01]  /*a200*/  @P2 LDG.E R16, desc[UR46][R4.64] ;  /* 0x0000002e04102981 */ /* 0x000ea2000c1e1900 */
[----:B------:R-:W-:-:S03]  /*a210*/  IMAD.MOV.U32 R13, RZ, RZ, RZ ;  /* 0x000000ffff0d7224 */ /* 0x000fc600078e00ff */
[----:B------:R4:W5:Y:S04]  /*a220*/  @P2 LDG.E R0, desc[UR46][R4.64] ;  /* 0x0000002e04002981 */ /* 0x000968000c1e1900 */
[----:B------:R4:W5:Y:S01]  /*a230*/  @P0 LDG.E R13, desc[UR46][R2.64] ;  /* 0x0000002e020d0981 */ /* 0x000962000c1e1900 */
[----:B---3--:R-:W-:-:S05]  /*a240*/  @P1 IMAD.WIDE R6, R11, 0x4, R6 ;  /* 0x000000040b061825 */ /* 0x008fca00078e0206 */
[----:B-1----:R4:W5:Y:S01]  /*a250*/  @P1 LDG.E R15, desc[UR46][R6.64] ;  /* 0x0000002e060f1981 */ /* 0x002962000c1e1900 */
[----:B--2---:R-:W-:-:S05]  /*a260*/  @P2 IMAD R16, R11, 0x40, R16 ;  /* 0x000000400b102824 */ /* 0x004fca00078e0210 */
[----:B------:R-:W-:Y:S01]  /*a270*/  @P2 R2UR UR4, R16 ;  /* 0x00000000100422ca */ /* 0x000fe200000e0000 */
[----:B----4-:R-:W-:-:S14]  /*a280*/  @P1 BRA `(.L_x_3292) ;  /* 0x0000000000101947 */ /* 0x010fdc0003800000 */
[----:B------:R-:W-:Y:S05]  /*a290*/  @!P2 BRA `(.L_x_3292) ;  /* 0x00000000000ca947 */ /* 0x000fea0003800000 */
[----:B------:R-:W2:Y:S04]  /*a2a0*/  LDG.E R6, desc[UR46][R4.64] ;  /* 0x0000002e04067981 */ /* 0x000ea8000c1e1900 */
[----:B-----5:R-:W2:Y:S02]  /*a2b0*/  LDG.E R15, desc[UR46][R4.64+0x4] ;  /* 0x0000042e040f7981 */ /* 0x020ea4000c1e1900 */
[----:B--2---:R-:W-:-:S07]  /*a2c0*/  IMAD.IADD R15, R15, 0x1, -R6 ;  /* 0x000000010f0f7824 */ /* 0x004fce00078e0a06 */
.L_x_3292:
[----:B------:R-:W-:Y:S01]  /*a2d0*/  @UP0 USHF.R.S32.HI UR5, URZ, 0x1f, UR4 ;  /* 0x0000001f3f050899 */ /* 0x000fe20008011404 */
[----:B------:R-:W-:Y:S01]  /*a2e0*/  ULDC.64 UR8, c[0x0][0x788] ;  /* 0x0001e20000087ab9 */ /* 0x000fe20000000a00 */
[----:B------:R-:W-:Y:S01]  /*a2f0*/  UMOV UR6, URZ ;  /* 0x0000003f00067c82 */ /* 0x000fe20008000000 */
[----:B------:R-:W-:Y:S01]  /*a300*/  ISETP.NE.U32.AND P1, PT, RZ, UR8, PT ;  /* 0x00000008ff007c0c */ /* 0x000fe2000bf25070 */
[----:B------:R-:W-:Y:S01]  /*a310*/  @UP0 ULEA.HI UR5, UR5, UR4, URZ, 0x6 ;  /* 0x0000000405050291 */ /* 0x000fe2000f8f303f */
[----:B-----5:R-:W-:Y:S02]  /*a320*/  @P2 R2UR UR6, R0 ;  /* 0x00000000000622ca */ /* 0x020fe400000e0000 */
[----:B------:R-:W-:Y:S01]  /*a330*/  ISETP.NE.AND.EX P1, PT, RZ, UR9, PT, P1 ;  /* 0x00000009ff007c0c */ /* 0x000fe2000bf25310 */
[----:B------:R-:W-:Y:S01]  /*a340*/  @UP0 ULOP3.LUT UR7, UR5, 0xffffffc0, URZ, 0xc0, !UPT ;  /* 0xffffffc005070892 */ /* 0x000fe2000f8ec03f */
[----:B------:R-:W-:Y:S01]  /*a350*/  ULDC UR9, c[0x0][0x290] ;  /* 0x0000a40000097ab9 */ /* 0x000fe20000000800 */
[----:B------:R-:W-:-:S02]  /*a360*/  UMOV UR4, URZ ;  /* 0x0000003f00047c82 */ /* 0x000fc40008000000 */
[----:B------:R-:W-:Y:S01]  /*a370*/  @UP0 USHF.R.S32.HI UR8, URZ, 0x1f, UR7 ;  /* 0x0000001f3f080899 */ /* 0x000fe20008011407 */
[----:B------:R-:W-:Y:S01]  /*a380*/  IMAD.U32 R0, RZ, RZ, UR9 ;  /* 0x00000009ff007e24 */ /* 0x000fe2000f8e00ff */
[----:B------:R-:W-:Y:S01]  /*a390*/  UMOV UR5, URZ ;  /* 0x0000003f00057c82 */ /* 0x000fe20008000000 */
[----:B------:R-:W-:-:S04]  /*a3a0*/  @UP0 UMOV UR4, UR7 ;  /* 0x0000000700040c82 */ /* 0x000fc80008000000 */
[----:B------:R-:W-:Y:S01]  /*a3b0*/  @UP0 UMOV UR5, UR8 ;  /* 0x0000000800050c82 */ /* 0x000fe20008000000 */
[----:B------:R-:W-:Y:S05]  /*a3c0*/  @!P1 BRA `(.L_x_3293) ;  /* 0x0000000000109947 */ /* 0x000fea0003800000 */
[----:B------:R-:W1:Y:S02]  /*a3d0*/  LDC.64 R2, c[0x0][0x788] ;  /* 0x0001e200ff027b82 */ /* 0x000e640000000a00 */
[----:B-1----:R-:W-:-:S05]  /*a3e0*/  IMAD.WIDE R2, R11, 0x4, R2 ;  /* 0x000000040b027825 */ /* 0x002fca00078e0202 */
[----:B------:R1:W5:Y:S01]  /*a3f0*/  LDG.E R0, desc[UR46][R2.64] ;  /* 0x0000002e02007981 */ /* 0x000362000c1e1900 */
[----:B------:R-:W-:Y:S05]  /*a400*/  BRA `(.L_x_3294) ;  /* 0x0000000000107947 */ /* 0x000fea0003800000 */
.L_x_3293:
[----:B------:R-:W-:Y:S05]  /*a410*/  @!P0 BRA `(.L_x_3294) ;  /* 0x00000000000c8947 */ /* 0x000fea0003800000 */
[----:B------:R-:W2:Y:S04]  /*a420*/  LDG.E R5, desc[UR46][R2.64] ;  /* 0x0000002e02057981 */ /* 0x000ea8000c1e1900 */
[----:B------:R-:W2:Y:S02]  /*a430*/  LDG.E R0, desc[UR46][R2.64+0x4] ;  /* 0x0000042e02007981 */ /* 0x000ea4000c1e1900 */
[----:B--2---:R-:W-:-:S07]  /*a440*/  IMAD.IADD R0, R0, 0x1, -R5 ;  /* 0x0000000100007824 */ /* 0x004fce00078e0a05 */
.L_x_3294:
[----:B-1----:R-:W-:Y:S01]  /*a450*/  IMAD R3, R12, 0x80, R15 ;  /* 0x000000800c037824 */ /* 0x002fe200078e020f */
[----:B------:R-:W-:Y:S01]  /*a460*/  ULDC UR7, c[0x0][0x74c] ;  /* 0x0001d30000077ab9 */ /* 0x000fe20000000800 */
[----:B------:R-:W-:Y:S02]  /*a470*/  VIADD R15, R15, 0x3f ;  /* 0x0000003f0f0f7836 */ /* 0x000fe40000000000 */
[----:B------:R-:W-:Y:S01]  /*a480*/  IMAD.MOV.U32 R2, RZ, RZ, RZ ;  /* 0x000000ffff027224 */ /* 0x000fe200078e00ff */
[----:B-----5:R-:W-:-:S04]  /*a490*/  IADD3 R0, R3, -UR7, -R0 ;  /* 0x8000000703007c10 */ /* 0x020fc8000fffe800 */
[----:B------:R-:W-:-:S04]  /*a4a0*/  SHF.R.S32.HI R3, RZ, 0x1f, R0 ;  /* 0x0000001fff037819 */ /* 0x000fc80000011400 */
[----:B------:R-:W-:Y:S02]  /*a4b0*/  LEA.HI R3, R3, R0, RZ, 0x6 ;  /* 0x0000000003037211 */ /* 0x000fe400078f30ff */
[----:B------:R-:W-:Y:S02]  /*a4c0*/  SHF.R.S32.HI R0, RZ, 0x1f, R15 ;  /* 0x0000001fff007819 */ /* 0x000fe4000001140f */
[----:B------:R-:W-:Y:S02]  /*a4d0*/  SHF.R.S32.HI R3, RZ, 0x6, R3 ;  /* 0x00000006ff037819 */ /* 0x000fe40000011403 */
[----:B------:R-:W-:Y:S02]  /*a4e0*/  LEA.HI R0, R0, R15, RZ, 0x6 ;  /* 0x0000000f00007211 */ /* 0x000fe400078f30ff */
[----:B------:R-:W-:Y:S02]  /*a4f0*/  VIMNMX R4, RZ, R3, !PT ;  /* 0x00000003ff047248 */ /* 0x000fe40007fe0100 */
[----:B------:R-:W-:-:S04]  /*a500*/  SHF.R.S32.HI R0, RZ, 0x6, R0 ;  /* 0x00000006ff007819 */ /* 0x000fc80000011400 */
[----:B------:R-:W-:-:S13]  /*a510*/  ISETP.GT.AND P1, PT, R0, R4, PT ;  /* 0x000000040000720c */ /* 0x000fda0003f24270 */
[----:B------:R-:W-:Y:S05]  /*a520*/  @!P1 BRA `(.L_x_3291) ;  /* 0x0000001c008c9947 */ /* 0x000fea0003800000 */
[----:B------:R-:W-:Y:S01]  /*a530*/  ISETP.NE.U32.AND P1, PT, R8, RZ, PT ;  /* 0x000000ff0800720c */ /* 0x000fe20003f25070 */
[----:B------:R-:W-:Y:S01]  /*a540*/  USHF.R.S32.HI UR7, URZ, 0x1f, UR20 ;  /* 0x0000001f3f077899 */ /* 0x000fe20008011414 */
[----:B------:R-:W-:Y:S01]  /*a550*/  SHF.R.S32.HI R2, RZ, 0x1f, R11 ;  /* 0x0000001fff027819 */ /* 0x000fe2000001140b */
[----:B------:R-:W-:Y:S01]  /*a560*/  ULDC.64 UR10, c[0x0][0x718] ;  /* 0x0001c600000a7ab9 */ /* 0x000fe20000000a00 */
[----:B------:R-:W-:Y:S01]  /*a570*/  ISETP.NE.AND.EX P1, PT, R9, RZ, PT, P1 ;  /* 0x000000ff0900720c */ /* 0x000fe20003f25310 */
[----:B------:R-:W-:Y:S01]  /*a580*/  UMOV UR8, UR4 ;  /* 0x0000000400087c82 */ /* 0x000fe20008000000 */
[----:B------:R-:W-:Y:S01]  /*a590*/  UMOV UR9, UR5 ;  /* 0x0000000500097c82 */ /* 0x000fe20008000000 */
[----:B------:R-:W-:Y:S01]  /*a5a0*/  R2UR UR21, R11 ;  /* 0x000000000b1572ca */ /* 0x000fe200000e0000 */
[----:B------:R-:W-:Y:S01]  /*a5b0*/  UIMAD.WIDE.U32 UR4, UR20, UR10, UR8 ;  /* 0x0000000a140472a5 */ /* 0x000fe2000f8e0008 */
[----:B------:R-:W-:Y:S01]  /*a5c0*/  SEL R2, R2, RZ, !P1 ;  /* 0x000000ff02027207 */ /* 0x000fe20004800000 */
[----:B------:R-:W-:Y:S01]  /*a5d0*/  UIMAD UR10, UR7, UR10, URZ ;  /* 0x0000000a070a72a4 */ /* 0x000fe2000f8e023f */
[----:B------:R-:W-:Y:S01]  /*a5e0*/  R2UR UR18, R12 ;  /* 0x000000000c1272ca */ /* 0x000fe200000e0000 */
[----:B------:R-:W-:Y:S01]  /*a5f0*/  ULDC.64 UR14, c[0x0][0x730] ;  /* 0x0001cc00000e7ab9 */ /* 0x000fe20000000a00 */
[----:B------:R-:W-:Y:S01]  /*a600*/  R2UR UR12, R2 ;  /* 0x00000000020c72ca */ /* 0x000fe200000e0000 */
[----:B------:R-:W-:Y:S01]  /*a610*/  UIMAD UR7, UR7, UR14, URZ ;  /* 0x0000000e070772a4 */ /* 0x000fe2000f8e023f */
[----:B------:R-:W-:Y:S01]  /*a620*/  R2UR UR19, R13 ;  /* 0x000000000d1372ca */ /* 0x000fe200000e0000 */
[----:B------:R-:W-:Y:S01]  /*a630*/  UIMAD UR10, UR20, UR11, UR10 ;  /* 0x0000000b140a72a4 */ /* 0x000fe2000f8e020a */
[----:B------:R-:W-:Y:S01]  /*a640*/  SEL R11, R11, RZ, !P0 ;  /* 0x000000ff0b0b7207 */ /* 0x000fe20004000000 */
[----:B------:R-:W-:Y:S01]  /*a650*/  UIMAD.WIDE.U32 UR8, UR20, UR14, UR8 ;  /* 0x0000000e140872a5 */ /* 0x000fe2000f8e0008 */
[----:B------:R-:W-:Y:S01]  /*a660*/  BSSY B0, `(.L_x_3291) ;  /* 0x00001cf000007945 */ /* 0x000fe20003800000 */
[----:B------:R-:W-:Y:S01]  /*a670*/  ULDC UR11, c[0x0][0x2e8] ;  /* 0x0000ba00000b7ab9 */ /* 0x000fe20000000800 */
[----:B------:R-:W-:Y:S01]  /*a680*/  UIMAD UR7, UR20, UR15, UR7 ;  /* 0x0000000f140772a4 */ /* 0x000fe2000f8e0207 */
[----:B------:R-:W-:Y:S01]  /*a690*/  R2UR UR13, R11 ;  /* 0x000000000b0d72ca */ /* 0x000fe200000e0000 */
[----:B------:R-:W-:Y:S01]  /*a6a0*/  UISETP.NE.AND UP0, UPT, UR11, 0x1, UPT ;  /* 0x000000010b00788c */ /* 0x000fe2000bf05270 */
[----:B------:R-:W-:Y:S01]  /*a6b0*/  IMAD.MOV.U32 R2, RZ, RZ, RZ ;  /* 0x000000ffff027224 */ /* 0x000fe200078e00ff */
[----:B------:R-:W-:Y:S01]  /*a6c0*/  ULDC.64 UR14, c[0x0][0x720] ;  /* 0x0001c800000e7ab9 */ /* 0x000fe20000000a00 */
[----:B------:R-:W-:Y:S01]  /*a6d0*/  VOTEU.ANY UP1, P1 ;  /* 0x00000000003f7886 */ /* 0x000fe20000820100 */
[----:B------:R-:W-:-:S02]  /*a6e0*/  UIADD3 UR5, UR5, UR10, URZ ;  /* 0x0000000a05057290 */ /* 0x000fc4000fffe03f */
[----:B------:R-:W-:Y:S02]  /*a6f0*/  UIADD3 UR9, UR9, UR7, URZ ;  /* 0x0000000709097290 */ /* 0x000fe4000fffe03f */
[----:B------:R-:W-:Y:S02]  /*a700*/  USEL UR21, UR21, URZ, !UP1 ;  /* 0x0000003f15157287 */ /* 0x000fe4000c800000 */
[----:B------:R-:W-:Y:S01]  /*a710*/  UIMAD UR7, UR12, UR14, URZ ;  /* 0x0000000e0c0772a4 */ /* 0x000fe2000f8e023f */
[----:B------:R-:W-:Y:S01]  /*a720*/  ELECT P0, URZ, PT ;  /* 0x00000000003f782f */ /* 0x000fe20003800000 */
[----:B------:R-:W-:Y:S01]  /*a730*/  ULDC.64 UR16, c[0x0][0x738] ;  /* 0x0001ce0000107ab9 */ /* 0x000fe20000000a00 */
[----:B------:R-:W-:Y:S02]  /*a740*/  UIMAD.WIDE.U32 UR22, UR14, UR21, UR4 ;  /* 0x000000150e1672a5 */ /* 0x000fe4000f8e0004 */
[----:B------:R-:W-:Y:S02]  /*a750*/  UIMAD UR5, UR15, UR21, UR7 ;  /* 0x000000150f0572a4 */ /* 0x000fe4000f8e0207 */
[----:B------:R-:W-:-:S02]  /*a760*/  UIMAD.WIDE.U32 UR14, UR16, UR21, UR8 ;  /* 0x00000015100e72a5 */ /* 0x000fc4000f8e0008 */
[----:B------:R-:W-:Y:S01]  /*a770*/  UIMAD UR10, UR12, UR16, URZ ;  /* 0x000000100c0a72a4 */ /* 0x000fe2000f8e023f */
[----:B------:R-:W-:Y:S01]  /*a780*/  @UP0 ULDC UR8, c[0x0][0x2ec] ;  /* 0x0000bb0000080ab9 */ /* 0x000fe20000000800 */
[----:B------:R-:W-:Y:S01]  /*a790*/  @UP0 ULDC UR7, c[0x0][0x2f0] ;  /* 0x0000bc0000070ab9 */ /* 0x000fe20000000800 */
[----:B------:R-:W-:Y:S02]  /*a7a0*/  UIMAD.WIDE.U32 UR8, UR20, UR8, URZ ;  /* 0x00000008140872a5 */ /* 0x000fe4000f8e003f */
[----:B------:R-:W-:Y:S01]  /*a7b0*/  UMOV UR12, UR20 ;  /* 0x00000014000c7c82 */ /* 0x000fe20008000000 */
[----:B------:R-:W-:Y:S02]  /*a7c0*/  UIMAD UR4, UR17, UR21, UR10 ;  /* 0x00000015110472a4 */ /* 0x000fe4000f8e020a */
[----:B------:R-:W-:Y:S02]  /*a7d0*/  ULEA UR11, UR18, UR19, 0x7 ;  /* 0x00000013120b7291 */ /* 0x000fe4000f8e383f */
        /* <DEDUP_REMOVED lines=9> */
.L_x_3333:
        /* <DEDUP_REMOVED lines=15> */
.L_x_3297:
        /* <DEDUP_REMOVED lines=92> */
.L_x_3308:
[----:B-123--:R-:W-:-:S04]  /*af20*/  SHF.L.U32 R18, R10, 0x1f, RZ ;  /* 0x0000001f0a127819 */ /* 0x00efc800000006ff */
[----:B------:R-:W2:Y:S02]  /*af30*/  SYNCS.PHASECHK.TRANS64.TRYWAIT P1, [R15+URZ+0x30840], R18 ;  /* 0x030840120f0075a7 */ /* 0x000ea4000802017f */
[----:B--2---:R-:W-:Y:S05]  /*af40*/  @!P1 BRA `(.L_x_3300) ;  /* 0x0000001800609947 */ /* 0x004fea0003800000 */
.L_x_3334:
        /* <DEDUP_REMOVED lines=8> */
.L_x_3301:
        /* <DEDUP_REMOVED lines=37> */
.L_x_3335:
        /* <DEDUP_REMOVED lines=8> */
.L_x_3303:
        /* <DEDUP_REMOVED lines=37> */
.L_x_3336:
        /* <DEDUP_REMOVED lines=8> */
.L_x_3305:
        /* <DEDUP_REMOVED lines=31> */
.L_x_3338:
        /* <DEDUP_REMOVED lines=8> */
.L_x_3307:
        /* <DEDUP_REMOVED lines=37> */
.L_x_3299:
[----:B------:R-:W4:Y:S02]  /*ba30*/  LDL.LU R4, [R1+0x4] ;  /* 0x0000040001047983 */ /* 0x000f240000300800 */
[----:B----4-:R-:W-:Y:S02]  /*ba40*/  ISETP.NE.AND P1, PT, R4, RZ, PT ;  /* 0x000000ff0400720c */ /* 0x010fe40003f25270 */
[----:B------:R4:W5:Y:S11]  /*ba50*/  LDL R4, [R1] ;  /* 0x0000000001047983 */ /* 0x0009760000100800 */
[----:B----4-:R-:W-:Y:S05]  /*ba60*/  @!P1 BRA `(.L_x_3298) ;  /* 0x00000004005c9947 */ /* 0x010fea0003800000 */
[----:B------:R-:W-:-:S04]  /*ba70*/  SHF.L.U32 R12, R10, 0x1f, RZ ;  /* 0x0000001f0a0c7819 */ /* 0x000fc800000006ff */
[----:B------:R-:W4:Y:S02]  /*ba80*/  SYNCS.PHASECHK.TRANS64.TRYWAIT P1, [R15+URZ+0x30840], R12 ;  /* 0x0308400c0f0075a7 */ /* 0x000f24000802017f */
[----:B----4-:R-:W-:Y:S05]  /*ba90*/  @!P1 BRA `(.L_x_3309) ;  /* 0x0000000c00e09947 */ /* 0x010fea0003800000 */
.L_x_3339:
        /* <DEDUP_REMOVED lines=8> */
.L_x_3310:
        /* <DEDUP_REMOVED lines=34> */
.L_x_3340:
        /* <DEDUP_REMOVED lines=8> */
.L_x_3312:
        /* <DEDUP_REMOVED lines=34> */
.L_x_3298:
[----:B------:R-:W1:Y:S01]  /*bfe0*/  S2R R0, SR_TID.X ;  /* 0x0000000000007919 */ /* 0x000e620000002100 */
[----:B------:R-:W-:Y:S01]  /*bff0*/  IMAD R3, R16, 0x8, R15 ;  /* 0x0000000810037824 */ /* 0x000fe200078e020f */
[----:B-1----:R-:W-:Y:S02]  /*c000*/  LOP3.LUT R2, R0, 0x7f, RZ, 0xc0, !PT ;  /* 0x0000007f00027812 */ /* 0x002fe400078ec0ff */
[----:B------:R-:W-:Y:S02]  /*c010*/  SHF.L.U32 R0, R10, 0x1f, RZ ;  /* 0x0000001f0a007819 */ /* 0x000fe400000006ff */
[----:B------:R-:W-:Y:S02]  /*c020*/  ISETP.NE.AND P1, PT, R2, RZ, PT ;  /* 0x000000ff0200720c */ /* 0x000fe40003f25270 */
[----:B------:R-:W1:Y:S02]  /*c030*/  SYNCS.PHASECHK.TRANS64.TRYWAIT P0, [R3+URZ+0x30840], R0 ;  /* 0x03084000030075a7 */ /* 0x000e64000800017f */
[----:B-1----:R-:W-:Y:S09]  /*c040*/  @!P0 BRA `(.L_x_3313) ;  /* 0x00000008009c8947 */ /* 0x002ff20003800000 */
.L_x_3341:
[----:B------:R-:W-:Y:S05]  /*c050*/  @P1 BRA `(.L_x_3314) ;  /* 0x0000000000181947 */ /* 0x000fea0003800000 */
[----:B------:R-:W1:Y:S01]  /*c060*/  S2R R2, SR_TID.X ;  /* 0x0000000000027919 */ /* 0x000e620000002100 */
[----:B------:R-:W-:-:S04]  /*c070*/  IMAD.MOV.U32 R0, RZ, RZ, 0x4100 ;  /* 0x00004100ff007424 */ /* 0x000fc800078e00ff */
[----:B------:R1:W-:Y:S02]  /*c080*/  SYNCS.ARRIVE.TRANS64 RZ, [R3+URZ+0x30830], R0 ;  /* 0x0308300003ff79a7 */ /* 0x0003e4000800003f */
[----:B-1----:R-:W-:-:S13]  /*c090*/  LOP3.LUT P0, RZ, R2, 0x1f, RZ, 0xc0, !PT ;  /* 0x0000001f02ff7812 */ /* 0x002fda000780c0ff */
[----:B------:R-:W-:Y:S05]  /*c0a0*/  @!P0 BRA `(.L_x_3314) ;  /* 0x0000000000048947 */ /* 0x000fea0003800000 */
[----:B------:R-:W-:Y:S01]  /*c0b0*/  BPT.TRAP 0x1 ;  /* 0x000000040000795c */ /* 0x000fe20000300000 */
.L_x_3314:
        /* <DEDUP_REMOVED lines=41> */
.L_x_3295:
[----:B------:R-:W-:Y:S05]  /*c350*/  BSYNC B0 ;  /* 0x0000000000007941 */ /* 0x000fea0003800000 */
.L_x_3291:
[----:B------:R-:W-:-:S03]  /*c360*/  UMOV UR7, 0xffffffff ;  /* 0xffffffff00077882 */ /* 0x000fc60000000000 */
[----:B------:R-:W-:Y:S05]  /*c370*/  BRA.DIV UR7, `(.L_x_3315) ;  /* 0x0000000607e47947 */ /* 0x000fea000b800000 */
[----:B------:R-:W-:-:S13]  /*c380*/  ELECT P6, URZ, PT ;  /* 0x00000000003f782f */ /* 0x000fda00038c0000 */
.L_x_3344:
[----:B------:R-:W-:Y:S05]  /*c390*/  @!P6 BRA `(.L_x_3151) ;  /* 0x000000000084e947 */ /* 0x000fea0003800000 */
[----:B------:R-:W-:-:S06]  /*c3a0*/  ULOP3.LUT UR7, UR38, 0x2, URZ, 0xfc, !UPT ;  /* 0x0000000226077892 */ /* 0x000fcc000f8efc3f */
[----:B------:R-:W-:-:S05]  /*c3b0*/  IMAD.U32 R0, RZ, RZ, UR7 ;  /* 0x00000007ff007e24 */ /* 0x000fca000f8e00ff */
[----:B------:R-:W-:-:S13]  /*c3c0*/  ISETP.NE.AND P2, PT, R0, 0x3, PT ;  /* 0x000000030000780c */ /* 0x000fda0003f45270 */
[----:B------:R-:W-:Y:S05]  /*c3d0*/  @!P2 BRA `(.L_x_3316) ;  /* 0x000000000004a947 */ /* 0x000fea0003800000 */
[----:B------:R-:W-:Y:S01]  /*c3e0*/  BPT.TRAP 0x1 ;  /* 0x000000040000795c */ /* 0x000fe20000300000 */
.L_x_3316:
        /* <DEDUP_REMOVED lines=15> */
.L_x_3345:
[----:B------:R-:W2:Y:S02]  /*c4e0*/  SYNCS.PHASECHK.TRANS64.TRYWAIT P0, [R3+URZ], R0 ;  /* 0x00000000030075a7 */ /* 0x000ea4000800017f */
[----:B--2---:R-:W-:Y:S05]  /*c4f0*/  @!P0 BRA `(.L_x_3318) ;  /* 0x0000000400b88947 */ /* 0x004fea0003800000 */
.L_x_3346:
[----:B------:R-:W-:Y:S05]  /*c500*/  @!P2 BRA `(.L_x_3319) ;  /* 0x000000000004a947 */ /* 0x000fea0003800000 */
[----:B------:R-:W-:Y:S01]  /*c510*/  BPT.TRAP 0x1 ;  /* 0x000000040000795c */ /* 0x000fe20000300000 */
.L_x_3319:
[----:B--2---:R-:W-:-:S04]  /*c520*/  VIADD R3, R8, 0x30840 ;  /* 0x0003084008037836 */ /* 0x004fc80000000000 */
[----:B------:R-:W-:-:S04]  /*c530*/  IMAD R5, R2, 0x8, R3 ;  /* 0x0000000802057824 */ /* 0x000fc800078e0203 */
[----:B------:R-:W2:Y:S02]  /*c540*/  SYNCS.PHASECHK.TRANS64.TRYWAIT P0, [R5+URZ], R4 ;  /* 0x00000004050075a7 */ /* 0x000ea4000800017f */
[----:B--2---:R-:W-:Y:S05]  /*c550*/  @!P0 BRA `(.L_x_3320) ;  /* 0x0000000400b48947 */ /* 0x004fea0003800000 */
.L_x_3347:
[----:B------:R-:W-:-:S07]  /*c560*/  IMAD R3, R6, 0x8, R3 ;  /* 0x0000000806037824 */ /* 0x000fce00078e0203 */
.L_x_3321:
[----:B---3--:R3:W4:Y:S02]  /*c570*/  SYNCS.PHASECHK.TRANS64.TRYWAIT P0, [R3+URZ], R0 ;  /* 0x00000000030075a7 */ /* 0x008724000800017f */
[----:B----4-:R-:W-:Y:S05]  /*c580*/  @!P0 NANOSLEEP.SYNCS 0x989680 ;  /* 0x009896800000895d */ /* 0x010fea0003900000 */
[----:B------:R-:W4:Y:S02]  /*c590*/  @!P0 SYNCS.PHASECHK.TRANS64 P0, [R3+URZ], R0 ;  /* 0x00000000030085a7 */ /* 0x000f24000800007f */
[----:B----4-:R-:W-:Y:S05]  /*c5a0*/  @!P0 BRA `(.L_x_3321) ;  /* 0xfffffffc00f08947 */ /* 0x010fea000383ffff */
.L_x_3151:
[----:B------:R-:W-:Y:S05]  /*c5b0*/  BSYNC B6 ;  /* 0x0000000000067941 */ /* 0x000fea0003800000 */
.L_x_3143:
[----:B------:R-:W-:Y:S05]  /*c5c0*/  EXIT ;  /* 0x000000000000794d */ /* 0x000fea0003800000 */
.L_x_3161:
[----:B------:R-:W-:Y:S02]  /*c5d0*/  IMAD.MOV.U32 R12, RZ, RZ, RZ ;  /* 0x000000ffff0c7224 */ /* 0x000fe400078e00ff */
[----:B------:R-:W-:Y:S02]  /*c5e0*/  IMAD.MOV.U32 R11, RZ, RZ, 0x1f ;  /* 0x0000001fff0b7424 */ /* 0x000fe400078e00ff */
[----:B------:R-:W-:-:S07]  /*c5f0*/  IMAD.MOV.U32 R15, RZ, RZ, -0x1 ;  /* 0xffffffffff0f7424 */ /* 0x000fce00078e00ff */
[----:B------:R-:W-:Y:S05]  /*c600*/  WARPSYNC.COLLECTIVE R15, `(.L_x_3322) ;  /* 0x000000000f087348 */ /* 0x000fea0003c00000 */
[----:B------:R1:W2:Y:S02]  /*c610*/  SHFL.IDX P6, R14, R13, R12, R11 ;  /* 0x0000000c0d0e7389 */ /* 0x0002a400000c000b */
[----:B-12---:R-:W-:Y:S01]  /*c620*/  ENDCOLLECTIVE ;  /* 0x000000000000791b */ /* 0x006fe20003800000 */
.L_x_3322:
[----:B------:R-:W-:Y:S05]  /*c630*/  BRA `(.L_x_3323) ;  /* 0xffffff50008c7947 */ /* 0x000fea000383ffff */
.L_x_3163:
[----:B---3--:R3:W4:Y:S02]  /*c640*/  SYNCS.PHASECHK.TRANS64.TRYWAIT P0, [R228+URZ+0x30800], R9 ;  /* 0x03080009e40075a7 */ /* 0x008724000800017f */
[----:B----4-:R-:W-:Y:S05]  /*c650*/  @!P0 NANOSLEEP.SYNCS 0x989680 ;  /* 0x009896800000895d */ /* 0x010fea0003900000 */
[----:B------:R-:W4:Y:S02]  /*c660*/  @!P0 SYNCS.PHASECHK.TRANS64 P0, [R228+URZ+0x30800], R9 ;  /* 0x03080009e40085a7 */ /* 0x000f24000800007f */
[----:B----4-:R-:W-:Y:S05]  /*c670*/  @!P0 BRA `(.L_x_3163) ;  /* 0xfffffffc00f08947 */ /* 0x010fea000383ffff */
[----:B------:R-:W-:Y:S05]  /*c680*/  BRA `(.L_x_3162) ;  /* 0xffffff5000b47947 */ /* 0x000fea000383ffff */
.L_x_3167:
[----:B---3--:R3:W4:Y:S02]  /*c690*/  SYNCS.PHASECHK.TRANS64.TRYWAIT P1, [R0+URZ+0x30810], R9 ;  /* 0x03081009000075a7 */ /* 0x008724000802017f */
[----:B----4-:R-:W-:Y:S05]  /*c6a0*/  @!P1 NANOSLEEP.SYNCS 0x989680 ;  /* 0x009896800000995d */ /* 0x010fea0003900000 */
[----:B------:R-:W4:Y:S02]  /*c6b0*/  @!P1 SYNCS.PHASECHK.TRANS64 P1, [R0+URZ+0x30810], R9 ;  /* 0x03081009000095a7 */ /* 0x000f24000802007f */
[----:B----4-:R-:W-:Y:S05]  /*c6c0*/  @!P1 BRA `(.L_x_3167) ;  /* 0xfffffffc00f09947 */ /* 0x010fea000383ffff */
[----:B------:R-:W-:Y:S05]  /*c6d0*/  BRA `(.L_x_3166) ;  /* 0xffffff5800647947 */ /* 0x000fea000383ffff */
.L_x_3171:
[----:B------:R1:W1:Y:S02]  /*c6e0*/  SYNCS.PHASECHK.TRANS64.TRYWAIT P1, [R0+URZ+0x30830], R9 ;  /* 0x03083009000075a7 */ /* 0x000264000802017f */
[----:B-1----:R-:W-:Y:S05]  /*c6f0*/  @!P1 NANOSLEEP.SYNCS 0x989680 ;  /* 0x009896800000995d */ /* 0x002fea0003900000 */
[----:B------:R-:W1:Y:S02]  /*c700*/  @!P1 SYNCS.PHASECHK.TRANS64 P1, [R0+URZ+0x30830], R9 ;  /* 0x03083009000095a7 */ /* 0x000e64000802007f */
[----:B-1----:R-:W-:Y:S05]  /*c710*/  @!P1 BRA `(.L_x_3171) ;  /* 0xfffffffc00f09947 */ /* 0x002fea000383ffff */
[----:B------:R-:W-:Y:S05]  /*c720*/  BRA `(.L_x_3170) ;  /* 0xffffff5c00bc7947 */ /* 0x000fea000383ffff */
.L_x_3251:
[----:B------:R-:W-:Y:S01]  /*c730*/  BSSY B0, `(.L_x_3324) ;  /* 0x0000005000007945 */ /* 0x000fe20003800000 */
[----:B------:R-:W-:-:S07]  /*c740*/  IMAD.MOV.U32 R15, RZ, RZ, -0x1 ;  /* 0xffffffffff0f7424 */ /* 0x000fce00078e00ff */
[----:B------:R-:W-:Y:S05]  /*c750*/  WARPSYNC.COLLECTIVE R15, `(.L_x_3325) ;  /* 0x000000000f087348 */ /* 0x000fea0003c00000 */
[----:B------:R-:W-:Y:S01]  /*c760*/  NOP ;  /* 0x0000000000007918 */ /* 0x000fe20000000000 */
[----:B------:R-:W-:Y:S01]  /*c770*/  ENDCOLLECTIVE ;  /* 0x000000000000791b */ /* 0x000fe20003800000 */
.L_x_3325:
[----:B------:R-:W-:Y:S05]  /*c780*/  BSYNC B0 ;  /* 0x0000000000007941 */ /* 0x000fea0003800000 */
.L_x_3324:
[----:B------:R-:W-:Y:S05]  /*c790*/  BRA `(.L_x_3326) ;  /* 0xffffffc400087947 */ /* 0x000fea000383ffff */
.L_x_3264:
[----:B------:R-:W-:Y:S01]  /*c7a0*/  BSSY B0, `(.L_x_3327) ;  /* 0x0000005000007945 */ /* 0x000fe20003800000 */
[----:B------:R-:W-:-:S07]  /*c7b0*/  IMAD.MOV.U32 R15, RZ, RZ, -0x1 ;  /* 0xffffffffff0f7424 */ /* 0x000fce00078e00ff */
[----:B------:R-:W-:Y:S05]  /*c7c0*/  WARPSYNC.COLLECTIVE R15, `(.L_x_3328) ;  /* 0x000000000f087348 */ /* 0x000fea0003c00000 */
[----:B------:R-:W-:Y:S01]  /*c7d0*/  NOP ;  /* 0x0000000000007918 */ /* 0x000fe20000000000 */
[----:B------:R-:W-:Y:S01]  /*c7e0*/  ENDCOLLECTIVE ;  /* 0x000000000000791b */ /* 0x000fe20003800000 */
.L_x_3328:
[----:B------:R-:W-:Y:S05]  /*c7f0*/  BSYNC B0 ;  /* 0x0000000000007941 */ /* 0x000fea0003800000 */
.L_x_3327:
[----:B------:R-:W-:Y:S05]  /*c800*/  BRA `(.L_x_3329) ;  /* 0xffffffc800b87947 */ /* 0x000fea000383ffff */
.L_x_3276:
[----:B------:R-:W-:Y:S01]  /*c810*/  BSSY B0, `(.L_x_3330) ;  /* 0x0000005000007945 */ /* 0x000fe20003800000 */
[----:B------:R-:W-:-:S07]  /*c820*/  IMAD.MOV.U32 R15, RZ, RZ, -0x1 ;  /* 0xffffffffff0f7424 */ /* 0x000fce00078e00ff */
[----:B------:R-:W-:Y:S05]  /*c830*/  WARPSYNC.COLLECTIVE R15, `(.L_x_3331) ;  /* 0x000000000f087348 */ /* 0x000fea0003c00000 */
[----:B------:R-:W-:Y:S01]  /*c840*/  NOP ;  /* 0x0000000000007918 */ /* 0x000fe20000000000 */
[----:B------:R-:W-:Y:S01]  /*c850*/  ENDCOLLECTIVE ;  /* 0x000000000000791b */ /* 0x000fe20003800000 */
.L_x_3331:
[----:B------:R-:W-:Y:S05]  /*c860*/  BSYNC B0 ;  /* 0x0000000000007941 */ /* 0x000fea0003800000 */
.L_x_3330:
[----:B------:R-:W-:Y:S05]  /*c870*/  BRA `(.L_x_3332) ;  /* 0xffffffcc00f87947 */ /* 0x000fea000383ffff */
.L_x_3296:
[----:B-1----:R1:W2:Y:S02]  /*c880*/  SYNCS.PHASECHK.TRANS64.TRYWAIT P0, [R15+URZ+0x30820], R2 ;  /* 0x030820020f0075a7 */ /* 0x0022a4000800017f */
[----:B--2---:R-:W-:Y:S05]  /*c890*/  @!P0 NANOSLEEP.SYNCS 0x989680 ;  /* 0x009896800000895d */ /* 0x004fea0003900000 */
[----:B------:R-:W2:Y:S02]  /*c8a0*/  @!P0 SYNCS.PHASECHK.TRANS64 P0, [R15+URZ+0x30820], R2 ;  /* 0x030820020f0085a7 */ /* 0x000ea4000800007f */
[----:B--2---:R-:W-:Y:S05]  /*c8b0*/  @!P0 BRA `(.L_x_3296) ;  /* 0xfffffffc00f08947 */ /* 0x004fea000383ffff */
[----:B------:R-:W-:Y:S05]  /*c8c0*/  BRA `(.L_x_3333) ;  /* 0xffffffdc00e87947 */ /* 0x000fea000383ffff */
.L_x_3300:
[----:B--2---:R2:W3:Y:S02]  /*c8d0*/  SYNCS.PHASECHK.TRANS64.TRYWAIT P1, [R15+URZ+0x30840], R18 ;  /* 0x030840120f0075a7 */ /* 0x0044e4000802017f */
[----:B---3--:R-:W-:Y:S05]  /*c8e0*/  @!P1 NANOSLEEP.SYNCS 0x989680 ;  /* 0x009896800000995d */ /* 0x008fea0003900000 */
[----:B------:R-:W3:Y:S02]  /*c8f0*/  @!P1 SYNCS.PHASECHK.TRANS64 P1, [R15+URZ+0x30840], R18 ;  /* 0x030840120f0095a7 */ /* 0x000ee4000802007f */
[----:B---3--:R-:W-:Y:S05]  /*c900*/  @!P1 BRA `(.L_x_3300) ;  /* 0xfffffffc00f09947 */ /* 0x008fea000383ffff */
[----:B------:R-:W-:Y:S05]  /*c910*/  BRA `(.L_x_3334) ;  /* 0xffffffe4008c7947 */ /* 0x000fea000383ffff */
.L_x_3302:
[----:B-1----:R1:W3:Y:S02]  /*c920*/  SYNCS.PHASECHK.TRANS64.TRYWAIT P1, [R15+URZ+0x30828], R18 ;  /* 0x030828120f0075a7 */ /* 0x0022e4000802017f */
[----:B---3--:R-:W-:Y:S05]  /*c930*/  @!P1 NANOSLEEP.SYNCS 0x989680 ;  /* 0x009896800000995d */ /* 0x008fea0003900000 */
[----:B------:R-:W3:Y:S02]  /*c940*/  @!P1 SYNCS.PHASECHK.TRANS64 P1, [R15+URZ+0x30828], R18 ;  /* 0x030828120f0095a7 */ /* 0x000ee4000802007f */
[----:B---3--:R-:W-:Y:S05]  /*c950*/  @!P1 BRA `(.L_x_3302) ;  /* 0xfffffffc00f09947 */ /* 0x008fea000383ffff */
[----:B------:R-:W-:Y:S05]  /*c960*/  BRA `(.L_x_3335) ;  /* 0xffffffe8002c7947 */ /* 0x000fea000383ffff */
.L_x_3304:
[----:B---3--:R3:W4:Y:S02]  /*c970*/  SYNCS.PHASECHK.TRANS64.TRYWAIT P1, [R15+URZ+0x30848], R18 ;  /* 0x030848120f0075a7 */ /* 0x008724000802017f */
[----:B----4-:R-:W-:Y:S05]  /*c980*/  @!P1 NANOSLEEP.SYNCS 0x989680 ;  /* 0x009896800000995d */ /* 0x010fea0003900000 */
[----:B------:R-:W4:Y:S02]  /*c990*/  @!P1 SYNCS.PHASECHK.TRANS64 P1, [R15+URZ+0x30848], R18 ;  /* 0x030848120f0095a7 */ /* 0x000f24000802007f */
[----:B----4-:R-:W-:Y:S05]  /*c9a0*/  @!P1 BRA `(.L_x_3304) ;  /* 0xfffffffc00f09947 */ /* 0x010fea000383ffff */
[----:B------:R-:W-:Y:S05]  /*c9b0*/  BRA `(.L_x_3336) ;  /* 0xffffffe800cc7947 */ /* 0x000fea000383ffff */
.L_x_3306:
[----:B------:R-:W-:-:S07]  /*c9c0*/  SHF.L.U32 R4, R10, 0x1f, RZ ;  /* 0x0000001f0a047819 */ /* 0x000fce00000006ff */
.L_x_3337:
[----:B----4-:R4:W1:Y:S02]  /*c9d0*/  SYNCS.PHASECHK.TRANS64.TRYWAIT P1, [R15+URZ+0x30820], R4 ;  /* 0x030820040f0075a7 */ /* 0x010864000802017f */
[----:B-1----:R-:W-:Y:S05]  /*c9e0*/  @!P1 NANOSLEEP.SYNCS 0x989680 ;  /* 0x009896800000995d */ /* 0x002fea0003900000 */
[----:B------:R-:W1:Y:S02]  /*c9f0*/  @!P1 SYNCS.PHASECHK.TRANS64 P1, [R15+URZ+0x30820], R4 ;  /* 0x030820040f0095a7 */ /* 0x000e64000802007f */
[----:B-1----:R-:W-:Y:S05]  /*ca00*/  @!P1 BRA `(.L_x_3337) ;  /* 0xfffffffc00f09947 */ /* 0x002fea000383ffff */
[----:B------:R-:W-:Y:S05]  /*ca10*/  BRA `(.L_x_3338) ;  /* 0xffffffec00507947 */ /* 0x000fea000383ffff */
.L_x_3309:
[----:B----4-:R4:W1:Y:S02]  /*ca20*/  SYNCS.PHASECHK.TRANS64.TRYWAIT P1, [R15+URZ+0x30840], R12 ;  /* 0x0308400c0f0075a7 */ /* 0x010864000802017f */
[----:B-1----:R-:W-:Y:S05]  /*ca30*/  @!P1 NANOSLEEP.SYNCS 0x989680 ;  /* 0x009896800000995d */ /* 0x002fea0003900000 */
[----:B------:R-:W1:Y:S02]  /*ca40*/  @!P1 SYNCS.PHASECHK.TRANS64 P1, [R15+URZ+0x30840], R12 ;  /* 0x0308400c0f0095a7 */ /* 0x000e64000802007f */
[----:B-1----:R-:W-:Y:S05]  /*ca50*/  @!P1 BRA `(.L_x_3309) ;  /* 0xfffffffc00f09947 */ /* 0x002fea000383ffff */
[----:B------:R-:W-:Y:S05]  /*ca60*/  BRA `(.L_x_3339) ;  /* 0xfffffff0000c7947 */ /* 0x000fea000383ffff */
.L_x_3311:
[----:B-1----:R1:W2:Y:S02]  /*ca70*/  SYNCS.PHASECHK.TRANS64.TRYWAIT P1, [R15+URZ+0x30828], R12 ;  /* 0x0308280c0f0075a7 */ /* 0x0022a4000802017f */
[----:B--2---:R-:W-:Y:S05]  /*ca80*/  @!P1 NANOSLEEP.SYNCS 0x989680 ;  /* 0x009896800000995d */ /* 0x004fea0003900000 */
[----:B------:R-:W2:Y:S02]  /*ca90*/  @!P1 SYNCS.PHASECHK.TRANS64 P1, [R15+URZ+0x30828], R12 ;  /* 0x0308280c0f0095a7 */ /* 0x000ea4000802007f */
[----:B--2---:R-:W-:Y:S05]  /*caa0*/  @!P1 BRA `(.L_x_3311) ;  /* 0xfffffffc00f09947 */ /* 0x004fea000383ffff */
[----:B------:R-:W-:Y:S05]  /*cab0*/  BRA `(.L_x_3340) ;  /* 0xfffffff000a07947 */ /* 0x000fea000383ffff */
.L_x_3313:
[----:B------:R1:W1:Y:S02]  /*cac0*/  SYNCS.PHASECHK.TRANS64.TRYWAIT P0, [R3+URZ+0x30840], R0 ;  /* 0x03084000030075a7 */ /* 0x000264000800017f */
[----:B-1----:R-:W-:Y:S05]  /*cad0*/  @!P0 NANOSLEEP.SYNCS 0x989680 ;  /* 0x009896800000895d */ /* 0x002fea0003900000 */
[----:B------:R-:W1:Y:S02]  /*cae0*/  @!P0 SYNCS.PHASECHK.TRANS64 P0, [R3+URZ+0x30840], R0 ;  /* 0x03084000030085a7 */ /* 0x000e64000800007f */
[----:B-1----:R-:W-:Y:S05]  /*caf0*/  @!P0 BRA `(.L_x_3313) ;  /* 0xfffffffc00f08947 */ /* 0x002fea000383ffff */
[----:B------:R-:W-:Y:S05]  /*cb00*/  BRA `(.L_x_3341) ;  /* 0xfffffff400507947 */ /* 0x000fea000383ffff */
.L_x_3315:
[----:B------:R-:W-:Y:S01]  /*cb10*/  BSSY B0, `(.L_x_3342) ;  /* 0x0000006000007945 */ /* 0x000fe20003800000 */
[----:B------:R-:W-:-:S07]  /*cb20*/  IMAD.MOV.U32 R15, RZ, RZ, -0x1 ;  /* 0xffffffffff0f7424 */ /* 0x000fce00078e00ff */
[----:B------:R-:W-:Y:S05]  /*cb30*/  WARPSYNC.COLLECTIVE R15, `(.L_x_3343) ;  /* 0x000000000f0c7348 */ /* 0x000fea0003c00000 */
[----:B------:R-:W-:Y:S02]  /*cb40*/  ELECT P6, UR62, PT ;  /* 0x00000000003e782f */ /* 0x000fe400038c0000 */
[----:B------:R-:W-:Y:S01]  /*cb50*/  MOV R14, UR62 ;  /* 0x0000003e000e7c02 */ /* 0x000fe20008000f00 */
[----:B------:R-:W-:Y:S10]  /*cb60*/  ENDCOLLECTIVE ;  /* 0x000000000000791b */ /* 0x000ff40003800000 */
.L_x_3343:
[----:B------:R-:W-:Y:S05]  /*cb70*/  BSYNC B0 ;  /* 0x0000000000007941 */ /* 0x000fea0003800000 */
.L_x_3342:
[----:B------:R-:W-:Y:S05]  /*cb80*/  BRA `(.L_x_3344) ;  /* 0xfffffff800007947 */ /* 0x000fea000383ffff */
.L_x_3317:
[----:B-1----:R1:W2:Y:S02]  /*cb90*/  SYNCS.PHASECHK.TRANS64.TRYWAIT P0, [R7+URZ], R4 ;  /* 0x00000004070075a7 */ /* 0x0022a4000800017f */
[----:B--2---:R-:W-:Y:S05]  /*cba0*/  @!P0 NANOSLEEP.SYNCS 0x989680 ;  /* 0x009896800000895d */ /* 0x004fea0003900000 */
[----:B------:R-:W2:Y:S02]  /*cbb0*/  @!P0 SYNCS.PHASECHK.TRANS64 P0, [R7+URZ], R4 ;  /* 0x00000004070085a7 */ /* 0x000ea4000800007f */
[----:B--2---:R-:W-:Y:S05]  /*cbc0*/  @!P0 BRA `(.L_x_3317) ;  /* 0xfffffffc00f08947 */ /* 0x004fea000383ffff */
[----:B------:R-:W-:Y:S05]  /*cbd0*/  BRA `(.L_x_3345) ;  /* 0xfffffff800407947 */ /* 0x000fea000383ffff */
.L_x_3318:
[----:B--2---:R2:W3:Y:S02]  /*cbe0*/  SYNCS.PHASECHK.TRANS64.TRYWAIT P0, [R3+URZ], R0 ;  /* 0x00000000030075a7 */ /* 0x0044e4000800017f */
[----:B---3--:R-:W-:Y:S05]  /*cbf0*/  @!P0 NANOSLEEP.SYNCS 0x989680 ;  /* 0x009896800000895d */ /* 0x008fea0003900000 */
[----:B------:R-:W3:Y:S02]  /*cc00*/  @!P0 SYNCS.PHASECHK.TRANS64 P0, [R3+URZ], R0 ;  /* 0x00000000030085a7 */ /* 0x000ee4000800007f */
[----:B---3--:R-:W-:Y:S05]  /*cc10*/  @!P0 BRA `(.L_x_3318) ;  /* 0xfffffffc00f08947 */ /* 0x008fea000383ffff */
[----:B------:R-:W-:Y:S05]  /*cc20*/  BRA `(.L_x_3346) ;  /* 0xfffffff800347947 */ /* 0x000fea000383ffff */
.L_x_3320:
[----:B--2---:R2:W3:Y:S02]  /*cc30*/  SYNCS.PHASECHK.TRANS64.TRYWAIT P0, [R5+URZ], R4 ;  /* 0x00000004050075a7 */ /* 0x0044e4000800017f */
[----:B---3--:R-:W-:Y:S05]  /*cc40*/  @!P0 NANOSLEEP.SYNCS 0x989680 ;  /* 0x009896800000895d */ /* 0x008fea0003900000 */
[----:B------:R-:W3:Y:S02]  /*cc50*/  @!P0 SYNCS.PHASECHK.TRANS64 P0, [R5+URZ], R4 ;  /* 0x00000004050085a7 */ /* 0x000ee4000800007f */
[----:B---3--:R-:W-:Y:S05]  /*cc60*/  @!P0 BRA `(.L_x_3320) ;  /* 0xfffffffc00f08947 */ /* 0x008fea000383ffff */
[----:B------:R-:W-:Y:S05]  /*cc70*/  BRA `(.L_x_3347) ;  /* 0xfffffff800387947 */ /* 0x000fea000383ffff */
.L_x_3348:
        /* <DEDUP_REMOVED lines=16> */
.L_x_3707:


//--------------------- .text._ZN7cutlass13device_kernelIN5flash11enable_sm90INS1_16FlashAttnBwdSm90INS1_25CollectiveMainloopBwdSm90ILi2ELi2ELi2EN4cute5tupleIJNS5_1CILi1EEES8_S8_EEENS6_IJNS7_ILi64EEENS7_ILi128EEESB_EEENS_6half_tEfNS_4arch4Sm90ELb1ELb0ELb0ELb1ELb0ELb1ELb0ELb0ELi2ELi1ELi2ELi1ELb0EEENS1_24CollectiveEpilogueBwdGQAISC_fSF_Li256ELb1ELb0EEENS1_25SingleTileBwdLPTSchedulerILb1ELi128ELb0EEEEEEEEEvNT_6ParamsE --------------------------
	.section	.text._ZN7cutlass13device_kernelIN5flash11enable_sm90INS1_16FlashAttnBwdSm90INS1_25CollectiveMainloopBwdSm90ILi2ELi2ELi2EN4cute5tupleIJNS5_1CILi1EEES8_S8_EEENS6_IJNS7_ILi64EEENS7_ILi128EEESB_EEENS_6half_tEfNS_4arch4Sm90ELb1ELb0ELb0ELb1ELb0ELb1ELb0ELb0ELi2ELi1ELi2ELi1ELb0EEENS1_24CollectiveEpilogueBwdGQAISC_fSF_Li256ELb1ELb0EEENS1_25SingleTileBwdLPTSchedulerILb1ELi128ELb0EEEEEEEEEvNT_6ParamsE,"ax",@progbits
	.align	128
.text._ZN7cutlass13device_kernelIN5flash11enable_sm90INS1_16FlashAttnBwdSm90INS1_25CollectiveMainloopBwdSm90ILi2ELi2ELi2EN4cute5tupleIJNS5_1CILi1EEES8_S8_EEENS6_IJNS7_ILi64EEENS7_ILi128EEESB_EEENS_6half_tEfNS_4arch4Sm90ELb1ELb0ELb0ELb1ELb0ELb1ELb0ELb0ELi2ELi1ELi2ELi1ELb0EEENS1_24CollectiveEpilogueBwdGQAISC_fSF_Li256ELb1ELb0EEENS1_25SingleTileBwdLPTSchedulerILb1ELi128ELb0EEEEEEEEEvNT_6ParamsE:
        .type           _ZN7cutlass13device_kernelIN5flash11enable_sm90INS1_16FlashAttnBwdSm90INS1_25CollectiveMainloopBwdSm90ILi2ELi2ELi2EN4cute5tupleIJNS5_1CILi1EEES8_S8_EEENS6_IJNS7_ILi64EEENS7_ILi128EEESB_EEENS_6half_tEfNS_4arch4Sm90ELb1ELb0ELb0ELb1ELb0ELb1ELb0ELb0ELi2ELi1ELi2ELi1ELb0EEENS1_24CollectiveEpilogueBwdGQAISC_fSF_Li256ELb1ELb0EEENS1_25SingleTileBwdLPTSchedulerILb1ELi128ELb0EEEEEEEEEvNT_6ParamsE,@function
        .size           _ZN7cutlass13device_kernelIN5flash11enable_sm90INS1_16FlashAttnBwdSm90INS1_25CollectiveMainloopBwdSm90ILi2ELi2ELi2EN4cute5tupleIJNS5_1CILi1EEES8_S8_EEENS6_IJNS7_ILi64EEENS7_ILi128EEESB_EEENS_6half_tEfNS_4arch4Sm90ELb1ELb0ELb0ELb1ELb0ELb1ELb0ELb0ELi2ELi1ELi2ELi1ELb0EEENS1_24CollectiveEpilogueBwdGQAISC_fSF_Li256ELb1ELb0EEENS1_25SingleTileBwdLPTSchedulerILb1ELi128ELb0EEEEEEEEEvNT_6ParamsE,(.L_x_3708 - _ZN7cutlass13device_kernelIN5flash11enable_sm90INS1_16FlashAttnBwdSm90INS1_25CollectiveMainloopBwdSm90ILi2ELi2ELi2EN4cute5tupleIJNS5_1CILi1EEES8_S8_EEENS6_IJNS7_ILi64EEENS7_ILi128EEESB_EEENS_6half_tEfNS_4arch4Sm90ELb1ELb0ELb0ELb1ELb0ELb1ELb0ELb0ELi2ELi1ELi2ELi1ELb0EEENS1_24CollectiveEpilogueBwdGQAISC_fSF_Li256ELb1ELb0EEENS1_25SingleTileBwdLPTSchedulerILb1ELi128ELb0EEEEEEEEEvNT_6ParamsE)
        .other          _ZN7cutlass13device_kernelIN5flash11enable_sm90INS1_16FlashAttnBwdSm90INS1_25CollectiveMainloopBwdSm90ILi2ELi2ELi2EN4cute5tupleIJNS5_1CILi1EEES8_S8_EEENS6_IJNS7_ILi64EEENS7_ILi128EEESB_EEENS_6half_tEfNS_4arch4Sm90ELb1ELb0ELb0ELb1ELb0ELb1ELb0ELb0ELi2ELi1ELi2ELi1ELb0EEENS1_24CollectiveEpilogueBwdGQAISC_fSF_Li256ELb1ELb0EEENS1_25SingleTileBwdLPTSchedulerILb1ELi128ELb0EEEEEEEEEvNT_6ParamsE,@"STO_CUDA_ENTRY STV_DEFAULT"
_ZN7cutlass13device_kernelIN5flash11enable_sm90INS1_16FlashAttnBwdSm90INS1_25CollectiveMainloopBwdSm90ILi2ELi2ELi2EN4cute5tupleIJNS5_1CILi1EEES8_S8_EEENS6_IJNS7_ILi64EEENS7_ILi128EEESB_EEENS_6half_tEfNS_4arch4Sm90ELb1ELb0ELb0ELb1ELb0ELb1ELb0ELb0ELi2ELi1ELi2ELi1ELb0EEENS1_24CollectiveEpilogueBwdGQAISC_fSF_Li256ELb1ELb0EEENS1_25SingleTileBwdLPTSchedulerILb1ELi128ELb0EEEEEEEEEvNT_6ParamsE:
        /* <DEDUP_REMOVED lines=24> */
.L_x_3350:
[----:B------:R-:W-:Y:S05]  /*0180*/  BSYNC B0 ;  /* 0x0000000000007941 */ /* 0x000fea0003800000 */
.L_x_3349:
        /* <DEDUP_REMOVED lines=37> */
.L_x_3351:
        /* <DEDUP_REMOVED lines=22> */
.L_x_3352:
[----:B------:R-:W-:Y:S01]  /*0540*/  PLOP3.LUT P0, PT, PT, PT, UP0, 0x80, 0x0 ;  /* 0x000000000000781c */ /* 0x000fe20003f0f008 */
[----:B------:R-:W-:Y:S01]  /*0550*/  NOP ;  /* 0x0000000000007918 */ /* 0x000fe20000000000 */
[----:B------:R-:W-:Y:S01]  /*0560*/  ULDC.64 UR46, c[0x0][0x208] ;  /* 0x00008200002e7ab9 */ /* 0x000fe20000000a00 */
[----:B------:R-:W-:Y:S01]  /*0570*/  BSSY B6, `(.L_x_3353) ;  /* 0x00008a0000067945 */ /* 0x000fe20003800000 */
[----:B-12-4-:R-:W-:Y:S09]  /*0580*/  BAR.SYNC.DEFER_BLOCKING 0x0 ;  /* 0x0000000000007b1d */ /* 0x016ff20000010000 */
[----:B------:R-:W-:Y:S05]  /*0590*/  @!P0 BRA `(.L_x_3354) ;  /* 0x0000004800bc8947 */ /* 0x000fea0003800000 */
.L_x_3355:
        /* <DEDUP_REMOVED lines=32> */
.L_x_3356:
[----:B------:R-:W-:Y:S01]  /*07a0*/  ULDC UR7, c[0x0][0x8cc] ;  /* 0x0002330000077ab9 */ /* 0x000fe20000000800 */
[----:B------:R-:W-:Y:S01]  /*07b0*/  UMOV UR36, UR10 ;  /* 0x0000000a00247c82 */ /* 0x000fe20008000000 */
[----:B------:R-:W-:-:S11]  /*07c0*/  UISETP.NE.AND UP0, UPT, UR7, 0x1, UPT ;  /* 0x000000010700788c */ /* 0x000fd6000bf05270 */
[----:B------:R-:W-:Y:S02]  /*07d0*/  @UP0 ULDC.64 UR8, c[0x0][0x8d0] ;  /* 0x0002340000080ab9 */ /* 0x000fe40000000a00 */
[----:B------:R-:W-:-:S04]  /*07e0*/  UIMAD.WIDE.U32 UR4, UR10, UR8, URZ ;  /* 0x000000080a0472a5 */ /* 0x000fc8000f8e003f */
[----:B------:R-:W-:-:S04]  /*07f0*/  @UP0 USHF.R.U32.HI UR36, URZ, UR9, UR5 ;  /* 0x000000093f240299 */ /* 0x000fc80008011605 */
[----:B------:R-:W-:-:S12]  /*0800*/  UIMAD UR4, UR36, UR7, URZ ;  /* 0x00000007240472a4 */ /* 0x000fd8000f8e023f */
.L_x_3357:
        /* <DEDUP_REMOVED lines=23> */
.L_x_3358:
        /* <DEDUP_REMOVED lines=14> */
.L_x_3360:
[----:B------:R-:W-:-:S05]  /*0a60*/  ULDC UR4, c[0x0][0x8f4] ;  /* 0x00023d0000047ab9 */ /* 0x000fca0000000800 */
.L_x_3359:
        /* <DEDUP_REMOVED lines=20> */
.L_x_3362:
        /* <DEDUP_REMOVED lines=14> */
.L_x_3363:
        /* <DEDUP_REMOVED lines=11> */
.L_x_3364:
        /* <DEDUP_REMOVED lines=13> */
.L_x_3365:
        /* <DEDUP_REMOVED lines=101> */
.L_x_3368:
        /* <DEDUP_REMOVED lines=15> */
.L_x_3367:
        /* <DEDUP_REMOVED lines=22> */
.L_x_3370:
        /* <DEDUP_REMOVED lines=15> */
.L_x_3369:
        /* <DEDUP_REMOVED lines=8> */
.L_x_3456:
        /* <DEDUP_REMOVED lines=15> */
.L_x_3372:
        /* <DEDUP_REMOVED lines=102> */
.L_x_3384:
[----:B------:R-:W-:-:S13]  /*1f70*/  ISETP.NE.AND P0, PT, R231, 0x3, PT ;  /* 0x00000003e700780c */ /* 0x000fda0003f05270 */
[----:B------:R-:W-:Y:S05]  /*1f80*/  @!P0 BRA `(.L_x_3374) ;  /* 0x0000000000048947 */ /* 0x000fea0003800000 */
[----:B------:R-:W-:Y:S01]  /*1f90*/  BPT.TRAP 0x1 ;  /* 0x000000040000795c */ /* 0x000fe20000300000 */
.L_x_3374:
[----:B------:R-:W-:Y:S01]  /*1fa0*/  IMAD R0, R3, 0x8, R228 ;  /* 0x0000000803007824 */ /* 0x000fe200078e02e4 */
[----:B------:R-:W-:-:S04]  /*1fb0*/  SHF.L.U32 R9, R4, 0x1f, RZ ;  /* 0x0000001f04097819 */ /* 0x000fc800000006ff */
[----:B------:R2:W3:Y:S01]  /*1fc0*/  SYNCS.PHASECHK.TRANS64.TRYWAIT P1, [R0+URZ+0x30810], R9 ;  /* 0x03081009000075a7 */ /* 0x0004e2000802017f */
[----:B------:R-:W-:Y:S05]  /*1fd0*/  @!P0 BRA `(.L_x_3375) ;  /* 0x0000000000048947 */ /* 0x000fea0003800000 */
[----:B------:R-:W-:Y:S01]  /*1fe0*/  BPT.TRAP 0x1 ;  /* 0x000000040000795c */ /* 0x000fe20000300000 */
.L_x_3375:
[----:B---3--:R-:W-:Y:S05]  /*1ff0*/  @P1 BRA `(.L_x_3376) ;  /* 0x0000000000081947 */ /* 0x008fea0003800000 */
[----:B------:R-:W3:Y:S02]  /*2000*/  SYNCS.PHASECHK.TRANS64.TRYWAIT P1, [R0+URZ+0x30810], R9 ;  /* 0x03081009000075a7 */ /* 0x000ee4000802017f */
[----:B---3--:R-:W-:Y:S05]  /*2010*/  @!P1 BRA `(.L_x_3377) ;  /* 0x00000070000c9947 */ /* 0x008fea0003800000 */
.L_x_3376:
        /* <DEDUP_REMOVED lines=81> */
.L_x_3378:
[----:B------:R1:W1:Y:S01]  /*2530*/  SYNCS.PHASECHK.TRANS64.TRYWAIT P1, [R0+URZ+0x30830], R9 ;  /* 0x03083009000075a7 */ /* 0x000262000802017f */
[----:B------:R-:W-:Y:S05]  /*2540*/  @!P0 BRA `(.L_x_3379) ;  /* 0x0000000000048947 */ /* 0x000fea0003800000 */
[----:B------:R-:W-:Y:S01]  /*2550*/  BPT.TRAP 0x1 ;  /* 0x000000040000795c */ /* 0x000fe20000300000 */
.L_x_3379:
[----:B------:R-:W-:-:S05]  /*2560*/  VIADD R6, R228, 0x20000 ;  /* 0x00020000e4067836 */ /* 0x000fca0000000000 */
[----:B------:R-:W-:-:S04]  /*2570*/  SHF.R.U32.HI R6, RZ, 0x4, R6 ;  /* 0x00000004ff067819 */ /* 0x000fc80000011606 */
[----:B------:R-:W-:-:S04]  /*2580*/  LOP3.LUT R225, R6, 0x3fff, RZ, 0xc0, !PT ;  /* 0x00003fff06e17812 */ /* 0x000fc800078ec0ff */
[----:B------:R-:W-:Y:S01]  /*2590*/  LOP3.LUT R6, R225, 0x10000, RZ, 0xfc, !PT ;  /* 0x00010000e1067812 */ /* 0x000fe200078efcff */
[----:B-1----:R-:W-:Y:S06]  /*25a0*/  @P1 BRA `(.L_x_3380) ;  /* 0x0000000000081947 */ /* 0x002fec0003800000 */
[----:B------:R-:W1:Y:S02]  /*25b0*/  SYNCS.PHASECHK.TRANS64.TRYWAIT P1, [R0+URZ+0x30830], R9 ;  /* 0x03083009000075a7 */ /* 0x000e64000802017f */
[----:B-1----:R-:W-:Y:S05]  /*25c0*/  @!P1 BRA `(.L_x_3381) ;  /* 0x0000006800b49947 */ /* 0x002fea0003800000 */
.L_x_3380:
        /* <DEDUP_REMOVED lines=406> */
.L_x_3382:
        /* <DEDUP_REMOVED lines=49> */
.L_x_3383:
        /* <DEDUP_REMOVED lines=78> */
.L_x_3366:
[----:B------:R-:W-:Y:S05]  /*4720*/  @P0 BRA `(.L_x_3361) ;  /* 0x0000004800100947 */ /* 0x000fea0003800000 */
[----:B------:R-:W-:Y:S01]  /*4730*/  ULDC.64 UR4, c[0x0][0x878] ;  /* 0x00021e0000047ab9 */ /* 0x000fe20000000a00 */
[----:B------:R-:W1:Y:S01]  /*4740*/  S2R R4, SR_TID.X ;  /* 0x0000000000047919 */ /* 0x000e620000002100 */
[----:B------:R-:W-:Y:S01]  /*4750*/  UISETP.NE.U32.AND UP0, UPT, UR4, URZ, UPT ;  /* 0x0000003f0400728c */ /* 0x000fe2000bf05070 */
[----:B------:R-:W2:Y:S01]  /*4760*/  S2UR UR10, SR_CgaCtaId ;  /* 0x00000000000a79c3 */ /* 0x000ea20000008800 */
[----:B------:R-:W-:Y:S01]  /*4770*/  UMOV UR7, 0x400 ;  /* 0x0000040000077882 */ /* 0x000fe20000000000 */
[----:B------:R-:W-:Y:S02]  /*4780*/  USHF.L.U32 UR36, UR36, 0xe, URZ ;  /* 0x0000000e24247899 */ /* 0x000fe4000800063f */
[----:B------:R-:W-:Y:S01]  /*4790*/  UISETP.NE.AND.EX UP0, UPT, UR5, URZ, UPT, UP0 ;  /* 0x0000003f0500728c */ /* 0x000fe2000bf05300 */
[----:B------:R-:W-:Y:S01]  /*47a0*/  ULDC.64 UR12, c[0x0][0x818] ;  /* 0x00020600000c7ab9 */ /* 0x000fe20000000a00 */
[----:B------:R-:W-:Y:S01]  /*47b0*/  ULDC.64 UR14, c[0x0][0x840] ;  /* 0x00021000000e7ab9 */ /* 0x000fe20000000a00 */
[----:B------:R-:W-:-:S03]  /*47c0*/  ULDC.64 UR16, c[0x0][0x848] ;  /* 0x0002120000107ab9 */ /* 0x000fc60000000a00 */
[----:B------:R-:W-:-:S05]  /*47d0*/  PLOP3.LUT P0, PT, PT, PT, UP0, 0x80, 0x0 ;  /* 0x000000000000781c */ /* 0x000fca0003f0f008 */
[----:B------:R-:W-:Y:S02]  /*47e0*/  @UP0 ULDC.64 UR4, c[0x0][0x878] ;  /* 0x00021e0000040ab9 */ /* 0x000fe40000000a00 */
[----:B------:R-:W-:-:S06]  /*47f0*/  @UP0 UIMAD.WIDE UR4, UR39, 0x4, UR4 ;  /* 0x00000004270408a5 */ /* 0x000fcc000f8e0204 */
[----:B------:R-:W-:Y:S02]  /*4800*/  IMAD.U32 R2, RZ, RZ, UR4 ;  /* 0x00000004ff027e24 */ /* 0x000fe4000f8e00ff */
[----:B------:R-:W-:Y:S01]  /*4810*/  IMAD.U32 R3, RZ, RZ, UR5 ;  /* 0x00000005ff037e24 */ /* 0x000fe2000f8e00ff */
[----:B------:R-:W-:-:S04]  /*4820*/  ULDC UR5, c[0x0][0x850] ;  /* 0x0002140000057ab9 */ /* 0x000fc80000000800 */
[----:B------:R-:W3:Y:S01]  /*4830*/  @P0 LDG.E R2, desc[UR46][R2.64] ;  /* 0x0000002e02020981 */ /* 0x000ee2000c1e1900 */
[----:B-1----:R-:W-:Y:S01]  /*4840*/  VIADD R5, R4, 0xffffff80 ;  /* 0xffffff8004057836 */ /* 0x002fe20000000000 */
[----:B------:R-:W-:Y:S01]  /*4850*/  UISETP.NE.AND UP1, UPT, UR5, 0x1, UPT ;  /* 0x000000010500788c */ /* 0x000fe2000bf25270 */
[----:B------:R-:W-:Y:S03]  /*4860*/  BSSY B0, `(.L_x_3385) ;  /* 0x000005a000007945 */ /* 0x000fe60003800000 */
[----:B------:R-:W-:-:S07]  /*4870*/  SHF.R.S32.HI R0, RZ, 0x1f, R5 ;  /* 0x0000001fff007819 */ /* 0x000fce0000011405 */
[----:B------:R-:W-:Y:S02]  /*4880*/  @UP1 ULDC UR8, c[0x0][0x854] ;  /* 0x0002150000081ab9 */ /* 0x000fe40000000800 */
[----:B------:R-:W-:Y:S01]  /*4890*/  UIMAD.WIDE.U32 UR8, UR37, UR8, URZ ;  /* 0x00000008250872a5 */ /* 0x000fe2000f8e003f */
        /* <DEDUP_REMOVED lines=12> */
[----:B--2---:R-:W-:Y:S02]  /*4960*/  ULEA UR4, UR10, UR7, 0x18 ;  /* 0x000000070a047291 */ /* 0x004fe4000f8ec03f */
[----:B------:R-:W-:-:S04]  /*4970*/  @UP0 USHF.L.U32 UR5, UR5, 0x7, URZ ;  /* 0x0000000705050899 */ /* 0x000fc8000800063f */
[----:B------:R-:W-:Y:S01]  /*4980*/  @UP0 ULOP3.LUT UR6, UR5, 0xffffc000, URZ, 0xc0, !UPT ;  /* 0xffffc00005060892 */ /* 0x000fe2000f8ec03f */
[----:B------:R-:W-:Y:S02]  /*4990*/  LEA R0, R0, UR4, 0x2 ;  /* 0x0000000400007c11 */ /* 0x000fe4000f8e10ff */
[----:B------:R-:W-:Y:S01]  /*49a0*/  @UP1 ULDC UR5, c[0x0][0x858] ;  /* 0x0002160000051ab9 */ /* 0x000fe20000000800 */
[----:B------:R-:W-:Y:S02]  /*49b0*/  @UP0 USHF.R.S32.HI UR7, URZ, 0x1f, UR6 ;  /* 0x0000001f3f070899 */ /* 0x000fe40008011406 */
[----:B------:R-:W-:Y:S01]  /*49c0*/  @UP1 USHF.R.U32.HI UR37, URZ, UR5, UR9 ;  /* 0x000000053f251299 */ /* 0x000fe20008011609 */
[----:B------:R1:W-:Y:S01]  /*49d0*/  STS.128 [R0], R24 ;  /* 0x0000001800007388 */ /* 0x0003e20000000c00 */
[----:B------:R-:W-:Y:S02]  /*49e0*/  @!UP0 UMOV UR6, URZ ;  /* 0x0000003f00068c82 */ /* 0x000fe40008000000 */
[----:B------:R-:W-:Y:S01]  /*49f0*/  USHF.R.S32.HI UR5, URZ, 0x1f, UR37 ;  /* 0x0000001f3f057899 */ /* 0x000fe20008011425 */
[----:B------:R1:W-:Y:S01]  /*4a00*/  STS.128 [R0+0x800], R28 ;  /* 0x0008001c00007388 */ /* 0x0003e20000000c00 */
[----:B------:R-:W-:Y:S01]  /*4a10*/  UIADD3 UR8, UP1, UR36, UR6, URZ ;  /* 0x0000000624087290 */ /* 0x000fe2000ff3e03f */
[----:B------:R-:W-:Y:S01]  /*4a20*/  @!UP0 UMOV UR7, URZ ;  /* 0x0000003f00078c82 */ /* 0x000fe20008000000 */
[----:B------:R-:W-:Y:S01]  /*4a30*/  UIMAD UR6, UR5, UR12, URZ ;  /* 0x0000000c050672a4 */ /* 0x000fe2000f8e023f */
[----:B------:R1:W-:Y:S01]  /*4a40*/  STS.128 [R0+0x1000], R32 ;  /* 0x0010002000007388 */ /* 0x0003e20000000c00 */
[----:B------:R-:W-:-:S02]  /*4a50*/  ULEA.HI.X.SX32 UR9, UR36, UR7, 0x1, UP1 ;  /* 0x0000000724097291 */ /* 0x000fc400088f0e3f */
[----:B------:R-:W-:Y:S01]  /*4a60*/  UIMAD UR5, UR5, UR14, URZ ;  /* 0x0000000e050572a4 */ /* 0x000fe2000f8e023f */
[----:B------:R1:W-:Y:S01]  /*4a70*/  STS.128 [R0+0x1800], R36 ;  /* 0x0018002400007388 */ /* 0x0003e20000000c00 */
[----:B------:R-:W-:Y:S02]  /*4a80*/  UIMAD UR10, UR37, UR13, UR6 ;  /* 0x0000000d250a72a4 */ /* 0x000fe4000f8e0206 */
[----:B------:R-:W-:Y:S01]  /*4a90*/  UIMAD.WIDE.U32 UR6, UR37, UR12, UR8 ;  /* 0x0000000c250672a5 */ /* 0x000fe2000f8e0008 */
[----:B------:R1:W-:Y:S01]  /*4aa0*/  STS.128 [R0+0x2000], R40 ;  /* 0x0020002800007388 */ /* 0x0003e20000000c00 */
[----:B------:R-:W-:Y:S02]  /*4ab0*/  UIMAD UR12, UR37, UR15, UR5 ;  /* 0x0000000f250c72a4 */ /* 0x000fe4000f8e0205 */
[----:B------:R-:W-:Y:S01]  /*4ac0*/  USHF.R.S32.HI UR5, URZ, 0x1f, UR39 ;  /* 0x0000001f3f057899 */ /* 0x000fe20008011427 */
[----:B------:R1:W-:Y:S01]  /*4ad0*/  STS.128 [R0+0x2800], R44 ;  /* 0x0028002c00007388 */ /* 0x0003e20000000c00 */
[----:B------:R-:W-:-:S02]  /*4ae0*/  UIMAD.WIDE.U32 UR8, UR37, UR14, UR8 ;  /* 0x0000000e250872a5 */ /* 0x000fc4000f8e0008 */
[----:B------:R-:W-:Y:S01]  /*4af0*/  USEL UR5, UR5, URZ, !UP0 ;  /* 0x0000003f05057287 */ /* 0x000fe2000c000000 */
[----:B------:R1:W-:Y:S01]  /*4b00*/  STS.128 [R0+0x3000], R48 ;  /* 0x0030003000007388 */ /* 0x0003e20000000c00 */
[----:B------:R-:W-:Y:S01]  /*4b10*/  ULDC.64 UR14, c[0x0][0x820] ;  /* 0x00020800000e7ab9 */ /* 0x000fe20000000a00 */
[----:B------:R-:W-:Y:S02]  /*4b20*/  USEL UR39, UR39, URZ, !UP0 ;  /* 0x0000003f27277287 */ /* 0x000fe4000c000000 */
[----:B------:R1:W-:Y:S01]  /*4b30*/  STS.128 [R0+0x3800], R52 ;  /* 0x0038003400007388 */ /* 0x0003e20000000c00 */
[----:B------:R-:W-:Y:S02]  /*4b40*/  UIMAD UR11, UR5, UR14, URZ ;  /* 0x0000000e050b72a4 */ /* 0x000fe4000f8e023f */
[----:B------:R-:W-:Y:S01]  /*4b50*/  UIADD3 UR7, UR7, UR10, URZ ;  /* 0x0000000a07077290 */ /* 0x000fe2000fffe03f */
[----:B------:R1:W-:Y:S01]  /*4b60*/  STS.128 [R0+0x4000], R56 ;  /* 0x0040003800007388 */ /* 0x0003e20000000c00 */
[----:B------:R-:W-:-:S02]  /*4b70*/  UIMAD UR5, UR5, UR16, URZ ;  /* 0x00000010050572a4 */ /* 0x000fc4000f8e023f */
[----:B------:R-:W-:Y:S01]  /*4b80*/  UIADD3 UR9, UR9, UR12, URZ ;  /* 0x0000000c09097290 */ /* 0x000fe2000fffe03f */
[----:B------:R1:W-:Y:S01]  /*4b90*/  STS.128 [R0+0x4800], R60 ;  /* 0x0048003c00007388 */ /* 0x0003e20000000c00 */
[----:B------:R-:W-:Y:S02]  /*4ba0*/  UIMAD UR11, UR39, UR15, UR11 ;  /* 0x0000000f270b72a4 */ /* 0x000fe4000f8e020b */
[----:B------:R-:W-:Y:S01]  /*4bb0*/  UIMAD.WIDE.U32 UR6, UR39, UR14, UR6 ;  /* 0x0000000e270672a5 */ /* 0x000fe2000f8e0006 */
[----:B------:R1:W-:Y:S01]  /*4bc0*/  STS.128 [R0+0x5000], R64 ;  /* 0x0050004000007388 */ /* 0x0003e20000000c00 */
[----:B------:R-:W-:Y:S02]  /*4bd0*/  UIMAD UR5, UR39, UR17, UR5 ;  /* 0x00000011270572a4 */ /* 0x000fe4000f8e0205 */
[----:B------:R-:W-:Y:S01]  /*4be0*/  UIMAD.WIDE.U32 UR8, UR39, UR16, UR8 ;  /* 0x00000010270872a5 */ /* 0x000fe2000f8e0008 */
[----:B------:R1:W-:Y:S01]  /*4bf0*/  STS.128 [R0+0x5800], R68 ;  /* 0x0058004400007388 */ /* 0x0003e20000000c00 */
[----:B------:R-:W-:Y:S01]  /*4c00*/  ULDC.64 UR12, c[0x0][0x800] ;  /* 0x00020000000c7ab9 */ /* 0x000fe20000000a00 */
[----:B------:R-:W-:Y:S01]  /*4c10*/  ULDC.64 UR14, c[0x0][0x828] ;  /* 0x00020a00000e7ab9 */ /* 0x000fe20000000a00 */
[----:B------:R-:W-:Y:S01]  /*4c20*/  UIADD3 UR7, UR7, UR11, URZ ;  /* 0x0000000b07077290 */ /* 0x000fe2000fffe03f */
        /* <DEDUP_REMOVED lines=22> */
.L_x_3387:
[----:B------:R-:W-:Y:S01]  /*4d90*/  @P0 ELECT P1, URZ, PT ;  /* 0x00000000003f082f */ /* 0x000fe20003820000 */
[----:B------:R2:W-:-:S12]  /*4da0*/  UBLKRED.G.S.ADD.F32.RN [UR6], [UR4], UR5, desc[UR8] ;  /* 0x00000806040073bb */ /* 0x0005d800080a1405 */
[----:B------:R-:W-:Y:S02]  /*4db0*/  @P1 PLOP3.LUT P0, PT, P1, PT, PT, 0x8, 0x0 ;  /* 0x000000000000181c */ /* 0x000fe40000f0e170 */
[----:B------:R-:W-:-:S11]  /*4dc0*/  PLOP3.LUT P1, PT, PT, PT, PT, 0x8, 0x0 ;  /* 0x000000000000781c */ /* 0x000fd60003f2e170 */
[----:B--2---:R-:W-:Y:S05]  /*4dd0*/  @P0 BRA.U.ANY `(.L_x_3387) ;  /* 0xfffffffd00ec0947 */ /* 0x004fea000393ffff */
[----:B------:R0:W-:Y:S01]  /*4de0*/  UTMACMDFLUSH ;  /* 0x00000000000079b7 */ /* 0x0001e20000000000 */
[----:B------:R-:W-:-:S04]  /*4df0*/  DEPBAR.LE SB0, 0x0 ;  /* 0x000080000000791a */ /* 0x000fc80000000000 */
.L_x_3386:
[----:B------:R-:W-:Y:S05]  /*4e00*/  BSYNC B0 ;  /* 0x0000000000007941 */ /* 0x000fea0003800000 */
.L_x_3385:
        /* <DEDUP_REMOVED lines=32> */
.L_x_3388:
[----:B------:R-:W-:Y:S01]  /*5010*/  @P0 ELECT P1, URZ, PT ;  /* 0x00000000003f082f */ /* 0x000fe20003820000 */
[----:B------:R2:W-:-:S12]  /*5020*/  UBLKRED.G.S.ADD.F32.RN [UR6], [UR4], UR5, desc[UR8] ;  /* 0x00000806040073bb */ /* 0x0005d800080a1405 */
[----:B------:R-:W-:Y:S02]  /*5030*/  @P1 PLOP3.LUT P0, PT, P1, PT, PT, 0x8, 0x0 ;  /* 0x000000000000181c */ /* 0x000fe40000f0e170 */
[----:B------:R-:W-:-:S11]  /*5040*/  PLOP3.LUT P1, PT, PT, PT, PT, 0x8, 0x0 ;  /* 0x000000000000781c */ /* 0x000fd60003f2e170 */
[----:B--2---:R-:W-:Y:S05]  /*5050*/  @P0 BRA.U.ANY `(.L_x_3388) ;  /* 0xfffffffd00ec0947 */ /* 0x004fea000393ffff */
[----:B------:R0:W-:Y:S01]  /*5060*/  UTMACMDFLUSH ;  /* 0x00000000000079b7 */ /* 0x0001e20000000000 */
[----:B------:R-:W-:-:S04]  /*5070*/  DEPBAR.LE SB0, 0x0 ;  /* 0x000080000000791a */ /* 0x000fc80000000000 */
[----:B------:R-:W-:Y:S05]  /*5080*/  BRA `(.L_x_3361) ;  /* 0x0000003c00b87947 */ /* 0x000fea0003800000 */
.L_x_3354:
        /* <DEDUP_REMOVED lines=29> */
.L_x_3390:
[----:B------:R-:W-:Y:S01]  /*5260*/  ULDC UR9, c[0x0][0x8cc] ;  /* 0x0002330000097ab9 */ /* 0x000fe20000000800 */
[----:B------:R-:W-:Y:S01]  /*5270*/  UMOV UR7, UR8 ;  /* 0x0000000800077c82 */ /* 0x000fe20008000000 */
[----:B------:R-:W-:-:S11]  /*5280*/  UISETP.NE.AND UP0, UPT, UR9, 0x1, UPT ;  /* 0x000000010900788c */ /* 0x000fd6000bf05270 */
[----:B------:R-:W-:Y:S02]  /*5290*/  @UP0 ULDC.64 UR10, c[0x0][0x8d0] ;  /* 0x00023400000a0ab9 */ /* 0x000fe40000000a00 */
[----:B------:R-:W-:-:S04]  /*52a0*/  UIMAD.WIDE.U32 UR4, UR8, UR10, URZ ;  /* 0x0000000a080472a5 */ /* 0x000fc8000f8e003f */
[----:B------:R-:W-:-:S04]  /*52b0*/  @UP0 USHF.R.U32.HI UR7, URZ, UR11, UR5 ;  /* 0x0000000b3f070299 */ /* 0x000fc80008011605 */
[----:B------:R-:W-:-:S12]  /*52c0*/  UIMAD UR4, UR7, UR9, URZ ;  /* 0x00000009070472a4 */ /* 0x000fd8000f8e023f */
.L_x_3391:
        /* <DEDUP_REMOVED lines=23> */
.L_x_3392:
        /* <DEDUP_REMOVED lines=13> */
.L_x_3394:
[----:B------:R-:W-:-:S05]  /*5510*/  ULDC UR4, c[0x0][0x8f4] ;  /* 0x00023d0000047ab9 */ /* 0x000fca0000000800 */
.L_x_3393:
        /* <DEDUP_REMOVED lines=46> */
.L_x_3395:
        /* <DEDUP_REMOVED lines=13> */
.L_x_3396:
        /* <DEDUP_REMOVED lines=12> */
.L_x_3397:
        /* <DEDUP_REMOVED lines=54> */
.L_x_3400:
[----:B------:R-:W-:Y:S05]  /*5cf0*/  BSYNC B0 ;  /* 0x0000000000007941 */ /* 0x000fea0003800000 */
.L_x_3399:
        /* <DEDUP_REMOVED lines=19> */
.L_x_3402:
[----:B------:R-:W-:Y:S05]  /*5e30*/  BSYNC B0 ;  /* 0x0000000000007941 */ /* 0x000fea0003800000 */
.L_x_3401:
[----:B------:R-:W-:Y:S06]  /*5e40*/  BAR.ARV 0xa, 0xa0 ;  /* 0x0282800000007b1d */ /* 0x000fec0000002000 */
[----:B------:R-:W-:Y:S04]  /*5e50*/  BSSY B0, `(.L_x_3403) ;  /* 0x0000003000007945 */ /* 0x000fe80003800000 */
[----:B------:R-:W-:Y:S05]  /*5e60*/  @!P0 BRA `(.L_x_3404) ;  /* 0x0000000000048947 */ /* 0x000fea0003800000 */
[----:B------:R-:W-:-:S04]  /*5e70*/  DEPBAR.LE SB0, 0x0 ;  /* 0x000080000000791a */ /* 0x000fc80000000000 */
.L_x_3404:
[----:B------:R-:W-:Y:S05]  /*5e80*/  BSYNC B0 ;  /* 0x0000000000007941 */ /* 0x000fea0003800000 */
.L_x_3403:
[----:B------:R-:W-:Y:S06]  /*5e90*/  BAR.ARV 0xb, 0xa0 ;  /* 0x02c2800000007b1d */ /* 0x000fec0000002000 */
[----:B------:R-:W-:Y:S01]  /*5ea0*/  UIADD3 UR18, UR12, 0x1, URZ ;  /* 0x000000010c127890 */ /* 0x000fe2000fffe03f */
[----:B------:R-:W-:Y:S11]  /*5eb0*/  BRA `(.L_x_3405) ;  /* 0x0000000000047947 */ /* 0x000ff60003800000 */
.L_x_3398:
[----:B------:R-:W-:-:S05]  /*5ec0*/  UMOV UR18, UR12 ;  /* 0x0000000c00127c82 */ /* 0x000fca0008000000 */
.L_x_3405:
        /* <DEDUP_REMOVED lines=22> */
.L_x_3418:
        /* <DEDUP_REMOVED lines=20> */
.L_x_3407:
[----:B------:R-:W-:Y:S05]  /*6170*/  BSYNC B0 ;  /* 0x0000000000007941 */ /* 0x000fea0003800000 */
.L_x_3406:
        /* <DEDUP_REMOVED lines=13> */
.L_x_3409:
[----:B------:R-:W-:Y:S05]  /*6250*/  BSYNC B0 ;  /* 0x0000000000007941 */ /* 0x000fea0003800000 */
.L_x_3408:
[----:B------:R-:W-:Y:S06]  /*6260*/  BAR.ARV 0xa, 0xa0 ;  /* 0x0282800000007b1d */ /* 0x000fec0000002000 */
[----:B------:R-:W-:Y:S04]  /*6270*/  BSSY B0, `(.L_x_3410) ;  /* 0x0000003000007945 */ /* 0x000fe80003800000 */
[----:B------:R-:W-:Y:S05]  /*6280*/  @!P0 BRA `(.L_x_3411) ;  /* 0x0000000000048947 */ /* 0x000fea0003800000 */
[----:B------:R-:W-:-:S04]  /*6290*/  DEPBAR.LE SB0, 0x0 ;  /* 0x000080000000791a */ /* 0x000fc80000000000 */
.L_x_3411:
[----:B------:R-:W-:Y:S05]  /*62a0*/  BSYNC B0 ;  /* 0x0000000000007941 */ /* 0x000fea0003800000 */
.L_x_3410:
        /* <DEDUP_REMOVED lines=13> */
.L_x_3413:
[----:B------:R-:W-:Y:S05]  /*6380*/  BSYNC B0 ;  /* 0x0000000000007941 */ /* 0x000fea0003800000 */
.L_x_3412:
        /* <DEDUP_REMOVED lines=13> */
.L_x_3415:
[----:B------:R-:W-:Y:S05]  /*6460*/  BSYNC B0 ;  /* 0x0000000000007941 */ /* 0x000fea0003800000 */
.L_x_3414:
[----:B------:R-:W-:Y:S01]  /*6470*/  UIADD3 UR18, UR18, 0x2, URZ ;  /* 0x0000000212127890 */ /* 0x000fe2000fffe03f */
[----:B------:R-:W-:Y:S06]  /*6480*/  BAR.ARV 0xa, 0xa0 ;  /* 0x0282800000007b1d */ /* 0x000fec0000002000 */
[----:B------:R-:W-:Y:S01]  /*6490*/  UISETP.GE.AND UP0, UPT, UR18, UR7, UPT ;  /* 0x000000071200728c */ /* 0x000fe2000bf06270 */
[----:B------:R-:W-:Y:S04]  /*64a0*/  BSSY B0, `(.L_x_3416) ;  /* 0x0000003000007945 */ /* 0x000fe80003800000 */
[----:B------:R-:W-:Y:S06]  /*64b0*/  @!P0 BRA `(.L_x_3417) ;  /* 0x0000000000048947 */ /* 0x000fec0003800000 */
[----:B------:R-:W-:-:S04]  /*64c0*/  DEPBAR.LE SB0, 0x0 ;  /* 0x000080000000791a */ /* 0x000fc80000000000 */
.L_x_3417:
[----:B------:R-:W-:Y:S05]  /*64d0*/  BSYNC B0 ;  /* 0x0000000000007941 */ /* 0x000fea0003800000 */
.L_x_3416:
[----:B------:R-:W-:Y:S06]  /*64e0*/  BAR.ARV 0xb, 0xa0 ;  /* 0x02c2800000007b1d */ /* 0x000fec0000002000 */
[----:B------:R-:W-:Y:S01]  /*64f0*/  PLOP3.LUT P1, PT, PT, PT, UP0, 0x80, 0x0 ;  /* 0x000000000000781c */ /* 0x000fe20003f2f008 */
[----:B------:R-:W-:Y:S02]  /*6500*/  UIADD3 UR26, UR26, 0x4000, URZ ;  /* 0x000040001a1a7890 */ /* 0x000fe4000fffe03f */
[----:B------:R-:W-:-:S10]  /*6510*/  UIADD3 UR6, UR6, 0x4000, URZ ;  /* 0x0000400006067890 */ /* 0x000fd4000fffe03f */
[----:B------:R-:W-:Y:S05]  /*6520*/  @!P1 BRA `(.L_x_3418) ;  /* 0xfffffff800c09947 */ /* 0x000fea000383ffff */
[----:B------:R-:W-:Y:S05]  /*6530*/  BRA `(.L_x_3361) ;  /* 0x00000028008c7947 */ /* 0x000fea0003800000 */
.L_x_3389:
        /* <DEDUP_REMOVED lines=22> */
.L_x_3419:
[----:B------:R-:W-:Y:S01]  /*66a0*/  ULDC UR9, c[0x0][0x8cc] ;  /* 0x0002330000097ab9 */ /* 0x000fe20000000800 */
[----:B------:R-:W-:Y:S01]  /*66b0*/  UMOV UR7, UR8 ;  /* 0x0000000800077c82 */ /* 0x000fe20008000000 */
[----:B------:R-:W-:-:S11]  /*66c0*/  UISETP.NE.AND UP0, UPT, UR9, 0x1, UPT ;  /* 0x000000010900788c */ /* 0x000fd6000bf05270 */
[----:B------:R-:W-:Y:S02]  /*66d0*/  @UP0 ULDC.64 UR10, c[0x0][0x8d0] ;  /* 0x00023400000a0ab9 */ /* 0x000fe40000000a00 */
[----:B------:R-:W-:-:S04]  /*66e0*/  UIMAD.WIDE.U32 UR4, UR8, UR10, URZ ;  /* 0x0000000a080472a5 */ /* 0x000fc8000f8e003f */
[----:B------:R-:W-:-:S04]  /*66f0*/  @UP0 USHF.R.U32.HI UR7, URZ, UR11, UR5 ;  /* 0x0000000b3f070299 */ /* 0x000fc80008011605 */
[----:B------:R-:W-:-:S12]  /*6700*/  UIMAD UR4, UR7, UR9, URZ ;  /* 0x00000009070472a4 */ /* 0x000fd8000f8e023f */
.L_x_3420:
        /* <DEDUP_REMOVED lines=23> */
.L_x_3421:
        /* <DEDUP_REMOVED lines=14> */
.L_x_3423:
[----:B------:R-:W-:-:S05]  /*6960*/  ULDC UR4, c[0x0][0x8f4] ;  /* 0x00023d0000047ab9 */ /* 0x000fca0000000800 */
.L_x_3422:
        /* <DEDUP_REMOVED lines=60> */
.L_x_3425:
        /* <DEDUP_REMOVED lines=12> */
.L_x_3426:
[----:B------:R-:W-:Y:S05]  /*6df0*/  @!P2 BRA `(.L_x_3427) ;  /* 0x000000000014a947 */ /* 0x000fea0003800000 */
[----:B------:R-:W-:Y:S02]  /*6e00*/  IMAD.U32 R2, RZ, RZ, UR14 ;  /* 0x0000000eff027e24 */ /* 0x000fe4000f8e00ff */
[----:B------:R-:W-:-:S05]  /*6e10*/  IMAD.U32 R3, RZ, RZ, UR15 ;  /* 0x0000000fff037e24 */ /* 0x000fca000f8e00ff */
[----:B------:R-:W2:Y:S04]  /*6e20*/  LDG.E R5, desc[UR46][R2.64] ;  /* 0x0000002e02057981 */ /* 0x000ea8000c1e1900 */
[----:B------:R-:W2:Y:S02]  /*6e30*/  LDG.E R4, desc[UR46][R2.64+0x4] ;  /* 0x0000042e02047981 */ /* 0x000ea4000c1e1900 */
[----:B--2---:R-:W-:-:S07]  /*6e40*/  IMAD.IADD R4, R4, 0x1, -R5 ;  /* 0x0000000104047824 */ /* 0x004fce00078e0a05 */
.L_x_3427:
        /* <DEDUP_REMOVED lines=62> */
.L_x_3457:
        /* <DEDUP_REMOVED lines=15> */
.L_x_3430:
        /* <DEDUP_REMOVED lines=92> */
.L_x_3441:
[----:B-123--:R-:W-:-:S04]  /*78e0*/  SHF.L.U32 R18, R10, 0x1f, RZ ;  /* 0x0000001f0a127819 */ /* 0x00efc800000006ff */
[----:B------:R-:W2:Y:S02]  /*78f0*/  SYNCS.PHASECHK.TRANS64.TRYWAIT P1, [R15+URZ+0x30840], R18 ;  /* 0x030840120f0075a7 */ /* 0x000ea4000802017f */
[----:B--2---:R-:W-:Y:S05]  /*7900*/  @!P1 BRA `(.L_x_3433) ;  /* 0x00000018000c9947 */ /* 0x004fea0003800000 */
.L_x_3458:
        /* <DEDUP_REMOVED lines=8> */
.L_x_3434:
        /* <DEDUP_REMOVED lines=37> */
.L_x_3459:
        /* <DEDUP_REMOVED lines=8> */
.L_x_3436:
        /* <DEDUP_REMOVED lines=37> */
.L_x_3460:
        /* <DEDUP_REMOVED lines=8> */
.L_x_3438:
        /* <DEDUP_REMOVED lines=31> */
.L_x_3462:
        /* <DEDUP_REMOVED lines=8> */
.L_x_3440:
        /* <DEDUP_REMOVED lines=37> */
.L_x_3432:
[----:B------:R-:W4:Y:S02]  /*83f0*/  LDL.LU R4, [R1+0x4] ;  /* 0x0000040001047983 */ /* 0x000f240000300800 */
[----:B----4-:R-:W-:Y:S02]  /*8400*/  ISETP.NE.AND P1, PT, R4, RZ, PT ;  /* 0x000000ff0400720c */ /* 0x010fe40003f25270 */
[----:B------:R4:W5:Y:S11]  /*8410*/  LDL R4, [R1] ;  /* 0x0000000001047983 */ /* 0x0009760000100800 */
[----:B----4-:R-:W-:Y:S05]  /*8420*/  @!P1 BRA `(.L_x_3431) ;  /* 0x00000004005c9947 */ /* 0x010fea0003800000 */
[----:B------:R-:W-:-:S04]  /*8430*/  SHF.L.U32 R12, R10, 0x1f, RZ ;  /* 0x0000001f0a0c7819 */ /* 0x000fc800000006ff */
[----:B------:R-:W4:Y:S02]  /*8440*/  SYNCS.PHASECHK.TRANS64.TRYWAIT P1, [R15+URZ+0x30840], R12 ;  /* 0x0308400c0f0075a7 */ /* 0x000f24000802017f */
[----:B----4-:R-:W-:Y:S05]  /*8450*/  @!P1 BRA `(.L_x_3442) ;  /* 0x0000000c008c9947 */ /* 0x010fea0003800000 */
.L_x_3463:
        /* <DEDUP_REMOVED lines=8> */
.L_x_3443:
        /* <DEDUP_REMOVED lines=34> */
.L_x_3464:
        /* <DEDUP_REMOVED lines=8> */
.L_x_3445:
        /* <DEDUP_REMOVED lines=34> */
.L_x_3431:
[----:B------:R-:W1:Y:S01]  /*89a0*/  S2R R0, SR_TID.X ;  /* 0x0000000000007919 */ /* 0x000e620000002100 */
[----:B------:R-:W-:Y:S01]  /*89b0*/  IMAD R3, R16, 0x8, R15 ;  /* 0x0000000810037824 */ /* 0x000fe200078e020f */
[----:B-1----:R-:W-:Y:S02]  /*89c0*/  LOP3.LUT R2, R0, 0x7f, RZ, 0xc0, !PT ;  /* 0x0000007f00027812 */ /* 0x002fe400078ec0ff */
[----:B------:R-:W-:Y:S02]  /*89d0*/  SHF.L.U32 R0, R10, 0x1f, RZ ;  /* 0x0000001f0a007819 */ /* 0x000fe400000006ff */
[----:B------:R-:W-:Y:S02]  /*89e0*/  ISETP.NE.AND P1, PT, R2, RZ, PT ;  /* 0x000000ff0200720c */ /* 0x000fe40003f25270 */
[----:B------:R-:W1:Y:S02]  /*89f0*/  SYNCS.PHASECHK.TRANS64.TRYWAIT P0, [R3+URZ+0x30840], R0 ;  /* 0x03084000030075a7 */ /* 0x000e64000800017f */
[----:B-1----:R-:W-:Y:S09]  /*8a00*/  @!P0 BRA `(.L_x_3446) ;  /* 0x0000000800488947 */ /* 0x002ff20003800000 */
.L_x_3465:
[----:B------:R-:W-:Y:S05]  /*8a10*/  @P1 BRA `(.L_x_3447) ;  /* 0x0000000000181947 */ /* 0x000fea0003800000 */
[----:B------:R-:W1:Y:S01]  /*8a20*/  S2R R2, SR_TID.X ;  /* 0x0000000000027919 */ /* 0x000e620000002100 */
[----:B------:R-:W-:-:S04]  /*8a30*/  IMAD.MOV.U32 R0, RZ, RZ, 0x4100 ;  /* 0x00004100ff007424 */ /* 0x000fc800078e00ff */
[----:B------:R1:W-:Y:S02]  /*8a40*/  SYNCS.ARRIVE.TRANS64 RZ, [R3+URZ+0x30830], R0 ;  /* 0x0308300003ff79a7 */ /* 0x0003e4000800003f */
[----:B-1----:R-:W-:-:S13]  /*8a50*/  LOP3.LUT P0, RZ, R2, 0x1f, RZ, 0xc0, !PT ;  /* 0x0000001f02ff7812 */ /* 0x002fda000780c0ff */
[----:B------:R-:W-:Y:S05]  /*8a60*/  @!P0 BRA `(.L_x_3447) ;  /* 0x0000000000048947 */ /* 0x000fea0003800000 */
[----:B------:R-:W-:Y:S01]  /*8a70*/  BPT.TRAP 0x1 ;  /* 0x000000040000795c */ /* 0x000fe20000300000 */
.L_x_3447:
        /* <DEDUP_REMOVED lines=41> */
.L_x_3428:
[----:B------:R-:W-:Y:S05]  /*8d10*/  BSYNC B0 ;  /* 0x0000000000007941 */ /* 0x000fea0003800000 */
.L_x_3424:
[----:B------:R-:W-:-:S03]  /*8d20*/  UMOV UR7, 0xffffffff ;  /* 0xffffffff00077882 */ /* 0x000fc60000000000 */
[----:B------:R-:W-:Y:S05]  /*8d30*/  BRA.DIV UR7, `(.L_x_3448) ;  /* 0x0000000607907947 */ /* 0x000fea000b800000 */
[----:B------:R-:W-:-:S13]  /*8d40*/  ELECT P6, URZ, PT ;  /* 0x00000000003f782f */ /* 0x000fda00038c0000 */
.L_x_3468:
[----:B------:R-:W-:Y:S05]  /*8d50*/  @!P6 BRA `(.L_x_3361) ;  /* 0x000000000084e947 */ /* 0x000fea0003800000 */
[----:B------:R-:W-:-:S06]  /*8d60*/  ULOP3.LUT UR7, UR38, 0x2, URZ, 0xfc, !UPT ;  /* 0x0000000226077892 */ /* 0x000fcc000f8efc3f */
[----:B------:R-:W-:-:S05]  /*8d70*/  IMAD.U32 R0, RZ, RZ, UR7 ;  /* 0x00000007ff007e24 */ /* 0x000fca000f8e00ff */
[----:B------:R-:W-:-:S13]  /*8d80*/  ISETP.NE.AND P2, PT, R0, 0x3, PT ;  /* 0x000000030000780c */ /* 0x000fda0003f45270 */
[----:B------:R-:W-:Y:S05]  /*8d90*/  @!P2 BRA `(.L_x_3449) ;  /* 0x000000000004a947 */ /* 0x000fea0003800000 */
[----:B------:R-:W-:Y:S01]  /*8da0*/  BPT.TRAP 0x1 ;  /* 0x000000040000795c */ /* 0x000fe20000300000 */
.L_x_3449:
        /* <DEDUP_REMOVED lines=15> */
.L_x_3469:
[----:B------:R-:W2:Y:S02]  /*8ea0*/  SYNCS.PHASECHK.TRANS64.TRYWAIT P0, [R3+URZ], R0 ;  /* 0x00000000030075a7 */ /* 0x000ea4000800017f */
[----:B--2---:R-:W-:Y:S05]  /*8eb0*/  @!P0 BRA `(.L_x_3451) ;  /* 0x0000000400648947 */ /* 0x004fea0003800000 */
.L_x_3470:
[----:B------:R-:W-:Y:S05]  /*8ec0*/  @!P2 BRA `(.L_x_3452) ;  /* 0x000000000004a947 */ /* 0x000fea0003800000 */
[----:B------:R-:W-:Y:S01]  /*8ed0*/  BPT.TRAP 0x1 ;  /* 0x000000040000795c */ /* 0x000fe20000300000 */
.L_x_3452:
[----:B--2---:R-:W-:-:S04]  /*8ee0*/  VIADD R3, R8, 0x30840 ;  /* 0x0003084008037836 */ /* 0x004fc80000000000 */
[----:B------:R-:W-:-:S04]  /*8ef0*/  IMAD R5, R2, 0x8, R3 ;  /* 0x0000000802057824 */ /* 0x000fc800078e0203 */
[----:B------:R-:W2:Y:S02]  /*8f00*/  SYNCS.PHASECHK.TRANS64.TRYWAIT P0, [R5+URZ], R4 ;  /* 0x00000004050075a7 */ /* 0x000ea4000800017f */
[----:B--2---:R-:W-:Y:S05]  /*8f10*/  @!P0 BRA `(.L_x_3453) ;  /* 0x0000000400608947 */ /* 0x004fea0003800000 */
.L_x_3471:
[----:B------:R-:W-:-:S07]  /*8f20*/  IMAD R3, R6, 0x8, R3 ;  /* 0x0000000806037824 */ /* 0x000fce00078e0203 */
.L_x_3454:
[----:B---3--:R3:W4:Y:S02]  /*8f30*/  SYNCS.PHASECHK.TRANS64.TRYWAIT P0, [R3+URZ], R0 ;  /* 0x00000000030075a7 */ /* 0x008724000800017f */
[----:B----4-:R-:W-:Y:S05]  /*8f40*/  @!P0 NANOSLEEP.SYNCS 0x989680 ;  /* 0x009896800000895d */ /* 0x010fea0003900000 */
[----:B------:R-:W4:Y:S02]  /*8f50*/  @!P0 SYNCS.PHASECHK.TRANS64 P0, [R3+URZ], R0 ;  /* 0x00000000030085a7 */ /* 0x000f24000800007f */
[----:B----4-:R-:W-:Y:S05]  /*8f60*/  @!P0 BRA `(.L_x_3454) ;  /* 0xfffffffc00f08947 */ /* 0x010fea000383ffff */
.L_x_3361:
[----:B------:R-:W-:Y:S05]  /*8f70*/  BSYNC B6 ;  /* 0x0000000000067941 */ /* 0x000fea0003800000 */
.L_x_3353:
[----:B------:R-:W-:Y:S05]  /*8f80*/  EXIT ;  /* 0x000000000000794d */ /* 0x000fea0003800000 */
.L_x_3371:
[----:B------:R-:W-:Y:S02]  /*8f90*/  IMAD.MOV.U32 R12, RZ, RZ, RZ ;  /* 0x000000ffff0c7224 */ /* 0x000fe400078e00ff */
[----:B------:R-:W-:Y:S02]  /*8fa0*/  IMAD.MOV.U32 R11, RZ, RZ, 0x1f ;  /* 0x0000001fff0b7424 */ /* 0x000fe400078e00ff */
[----:B------:R-:W-:-:S07]  /*8fb0*/  IMAD.MOV.U32 R15, RZ, RZ, -0x1 ;  /* 0xffffffffff0f7424 */ /* 0x000fce00078e00ff */
[----:B------:R-:W-:Y:S05]  /*8fc0*/  WARPSYNC.COLLECTIVE R15, `(.L_x_3455) ;  /* 0x000000000f087348 */ /* 0x000fea0003c00000 */
[----:B------:R1:W2:Y:S02]  /*8fd0*/  SHFL.IDX P6, R14, R13, R12, R11 ;  /* 0x0000000c0d0e7389 */ /* 0x0002a400000c000b */
[----:B-12---:R-:W-:Y:S01]  /*8fe0*/  ENDCOLLECTIVE ;  /* 0x000000000000791b */ /* 0x006fe20003800000 */
.L_x_3455:
[----:B------:R-:W-:Y:S05]  /*8ff0*/  BRA `(.L_x_3456) ;  /* 0xffffff8800087947 */ /* 0x000fea000383ffff */
.L_x_3373:
[----:B---3--:R3:W4:Y:S02]  /*9000*/  SYNCS.PHASECHK.TRANS64.TRYWAIT P0, [R228+URZ+0x30800], R9 ;  /* 0x03080009e40075a7 */ /* 0x008724000800017f */
[----:B----4-:R-:W-:Y:S05]  /*9010*/  @!P0 NANOSLEEP.SYNCS 0x989680 ;  /* 0x009896800000895d */ /* 0x010fea0003900000 */
[----:B------:R-:W4:Y:S02]  /*9020*/  @!P0 SYNCS.PHASECHK.TRANS64 P0, [R228+URZ+0x30800], R9 ;  /* 0x03080009e40085a7 */ /* 0x000f24000800007f */
[----:B----4-:R-:W-:Y:S05]  /*9030*/  @!P0 BRA `(.L_x_3373) ;  /* 0xfffffffc00f08947 */ /* 0x010fea000383ffff */
[----:B------:R-:W-:Y:S05]  /*9040*/  BRA `(.L_x_3372) ;  /* 0xffffff8800307947 */ /* 0x000fea000383ffff */
.L_x_3377:
[----:B---3--:R3:W4:Y:S02]  /*9050*/  SYNCS.PHASECHK.TRANS64.TRYWAIT P1, [R0+URZ+0x30810], R9 ;  /* 0x03081009000075a7 */ /* 0x008724000802017f */
[----:B----4-:R-:W-:Y:S05]  /*9060*/  @!P1 NANOSLEEP.SYNCS 0x989680 ;  /* 0x009896800000995d */ /* 0x010fea0003900000 */
[----:B------:R-:W4:Y:S02]  /*9070*/  @!P1 SYNCS.PHASECHK.TRANS64 P1, [R0+URZ+0x30810], R9 ;  /* 0x03081009000095a7 */ /* 0x000f24000802007f */
[----:B----4-:R-:W-:Y:S05]  /*9080*/  @!P1 BRA `(.L_x_3377) ;  /* 0xfffffffc00f09947 */ /* 0x010fea000383ffff */
[----:B------:R-:W-:Y:S05]  /*9090*/  BRA `(.L_x_3376) ;  /* 0xffffff8c00e07947 */ /* 0x000fea000383ffff */
.L_x_3381:
[----:B------:R1:W1:Y:S02]  /*90a0*/  SYNCS.PHASECHK.TRANS64.TRYWAIT P1, [R0+URZ+0x30830], R9 ;  /* 0x03083009000075a7 */ /* 0x000264000802017f */
[----:B-1----:R-:W-:Y:S05]  /*90b0*/  @!P1 NANOSLEEP.SYNCS 0x989680 ;  /* 0x009896800000995d */ /* 0x002fea0003900000 */
[----:B------:R-:W1:Y:S02]  /*90c0*/  @!P1 SYNCS.PHASECHK.TRANS64 P1, [R0+URZ+0x30830], R9 ;  /* 0x03083009000095a7 */ /* 0x000e64000802007f */
[----:B-1----:R-:W-:Y:S05]  /*90d0*/  @!P1 BRA `(.L_x_3381) ;  /* 0xfffffffc00f09947 */ /* 0x002fea000383ffff */
[----:B------:R-:W-:Y:S05]  /*90e0*/  BRA `(.L_x_3380) ;  /* 0xffffff9400387947 */ /* 0x000fea000383ffff */
.L_x_3429:
[----:B-1----:R1:W2:Y:S02]  /*90f0*/  SYNCS.PHASECHK.TRANS64.TRYWAIT P0, [R15+URZ+0x30820], R2 ;  /* 0x030820020f0075a7 */ /* 0x0022a4000800017f */
[----:B--2---:R-:W-:Y:S05]  /*9100*/  @!P0 NANOSLEEP.SYNCS 0x989680 ;  /* 0x009896800000895d */ /* 0x004fea0003900000 */
[----:B------:R-:W2:Y:S02]  /*9110*/  @!P0 SYNCS.PHASECHK.TRANS64 P0, [R15+URZ+0x30820], R2 ;  /* 0x030820020f0085a7 */ /* 0x000ea4000800007f */
[----:B--2---:R-:W-:Y:S05]  /*9120*/  @!P0 BRA `(.L_x_3429) ;  /* 0xfffffffc00f08947 */ /* 0x004fea000383ffff */
[----:B------:R-:W-:Y:S05]  /*9130*/  BRA `(.L_x_3457) ;  /* 0xffffffe0003c7947 */ /* 0x000fea000383ffff */
.L_x_3433:
[----:B--2---:R2:W3:Y:S02]  /*9140*/  SYNCS.PHASECHK.TRANS64.TRYWAIT P1, [R15+URZ+0x30840], R18 ;  /* 0x030840120f0075a7 */ /* 0x0044e4000802017f */
[----:B---3--:R-:W-:Y:S05]  /*9150*/  @!P1 NANOSLEEP.SYNCS 0x989680 ;  /* 0x009896800000995d */ /* 0x008fea0003900000 */
[----:B------:R-:W3:Y:S02]  /*9160*/  @!P1 SYNCS.PHASECHK.TRANS64 P1, [R15+URZ+0x30840], R18 ;  /* 0x030840120f0095a7 */ /* 0x000ee4000802007f */
[----:B---3--:R-:W-:Y:S05]  /*9170*/  @!P1 BRA `(.L_x_3433) ;  /* 0xfffffffc00f09947 */ /* 0x008fea000383ffff */
[----:B------:R-:W-:Y:S05]  /*9180*/  BRA `(.L_x_3458) ;  /* 0xffffffe400e07947 */ /* 0x000fea000383ffff */
.L_x_3435:
[----:B-1----:R1:W3:Y:S02]  /*9190*/  SYNCS.PHASECHK.TRANS64.TRYWAIT P1, [R15+URZ+0x30828], R18 ;  /* 0x030828120f0075a7 */ /* 0x0022e4000802017f */
[----:B---3--:R-:W-:Y:S05]  /*91a0*/  @!P1 NANOSLEEP.SYNCS 0x989680 ;  /* 0x009896800000995d */ /* 0x008fea0003900000 */
[----:B------:R-:W3:Y:S02]  /*91b0*/  @!P1 SYNCS.PHASECHK.TRANS64 P1, [R15+URZ+0x30828], R18 ;  /* 0x030828120f0095a7 */ /* 0x000ee4000802007f */
[----:B---3--:R-:W-:Y:S05]  /*91c0*/  @!P1 BRA `(.L_x_3435) ;  /* 0xfffffffc00f09947 */ /* 0x008fea000383ffff */
[----:B------:R-:W-:Y:S05]  /*91d0*/  BRA `(.L_x_3459) ;  /* 0xffffffe800807947 */ /* 0x000fea000383ffff */
.L_x_3437:
[----:B---3--:R3:W4:Y:S02]  /*91e0*/  SYNCS.PHASECHK.TRANS64.TRYWAIT P1, [R15+URZ+0x30848], R18 ;  /* 0x030848120f0075a7 */ /* 0x008724000802017f */
[----:B----4-:R-:W-:Y:S05]  /*91f0*/  @!P1 NANOSLEEP.SYNCS 0x989680 ;  /* 0x009896800000995d */ /* 0x010fea0003900000 */
[----:B------:R-:W4:Y:S02]  /*9200*/  @!P1 SYNCS.PHASECHK.TRANS64 P1, [R15+URZ+0x30848], R18 ;  /* 0x030848120f0095a7 */ /* 0x000f24000802007f */
[----:B----4-:R-:W-:Y:S05]  /*9210*/  @!P1 BRA `(.L_x_3437) ;  /* 0xfffffffc00f09947 */ /* 0x010fea000383ffff */
[----:B------:R-:W-:Y:S05]  /*9220*/  BRA `(.L_x_3460) ;  /* 0xffffffec00207947 */ /* 0x000fea000383ffff */
.L_x_3439:
[----:B------:R-:W-:-:S07]  /*9230*/  SHF.L.U32 R4, R10, 0x1f, RZ ;  /* 0x0000001f0a047819 */ /* 0x000fce00000006ff */
.L_x_3461:
[----:B----4-:R4:W1:Y:S02]  /*9240*/  SYNCS.PHASECHK.TRANS64.TRYWAIT P1, [R15+URZ+0x30820], R4 ;  /* 0x030820040f0075a7 */ /* 0x010864000802017f */
[----:B-1----:R-:W-:Y:S05]  /*9250*/  @!P1 NANOSLEEP.SYNCS 0x989680 ;  /* 0x009896800000995d */ /* 0x002fea0003900000 */
[----:B------:R-:W1:Y:S02]  /*9260*/  @!P1 SYNCS.PHASECHK.TRANS64 P1, [R15+URZ+0x30820], R4 ;  /* 0x030820040f0095a7 */ /* 0x000e64000802007f */
[----:B-1----:R-:W-:Y:S05]  /*9270*/  @!P1 BRA `(.L_x_3461) ;  /* 0xfffffffc00f09947 */ /* 0x002fea000383ffff */
[----:B------:R-:W-:Y:S05]  /*9280*/  BRA `(.L_x_3462) ;  /* 0xffffffec00a47947 */ /* 0x000fea000383ffff */
.L_x_3442:
[----:B----4-:R4:W1:Y:S02]  /*9290*/  SYNCS.PHASECHK.TRANS64.TRYWAIT P1, [R15+URZ+0x30840], R12 ;  /* 0x0308400c0f0075a7 */ /* 0x010864000802017f */
[----:B-1----:R-:W-:Y:S05]  /*92a0*/  @!P1 NANOSLEEP.SYNCS 0x989680 ;  /* 0x009896800000995d */ /* 0x002fea0003900000 */
[----:B------:R-:W1:Y:S02]  /*92b0*/  @!P1 SYNCS.PHASECHK.TRANS64 P1, [R15+URZ+0x30840], R12 ;  /* 0x0308400c0f0095a7 */ /* 0x000e64000802007f */
[----:B-1----:R-:W-:Y:S05]  /*92c0*/  @!P1 BRA `(.L_x_3442) ;  /* 0xfffffffc00f09947 */ /* 0x002fea000383ffff */
[----:B------:R-:W-:Y:S05]  /*92d0*/  BRA `(.L_x_3463) ;  /* 0xfffffff000607947 */ /* 0x000fea000383ffff */
.L_x_3444:
[----:B-1----:R1:W2:Y:S02]  /*92e0*/  SYNCS.PHASECHK.TRANS64.TRYWAIT P1, [R15+URZ+0x30828], R12 ;  /* 0x0308280c0f0075a7 */ /* 0x0022a4000802017f */
[----:B--2---:R-:W-:Y:S05]  /*92f0*/  @!P1 NANOSLEEP.SYNCS 0x989680 ;  /* 0x009896800000995d */ /* 0x004fea0003900000 */
[----:B------:R-:W2:Y:S02]  /*9300*/  @!P1 SYNCS.PHASECHK.TRANS64 P1, [R15+URZ+0x30828], R12 ;  /* 0x0308280c0f0095a7 */ /* 0x000ea4000802007f */
[----:B--2---:R-:W-:Y:S05]  /*9310*/  @!P1 BRA `(.L_x_3444) ;  /* 0xfffffffc00f09947 */ /* 0x004fea000383ffff */
[----:B------:R-:W-:Y:S05]  /*9320*/  BRA `(.L_x_3464) ;  /* 0xfffffff000f47947 */ /* 0x000fea000383ffff */
.L_x_3446:
[----:B------:R1:W1:Y:S02]  /*9330*/  SYNCS.PHASECHK.TRANS64.TRYWAIT P0, [R3+URZ+0x30840], R0 ;  /* 0x03084000030075a7 */ /* 0x000264000800017f */
[----:B-1----:R-:W-:Y:S05]  /*9340*/  @!P0 NANOSLEEP.SYNCS 0x989680 ;  /* 0x009896800000895d */ /* 0x002fea0003900000 */
[----:B------:R-:W1:Y:S02]  /*9350*/  @!P0 SYNCS.PHASECHK.TRANS64 P0, [R3+URZ+0x30840], R0 ;  /* 0x03084000030085a7 */ /* 0x000e64000800007f */
[----:B-1----:R-:W-:Y:S05]  /*9360*/  @!P0 BRA `(.L_x_3446) ;  /* 0xfffffffc00f08947 */ /* 0x002fea000383ffff */
[----:B------:R-:W-:Y:S05]  /*9370*/  BRA `(.L_x_3465) ;  /* 0xfffffff400a47947 */ /* 0x000fea000383ffff */
.L_x_3448:
[----:B------:R-:W-:Y:S01]  /*9380*/  BSSY B0, `(.L_x_3466) ;  /* 0x0000006000007945 */ /* 0x000fe20003800000 */
[----:B------:R-:W-:-:S07]  /*9390*/  IMAD.MOV.U32 R15, RZ, RZ, -0x1 ;  /* 0xffffffffff0f7424 */ /* 0x000fce00078e00ff */
[----:B------:R-:W-:Y:S05]  /*93a0*/  WARPSYNC.COLLECTIVE R15, `(.L_x_3467) ;  /* 0x000000000f0c7348 */ /* 0x000fea0003c00000 */
[----:B------:R-:W-:Y:S02]  /*93b0*/  ELECT P6, UR62, PT ;  /* 0x00000000003e782f */ /* 0x000fe400038c0000 */
[----:B------:R-:W-:Y:S01]  /*93c0*/  MOV R14, UR62 ;  /* 0x0000003e000e7c02 */ /* 0x000fe20008000f00 */
[----:B------:R-:W-:Y:S10]  /*93d0*/  ENDCOLLECTIVE ;  /* 0x000000000000791b */ /* 0x000ff40003800000 */
.L_x_3467:
[----:B------:R-:W-:Y:S05]  /*93e0*/  BSYNC B0 ;  /* 0x0000000000007941 */ /* 0x000fea0003800000 */
.L_x_3466:
[----:B------:R-:W-:Y:S05]  /*93f0*/  BRA `(.L_x_3468) ;  /* 0xfffffff800547947 */ /* 0x000fea000383ffff */
.L_x_3450:
[----:B-1----:R1:W2:Y:S02]  /*9400*/  SYNCS.PHASECHK.TRANS64.TRYWAIT P0, [R7+URZ], R4 ;  /* 0x00000004070075a7 */ /* 0x0022a4000800017f */
[----:B--2---:R-:W-:Y:S05]  /*9410*/  @!P0 NANOSLEEP.SYNCS 0x989680 ;  /* 0x009896800000895d */ /* 0x004fea0003900000 */
[----:B------:R-:W2:Y:S02]  /*9420*/  @!P0 SYNCS.PHASECHK.TRANS64 P0, [R7+URZ], R4 ;  /* 0x00000004070085a7 */ /* 0x000ea4000800007f */
[----:B--2---:R-:W-:Y:S05]  /*9430*/  @!P0 BRA `(.L_x_3450) ;  /* 0xfffffffc00f08947 */ /* 0x004fea000383ffff */
[----:B------:R-:W-:Y:S05]  /*9440*/  BRA `(.L_x_3469) ;  /* 0xfffffff800947947 */ /* 0x000fea000383ffff */
.L_x_3451:
[----:B--2---:R2:W3:Y:S02]  /*9450*/  SYNCS.PHASECHK.TRANS64.TRYWAIT P0, [R3+URZ], R0 ;  /* 0x00000000030075a7 */ /* 0x0044e4000800017f */
[----:B---3--:R-:W-:Y:S05]  /*9460*/  @!P0 NANOSLEEP.SYNCS 0x989680 ;  /* 0x009896800000895d */ /* 0x008fea0003900000 */
[----:B------:R-:W3:Y:S02]  /*9470*/  @!P0 SYNCS.PHASECHK.TRANS64 P0, [R3+URZ], R0 ;  /* 0x00000000030085a7 */ /* 0x000ee4000800007f */
[----:B---3--:R-:W-:Y:S05]  /*9480*/  @!P0 BRA `(.L_x_3451) ;  /* 0xfffffffc00f08947 */ /* 0x008fea000383ffff */
[----:B------:R-:W-:Y:S05]  /*9490*/  BRA `(.L_x_3470) ;  /* 0xfffffff800887947 */ /* 0x000fea000383ffff */
.L_x_3453:
[----:B--2---:R2:W3:Y:S02]  /*94a0*/  SYNCS.PHASECHK.TRANS64.TRYWAIT P0, [R5+URZ], R4 ;  /* 0x00000004050075a7 */ /* 0x0044e4000800017f */
[----:B---3--:R-:W-:Y:S05]  /*94b0*/  @!P0 NANOSLEEP.SYNCS 0x989680 ;  /* 0x009896800000895d */ /* 0x008fea0003900000 */
[----:B------:R-:W3:Y:S02]  /*94c0*/  @!P0 SYNCS.PHASECHK.TRANS64 P0, [R5+URZ], R4 ;  /* 0x00000004050085a7 */ /* 0x000ee4000800007f */
[----:B---3--:R-:W-:Y:S05]  /*94d0*/  @!P0 BRA `(.L_x_3453) ;  /* 0xfffffffc00f08947 */ /* 0x008fea000383ffff */
[----:B------:R-:W-:Y:S05]  /*94e0*/  BRA `(.L_x_3471) ;  /* 0xfffffff8008c7947 */ /* 0x000fea000383ffff */
.L_x_3472:
        /* <DEDUP_REMOVED lines=9> */
.L_x_3708:


//--------------------- .text._ZN7cutlass13device_kernelIN5flash32FlashAttnBwdPostprocessConvertdQIN4cute5tupleIJNS3_1CILi128EEES6_EEENS_6half_tEfNS_4arch4Sm90ELi256ENS3_8TiledMMAINS3_8MMA_AtomIJNS3_4SM904GMMA26MMA_64x128x16_F32F16F16_RSILNSE_5MajorE0ELSG_1ELNSE_7ScaleInE1ELSH_1EEEEEENS3_6LayoutINS4_IJNS5_ILi2EEENS5_ILi1EEESM_EEENS4_IJSM_NS5_ILi0EEESO_EEEEENS4_IJNS3_10UnderscoreESR_SR_EEEEELb0EEEEEvNT_6ParamsE --------------------------
	.section	.text._ZN7cutlass13device_kernelIN5flash32FlashAttnBwdPostprocessConvertdQIN4cute5tupleIJNS3_1CILi128EEES6_EEENS_6half_tEfNS_4arch4Sm90ELi256ENS3_8TiledMMAINS3_8MMA_AtomIJNS3_4SM904GMMA26MMA_64x128x16_F32F16F16_RSILNSE_5MajorE0ELSG_1ELNSE_7ScaleInE1ELSH_1EEEEEENS3_6LayoutINS4_IJNS5_ILi2EEENS5_ILi1EEESM_EEENS4_IJSM_NS5_ILi0EEESO_EEEEENS4_IJNS3_10UnderscoreESR_SR_EEEEELb0EEEEEvNT_6ParamsE,"ax",@progbits
	.align	128
.text._ZN7cutlass13device_kernelIN5flash32FlashAttnBwdPostprocessConvertdQIN4cute5tupleIJNS3_1CILi128EEES6_EEENS_6half_tEfNS_4arch4Sm90ELi256ENS3_8TiledMMAINS3_8MMA_AtomIJNS3_4SM904GMMA26MMA_64x128x16_F32F16F16_RSILNSE_5MajorE0ELSG_1ELNSE_7ScaleInE1ELSH_1EEEEEENS3_6LayoutINS4_IJNS5_ILi2EEENS5_ILi1EEESM_EEENS4_IJSM_NS5_ILi0EEESO_EEEEENS4_IJNS3_10UnderscoreESR_SR_EEEEELb0EEEEEvNT_6ParamsE:
        .type           _ZN7cutlass13device_kernelIN5flash32FlashAttnBwdPostprocessConvertdQIN4cute5tupleIJNS3_1CILi128EEES6_EEENS_6half_tEfNS_4arch4Sm90ELi256ENS3_8TiledMMAINS3_8MMA_AtomIJNS3_4SM904GMMA26MMA_64x128x16_F32F16F16_RSILNSE_5MajorE0ELSG_1ELNSE_7ScaleInE1ELSH_1EEEEEENS3_6LayoutINS4_IJNS5_ILi2EEENS5_ILi1EEESM_EEENS4_IJSM_NS5_ILi0EEESO_EEEEENS4_IJNS3_10UnderscoreESR_SR_EEEEELb0EEEEEvNT_6ParamsE,@function
        .size           _ZN7cutlass13device_kernelIN5flash32FlashAttnBwdPostprocessConvertdQIN4cute5tupleIJNS3_1CILi128EEES6_EEENS_6half_tEfNS_4arch4Sm90ELi256ENS3_8TiledMMAINS3_8MMA_AtomIJNS3_4SM904GMMA26MMA_64x128x16_F32F16F16_RSILNSE_5MajorE0ELSG_1ELNSE_7ScaleInE1ELSH_1EEEEEENS3_6LayoutINS4_IJNS5_ILi2EEENS5_ILi1EEESM_EEENS4_IJSM_NS5_ILi0EEESO_EEEEENS4_IJNS3_10UnderscoreESR_SR_EEEEELb0EEEEEvNT_6ParamsE,(.L_x_3709 - _ZN7cutlass13device_kernelIN5flash32FlashAttnBwdPostprocessConvertdQIN4cute5tupleIJNS3_1CILi128EEES6_EEENS_6half_tEfNS_4arch4Sm90ELi256ENS3_8TiledMMAINS3_8MMA_AtomIJNS3_4SM904GMMA26MMA_64x128x16_F32F16F16_RSILNSE_5MajorE0ELSG_1ELNSE_7ScaleInE1ELSH_1EEEEEENS3_6LayoutINS4_IJNS5_ILi2EEENS5_ILi1EEESM_EEENS4_IJSM_NS5_ILi0EEESO_EEEEENS4_IJNS3_10UnderscoreESR_SR_EEEEELb0EEEEEvNT_6ParamsE)
        .other          _ZN7cutlass13device_kernelIN5flash32FlashAttnBwdPostprocessConvertdQIN4cute5tupleIJNS3_1CILi128EEES6_EEENS_6half_tEfNS_4arch4Sm90ELi256ENS3_8TiledMMAINS3_8MMA_AtomIJNS3_4SM904GMMA26MMA_64x128x16_F32F16F16_RSILNSE_5MajorE0ELSG_1ELNSE_7ScaleInE1ELSH_1EEEEEENS3_6LayoutINS4_IJNS5_ILi2EEENS5_ILi1EEESM_EEENS4_IJSM_NS5_ILi0EEESO_EEEEENS4_IJNS3_10UnderscoreESR_SR_EEEEELb0EEEEEvNT_6ParamsE,@"STO_CUDA_ENTRY STV_DEFAULT"
_ZN7cutlass13device_kernelIN5flash32FlashAttnBwdPostprocessConvertdQIN4cute5tupleIJNS3_1CILi128EEES6_EEENS_6half_tEfNS_4arch4Sm90ELi256ENS3_8TiledMMAINS3_8MMA_AtomIJNS3_4SM904GMMA26MMA_64x128x16_F32F16F16_RSILNSE_5MajorE0ELSG_1ELNSE_7ScaleInE1ELSH_1EEEEEENS3_6LayoutINS4_IJNS5_ILi2EEENS5_ILi1EEESM_EEENS4_IJSM_NS5_ILi0EEESO_EEEEENS4_IJNS3_10UnderscoreESR_SR_EEEEELb0EEEEEvNT_6ParamsE:
[----:B------:R-:W-:Y:S08]  /*0000*/  LDC R1, c[0x0][0x28] ;  /* 0x00000a00ff017b82 */ /* 0x000ff00000000800 */
[----:B------:R-:W0:Y:S01]  /*0010*/  LDC.64 R4, c[0x0][0x278] ;  /* 0x00009e00ff047b82 */ /* 0x000e220000000a00 */
[----:B------:R-:W1:Y:S01]  /*0020*/  S2R R15, SR_CTAID.Z ;  /* 0x00000000000f7919 */ /* 0x000e620000002700 */
[----:B------:R-:W-:-:S06]  /*0030*/  ULDC.64 UR8, c[0x0][0x208] ;  /* 0x0000820000087ab9 */ /* 0x000fcc0000000a00 */
[----:B------:R-:W2:Y:S08]  /*0040*/  LDC.64 R10, c[0x0][0x270] ;  /* 0x00009c00ff0a7b82 */ /* 0x000eb00000000a00 */
[----:B------:R-:W1:Y:S01]  /*0050*/  LDC.64 R2, c[0x0][0x270] ;  /* 0x00009c00ff027b82 */ /* 0x000e620000000a00 */
[----:B0-----:R-:W-:-:S04]  /*0060*/  ISETP.NE.U32.AND P2, PT, R4, RZ, PT ;  /* 0x000000ff0400720c */ /* 0x001fc80003f45070 */
[----:B------:R-:W-:Y:S02]  /*0070*/  ISETP.NE.AND.EX P2, PT, R5, RZ, PT, P2 ;  /* 0x000000ff0500720c */ /* 0x000fe40003f45320 */
[----:B--2---:R-:W-:-:S04]  /*0080*/  ISETP.NE.U32.AND P1, PT, R10, RZ, PT ;  /* 0x000000ff0a00720c */ /* 0x004fc80003f25070 */
[----:B------:R-:W-:Y:S01]  /*0090*/  ISETP.NE.AND.EX P1, PT, R11, RZ, PT, P1 ;  /* 0x000000ff0b00720c */ /* 0x000fe20003f25310 */
[----:B------:R-:W-:Y:S01]  /*00a0*/  ULDC UR4, c[0x0][0x240] ;  /* 0x0000900000047ab9 */ /* 0x000fe20000000800 */
[----:B-1----:R-:W-:-:S05]  /*00b0*/  IMAD.WIDE R2, R15, 0x4, R2 ;  /* 0x000000040f027825 */ /* 0x002fca00078e0202 */
[----:B------:R-:W0:Y:S01]  /*00c0*/  @P2 LDC.64 R4, c[0x0][0x278] ;  /* 0x00009e00ff042b82 */ /* 0x000e220000000a00 */
[----:B------:R-:W-:-:S05]  /*00d0*/  IMAD.U32 R0, RZ, RZ, UR4 ;  /* 0x00000004ff007e24 */ /* 0x000fca000f8e00ff */
[----:B------:R1:W5:Y:S01]  /*00e0*/  @P1 LDG.E R9, desc[UR8][R2.64] ;  /* 0x0000000802091981 */ /* 0x000362000c1e1900 */
[----:B0-----:R-:W-:-:S05]  /*00f0*/  @P2 IMAD.WIDE R4, R15, 0x4, R4 ;  /* 0x000000040f042825 */ /* 0x001fca00078e0204 */
[----:B------:R1:W5:Y:S01]  /*0100*/  @P2 LDG.E R0, desc[UR8][R4.64] ;  /* 0x0000000804002981 */ /* 0x000362000c1e1900 */
[----:B------:R-:W-:Y:S01]  /*0110*/  ISETP.NE.U32.AND P0, PT, R10, RZ, PT ;  /* 0x000000ff0a00720c */ /* 0x000fe20003f05070 */
[----:B------:R-:W0:Y:S03]  /*0120*/  S2R R6, SR_CTAID.X ;  /* 0x0000000000067919 */ /* 0x000e260000002500 */
[----:B------:R-:W-:Y:S01]  /*0130*/  ISETP.NE.AND.EX P0, PT, R11, RZ, PT, P0 ;  /* 0x000000ff0b00720c */ /* 0x000fe20003f05300 */
[----:B0-----:R-:W-:Y:S01]  /*0140*/  IMAD.SHL.U32 R11, R6, 0x80, RZ ;  /* 0x00000080060b7824 */ /* 0x001fe200078e00ff */
[----:B-1----:R-:W-:Y:S11]  /*0150*/  @P2 BRA `(.L_x_3473) ;  /* 0x0000000000102947 */ /* 0x002ff60003800000 */
[----:B------:R-:W-:Y:S05]  /*0160*/  @!P1 BRA `(.L_x_3473) ;  /* 0x00000000000c9947 */ /* 0x000fea0003800000 */
[----:B------:R-:W2:Y:S04]  /*0170*/  LDG.E R5, desc[UR8][R2.64] ;  /* 0x0000000802057981 */ /* 0x000ea8000c1e1900 */
[----:B-----5:R-:W2:Y:S02]  /*0180*/  LDG.E R0, desc[UR8][R2.64+0x4] ;  /* 0x0000040802007981 */ /* 0x020ea4000c1e1900 */
[----:B--2---:R-:W-:-:S07]  /*0190*/  IADD3 R0, -R5, R0, RZ ;  /* 0x0000000005007210 */ /* 0x004fce0007ffe1ff */
.L_x_3473:
[----:B-----5:R-:W-:-:S13]  /*01a0*/  ISETP.LE.AND P2, PT, R0, R11, PT ;  /* 0x0000000b0000720c */ /* 0x020fda0003f43270 */
[----:B------:R-:W-:Y:S05]  /*01b0*/  @P0 EXIT P2 ;  /* 0x000000000000094d */ /* 0x000fea0001000000 */
[----:B------:R-:W0:Y:S01]  /*01c0*/  S2R R10, SR_CTAID.Y ;  /* 0x00000000000a7919 */ /* 0x000e220000002600 */
[C---:B------:R-:W-:Y:S01]  /*01d0*/  @P1 IMAD R2, R15.reuse, 0x80, R9 ;  /* 0x000000800f021824 */ /* 0x040fe200078e0209 */
[----:B------:R-:W1:Y:S01]  /*01e0*/  LDC.64 R18, c[0x0][0x228] ;  /* 0x00008a00ff127b82 */ /* 0x000e620000000a00 */
[----:B------:R-:W-:Y:S01]  /*01f0*/  SHF.L.U32 R13, R6, 0xe, RZ ;  /* 0x0000000e060d7819 */ /* 0x000fe200000006ff */
[----:B------:R-:W2:Y:S01]  /*0200*/  S2R R17, SR_TID.X ;  /* 0x0000000000117919 */ /* 0x000ea20000002100 */
[----:B------:R-:W-:Y:S01]  /*0210*/  SEL R8, R15, RZ, !P0 ;  /* 0x000000ff0f087207 */ /* 0x000fe20004000000 */
[----:B------:R-:W-:Y:S01]  /*0220*/  BSSY B0, `(.L_x_3474) ;  /* 0x0000031000007945 */ /* 0x000fe20003800000 */
[----:B------:R-:W-:Y:S01]  /*0230*/  @P1 SHF.R.S32.HI R3, RZ, 0x1f, R2 ;  /* 0x0000001fff031819 */ /* 0x000fe20000011402 */
[----:B------:R-:W3:Y:S02]  /*0240*/  S2R R12, SR_CgaCtaId ;  /* 0x00000000000c7919 */ /* 0x000ee40000008800 */
[----:B------:R-:W4:Y:S01]  /*0250*/  LDC.64 R20, c[0x0][0x230] ;  /* 0x00008c00ff147b82 */ /* 0x000f220000000a00 */
[----:B------:R-:W-:-:S05]  /*0260*/  @P1 LEA.HI R3, R3, R2, RZ, 0x7 ;  /* 0x0000000203031211 */ /* 0x000fca00078f38ff */
[----:B------:R-:W-:Y:S02]  /*0270*/  @P1 IMAD.SHL.U32 R3, R3, 0x80, RZ ;  /* 0x0000008003031824 */ /* 0x000fe400078e00ff */
[----:B------:R-:W5:Y:S03]  /*0280*/  LDC.64 R22, c[0x0][0x210] ;  /* 0x00008400ff167b82 */ /* 0x000f660000000a00 */
[----:B------:R-:W-:Y:S02]  /*0290*/  @P1 LOP3.LUT R5, R3, 0xffffc000, RZ, 0xc0, !PT ;  /* 0xffffc00003051812 */ /* 0x000fe400078ec0ff */
[----:B------:R-:W-:Y:S02]  /*02a0*/  CS2R R2, SRZ ;  /* 0x0000000000027805 */ /* 0x000fe4000001ff00 */
[--C-:B------:R-:W-:Y:S01]  /*02b0*/  @P1 SHF.R.S32.HI R3, RZ, 0x1f, R5.reuse ;  /* 0x0000001fff031819 */ /* 0x100fe20000011405 */
[----:B------:R-:W-:Y:S01]  /*02c0*/  @P1 IMAD.MOV.U32 R2, RZ, RZ, R5 ;  /* 0x000000ffff021224 */ /* 0x000fe200078e0005 */
[----:B------:R-:W-:-:S04]  /*02d0*/  SHF.R.S32.HI R5, RZ, 0x1f, R15 ;  /* 0x0000001fff057819 */ /* 0x000fc8000001140f */
[C---:B------:R-:W-:Y:S02]  /*02e0*/  IADD3 R2, P2, R13.reuse, R2, RZ ;  /* 0x000000020d027210 */ /* 0x040fe40007f5e0ff */
[----:B0-----:R-:W-:Y:S02]  /*02f0*/  SHF.R.S32.HI R7, RZ, 0x1f, R10 ;  /* 0x0000001fff077819 */ /* 0x001fe4000001140a */
[----:B------:R-:W-:Y:S02]  /*0300*/  LEA.HI.X.SX32 R3, R13, R3, 0x1, P2 ;  /* 0x000000030d037211 */ /* 0x000fe400010f0eff */
[----:B------:R-:W-:Y:S01]  /*0310*/  SEL R5, R5, RZ, !P0 ;  /* 0x000000ff05057207 */ /* 0x000fe20004000000 */
[-C--:B-1----:R-:W-:Y:S01]  /*0320*/  IMAD R4, R7, R18.reuse, RZ ;  /* 0x0000001207047224 */ /* 0x082fe200078e02ff */
[----:B--2---:R-:W-:Y:S01]  /*0330*/  ISETP.NE.AND P0, PT, R17, RZ, PT ;  /* 0x000000ff1100720c */ /* 0x004fe20003f05270 */
[----:B------:R-:W-:-:S04]  /*0340*/  IMAD.WIDE.U32 R2, R10, R18, R2 ;  /* 0x000000120a027225 */ /* 0x000fc800078e0002 */
[----:B------:R-:W-:Y:S02]  /*0350*/  IMAD R13, R10, R19, R4 ;  /* 0x000000130a0d7224 */ /* 0x000fe400078e0204 */
[-C--:B----4-:R-:W-:Y:S02]  /*0360*/  IMAD R4, R5, R20.reuse, RZ ;  /* 0x0000001405047224 */ /* 0x090fe400078e02ff */
[----:B------:R-:W-:Y:S02]  /*0370*/  IMAD.IADD R3, R3, 0x1, R13 ;  /* 0x0000000103037824 */ /* 0x000fe400078e020d */
[C---:B------:R-:W-:Y:S02]  /*0380*/  IMAD R13, R8.reuse, R21, R4 ;  /* 0x00000015080d7224 */ /* 0x040fe400078e0204 */
[----:B------:R-:W-:-:S05]  /*0390*/  IMAD.WIDE.U32 R2, R8, R20, R2 ;  /* 0x0000001408027225 */ /* 0x000fca00078e0002 */
[----:B------:R-:W-:Y:S02]  /*03a0*/  IADD3 R3, R3, R13, RZ ;  /* 0x0000000d03037210 */ /* 0x000fe40007ffe0ff */
[----:B-----5:R-:W-:-:S04]  /*03b0*/  LEA R22, P2, R2, R22, 0x2 ;  /* 0x0000001602167211 */ /* 0x020fc800078410ff */
[----:B------:R-:W-:Y:S01]  /*03c0*/  LEA.HI.X R3, R2, R23, R3, 0x2, P2 ;  /* 0x0000001702037211 */ /* 0x000fe200010f1403 */
[----:B---3--:R-:W-:Y:S08]  /*03d0*/  @P0 BRA `(.L_x_3475) ;  /* 0x0000000000540947 */ /* 0x008ff00003800000 */
[----:B------:R-:W0:Y:S01]  /*03e0*/  S2UR UR7, SR_CgaCtaId ;  /* 0x00000000000779c3 */ /* 0x000e220000008800 */
[----:B------:R-:W-:Y:S01]  /*03f0*/  UMOV UR6, 0x400 ;  /* 0x0000040000067882 */ /* 0x000fe20000000000 */
[----:B------:R-:W-:Y:S01]  /*0400*/  UMOV UR4, 0x1 ;  /* 0x0000000100047882 */ /* 0x000fe20000000000 */
[----:B------:R-:W-:Y:S01]  /*0410*/  IMAD.MOV.U32 R2, RZ, RZ, 0x10000 ;  /* 0x00010000ff027424 */ /* 0x000fe200078e00ff */
        /* <DEDUP_REMOVED lines=12> */
.L_x_3476:
[----:B------:R-:W-:Y:S01]  /*04e0*/  @P0 ELECT P2, URZ, PT ;  /* 0x00000000003f082f */ /* 0x000fe20003840000 */
[----:B------:R1:W-:-:S12]  /*04f0*/  UBLKCP.S.G [UR6], [UR4], UR10 ;  /* 0x00000006040073ba */ /* 0x0003d8000800020a */
[----:B------:R-:W-:Y:S02]  /*0500*/  @P2 PLOP3.LUT P0, PT, P2, PT, PT, 0x8, 0x0 ;  /* 0x000000000000281c */ /* 0x000fe4000170e170 */
[----:B------:R-:W-:-:S11]  /*0510*/  PLOP3.LUT P2, PT, PT, PT, PT, 0x8, 0x0 ;  /* 0x000000000000781c */ /* 0x000fd60003f4e170 */
[----:B-1----:R-:W-:Y:S05]  /*0520*/  @P0 BRA.U.ANY `(.L_x_3476) ;  /* 0xfffffffd00ec0947 */ /* 0x002fea000393ffff */
.L_x_3475:
[----:B------:R-:W-:Y:S05]  /*0530*/  BSYNC B0 ;  /* 0x0000000000007941 */ /* 0x000fea0003800000 */
.L_x_3474:
[----:B------:R-:W-:Y:S01]  /*0540*/  BAR.SYNC.DEFER_BLOCKING 0x0 ;  /* 0x0000000000007b1d */ /* 0x000fe20000010000 */
[----:B------:R-:W-:Y:S02]  /*0550*/  MOV R57, 0x400 ;  /* 0x0000040000397802 */ /* 0x000fe40000000f00 */
[----:B------:R-:W-:Y:S02]  /*0560*/  CS2R R78, SRZ ;  /* 0x00000000004e7805 */ /* 0x000fe4000001ff00 */
[----:B0-----:R-:W-:Y:S01]  /*0570*/  SHF.L.U32 R2, RZ, 0x1f, RZ ;  /* 0x0000001fff027819 */ /* 0x001fe200000006ff */
[--C-:B------:R-:W-:Y:S01]  /*0580*/  @P1 IMAD.MOV.U32 R78, RZ, RZ, R9.reuse ;  /* 0x000000ffff4e1224 */ /* 0x100fe200078e0009 */
[----:B------:R-:W-:Y:S02]  /*0590*/  LEA R57, R12, R57, 0x18 ;  /* 0x000000390c397211 */ /* 0x000fe400078ec0ff */
[----:B------:R-:W-:-:S07]  /*05a0*/  @P1 SHF.R.S32.HI R79, RZ, 0x1f, R9 ;  /* 0x0000001fff4f1819 */ /* 0x000fce0000011409 */
.L_x_3477:
[----:B0-----:R0:W1:Y:S02]  /*05b0*/  SYNCS.PHASECHK.TRANS64.TRYWAIT P0, [R57+URZ+0x18000], R2 ;  /* 0x01800002390075a7 */ /* 0x001064000800017f */
[----:B-1----:R-:W-:Y:S05]  /*05c0*/  @!P0 NANOSLEEP.SYNCS 0x989680 ;  /* 0x009896800000895d */ /* 0x002fea0003900000 */
[----:B------:R-:W1:Y:S02]  /*05d0*/  @!P0 SYNCS.PHASECHK.TRANS64 P0, [R57+URZ+0x18000], R2 ;  /* 0x01800002390085a7 */ /* 0x000e64000800007f */
[----:B-1----:R-:W-:Y:S05]  /*05e0*/  @!P0 BRA `(.L_x_3477) ;  /* 0xfffffffc00f08947 */ /* 0x002fea000383ffff */
[----:B0-----:R-:W-:Y:S01]  /*05f0*/  SHF.R.S32.HI R2, RZ, 0x1f, R17 ;  /* 0x0000001fff027819 */ /* 0x001fe20000011411 */
[----:B------:R-:W-:Y:S01]  /*0600*/  ULDC UR4, c[0x0][0x268] ;  /* 0x00009a0000047ab9 */ /* 0x000fe20000000800 */
[----:B------:R-:W-:Y:S01]  /*0610*/  VIADDMNMX R0, R0, -R11, 0x80, PT ;  /* 0x0000008000007446 */ /* 0x000fe2000380090b */
[----:B------:R-:W-:Y:S01]  /*0620*/  ULDC.64 UR6, c[0x0][0x258] ;  /* 0x0000960000067ab9 */ /* 0x000fe20000000a00 */
[CC--:B------:R-:W-:Y:S01]  /*0630*/  LEA.HI R3, R2.reuse, R17.reuse, RZ, 0x7 ;  /* 0x0000001102037211 */ /* 0x0c0fe200078f38ff */
[----:B------:R-:W-:Y:S01]  /*0640*/  IMAD R7, R7, UR6, RZ ;  /* 0x0000000607077c24 */ /* 0x000fe2000f8e02ff */
[----:B------:R-:W-:Y:S01]  /*0650*/  LEA.HI R9, R2, R17, RZ, 0x4 ;  /* 0x0000001102097211 */ /* 0x000fe200078f20ff */
[----:B------:R-:W-:Y:S01]  /*0660*/  BSSY B0, `(.L_x_3478) ;  /* 0x00000d1000007945 */ /* 0x000fe20003800000 */
[----:B------:R-:W-:Y:S02]  /*0670*/  LOP3.LUT R4, R3, 0xfffff80, RZ, 0xc0, !PT ;  /* 0x0fffff8003047812 */ /* 0x000fe400078ec0ff */
[----:B------:R-:W-:-:S02]  /*0680*/  SHF.R.S32.HI R25, RZ, 0x7, R3 ;  /* 0x00000007ff197819 */ /* 0x000fc40000011403 */
[-C--:B------:R-:W-:Y:S02]  /*0690*/  IADD3 R4, -R4, R17.reuse, RZ ;  /* 0x0000001104047210 */ /* 0x080fe40007ffe1ff */
[----:B------:R-:W-:Y:S02]  /*06a0*/  LOP3.LUT R3, R9, 0xfffffff0, RZ, 0xc0, !PT ;  /* 0xfffffff009037812 */ /* 0x000fe400078ec0ff */
[----:B------:R-:W-:Y:S01]  /*06b0*/  LEA.HI R2, R2, R17, RZ, 0x5 ;  /* 0x0000001102027211 */ /* 0x000fe200078f28ff */
[----:B------:R-:W-:Y:S01]  /*06c0*/  IMAD R4, R25, 0x800, R4 ;  /* 0x0000080019047824 */ /* 0x000fe200078e0204 */
[----:B------:R-:W-:Y:S01]  /*06d0*/  SHF.R.S32.HI R9, RZ, 0x4, R9 ;  /* 0x00000004ff097819 */ /* 0x000fe20000011409 */
[----:B------:R-:W-:Y:S02]  /*06e0*/  IMAD.IADD R3, R17, 0x1, -R3 ;  /* 0x0000000111037824 */ /* 0x000fe400078e0a03 */
[----:B------:R-:W-:Y:S01]  /*06f0*/  IMAD.SHL.U32 R80, R4, 0x4, RZ ;  /* 0x0000000404507824 */ /* 0x000fe200078e00ff */
[C---:B------:R-:W-:Y:S01]  /*0700*/  SHF.L.U32 R11, R9.reuse, 0x6, RZ ;  /* 0x00000006090b7819 */ /* 0x040fe200000006ff */
[----:B------:R-:W-:Y:S01]  /*0710*/  IMAD.SHL.U32 R16, R2, 0x20, RZ ;  /* 0x0000002002107824 */ /* 0x000fe200078e00ff */
[----:B------:R-:W-:Y:S01]  /*0720*/  SHF.R.S32.HI R4, RZ, 0x1f, R3 ;  /* 0x0000001fff047819 */ /* 0x000fe20000011403 */
[----:B------:R-:W-:Y:S01]  /*0730*/  IMAD.SHL.U32 R24, R9, 0x8, RZ ;  /* 0x0000000809187824 */ /* 0x000fe200078e00ff */
[----:B------:R-:W-:-:S02]  /*0740*/  LEA R80, R80, R57, 0x2 ;  /* 0x0000003950507211 */ /* 0x000fc400078e10ff */
[----:B------:R-:W-:Y:S02]  /*0750*/  LEA.HI R4, R4, R3, RZ, 0x3 ;  /* 0x0000000304047211 */ /* 0x000fe400078f18ff */
[----:B------:R-:W-:Y:S01]  /*0760*/  LOP3.LUT R23, R11, 0x1c0, RZ, 0xc0, !PT ;  /* 0x000001c00b177812 */ /* 0x000fe200078ec0ff */
[----:B------:R-:W0:Y:S01]  /*0770*/  LDS.128 R40, [R80] ;  /* 0x0000000050287984 */ /* 0x000e220000000c00 */
[----:B------:R-:W-:Y:S02]  /*0780*/  LOP3.LUT R2, R4, 0xfffffff8, RZ, 0xc0, !PT ;  /* 0xfffffff804027812 */ /* 0x000fe400078ec0ff */
[----:B------:R-:W-:Y:S01]  /*0790*/  LOP3.LUT R21, R16, 0x7ffffc00, RZ, 0xc0, !PT ;  /* 0x7ffffc0010157812 */ /* 0x000fe200078ec0ff */
[----:B------:R-:W1:Y:S01]  /*07a0*/  LDS.128 R44, [R80+0x800] ;  /* 0x00080000502c7984 */ /* 0x000e620000000c00 */
[----:B------:R-:W-:Y:S01]  /*07b0*/  SHF.R.S32.HI R26, RZ, 0x3, R4 ;  /* 0x00000003ff1a7819 */ /* 0x000fe20000011404 */
[----:B------:R-:W-:Y:S01]  /*07c0*/  IMAD.IADD R2, R3, 0x1, -R2 ;  /* 0x0000000103027824 */ /* 0x000fe200078e0a02 */
[----:B------:R-:W-:Y:S01]  /*07d0*/  SHF.R.U32.HI R29, RZ, 0x3, R23 ;  /* 0x00000003ff1d7819 */ /* 0x000fe20000011617 */
[----:B------:R-:W2:Y:S01]  /*07e0*/  LDS.128 R12, [R80+0x1000] ;  /* 0x00100000500c7984 */ /* 0x000ea20000000c00 */
[----:B------:R-:W-:Y:S01]  /*07f0*/  LEA R34, R26, R25, 0x4 ;  /* 0x000000191a227211 */ /* 0x000fe200078e20ff */
[C---:B------:R-:W-:Y:S01]  /*0800*/  IMAD.SHL.U32 R20, R2.reuse, 0x8, RZ ;  /* 0x0000000802147824 */ /* 0x040fe200078e00ff */
[----:B------:R-:W-:Y:S01]  /*0810*/  SHF.L.U32 R11, R2, 0x6, RZ ;  /* 0x00000006020b7819 */ /* 0x000fe200000006ff */
[----:B------:R-:W3:Y:S01]  /*0820*/  LDS.128 R52, [R80+0x1800] ;  /* 0x0018000050347984 */ /* 0x000ee20000000c00 */
[----:B------:R-:W-:Y:S01]  /*0830*/  IMAD R32, R26, 0x200, R21 ;  /* 0x000002001a207824 */ /* 0x000fe200078e0215 */
[----:B------:R-:W-:-:S02]  /*0840*/  R2P PR, R2, 0x6 ;  /* 0x0000000602007804 */ /* 0x000fc40000000000 */
[----:B------:R-:W4:Y:S01]  /*0850*/  LDS.128 R16, [R80+0x2000] ;  /* 0x0020000050107984 */ /* 0x000f220000000c00 */
[----:B------:R-:W-:Y:S02]  /*0860*/  LOP3.LUT R11, R11, 0x1c0, RZ, 0xc0, !PT ;  /* 0x000001c00b0b7812 */ /* 0x000fe400078ec0ff */
[----:B------:R-:W-:Y:S01]  /*0870*/  LOP3.LUT R28, R23, 0x38, R20, 0xf8, !PT ;  /* 0x00000038171c7812 */ /* 0x000fe200078ef814 */
[----:B------:R-:W-:Y:S01]  /*0880*/  LDS.128 R36, [R80+0x4800] ;  /* 0x0048000050247984 */ /* 0x000fe20000000c00 */
[----:B------:R-:W-:Y:S02]  /*0890*/  LOP3.LUT R4, R11, 0x8, R24, 0xf8, !PT ;  /* 0x000000080b047812 */ /* 0x000fe400078ef818 */
[----:B------:R-:W-:Y:S01]  /*08a0*/  SHF.R.U32.HI R11, RZ, 0x3, R11 ;  /* 0x00000003ff0b7819 */ /* 0x000fe2000001160b */
[----:B------:R-:W5:Y:S01]  /*08b0*/  LDS.128 R20, [R80+0x2800] ;  /* 0x0028000050147984 */ /* 0x000f620000000c00 */
[----:B------:R-:W-:Y:S02]  /*08c0*/  LOP3.LUT R33, R28, R29, RZ, 0x3c, !PT ;  /* 0x0000001d1c217212 */ /* 0x000fe400078e3cff */
[----:B------:R-:W-:Y:S01]  /*08d0*/  LOP3.LUT R11, R4, R11, RZ, 0x3c, !PT ;  /* 0x0000000b040b7212 */ /* 0x000fe200078e3cff */
[----:B------:R-:W5:Y:S02]  /*08e0*/  LDS.128 R24, [R80+0x3000] ;  /* 0x0030000050187984 */ /* 0x000f640000000c00 */
[----:B------:R-:W-:-:S02]  /*08f0*/  IMAD.U32 R4, R34, 0x200, R33 ;  /* 0x0000020022047824 */ /* 0x000fc400078e0021 */
[----:B------:R-:W5:Y:S01]  /*0900*/  LDS.128 R28, [R80+0x3800] ;  /* 0x00380000501c7984 */ /* 0x000f620000000c00 */
[----:B------:R-:W-:-:S03]  /*0910*/  IMAD.IADD R2, R11, 0x1, R32 ;  /* 0x000000010b027824 */ /* 0x000fc600078e0220 */
[----:B------:R-:W5:Y:S01]  /*0920*/  LDS.128 R32, [R80+0x4000] ;  /* 0x0040000050207984 */ /* 0x000f620000000c00 */
[----:B0-----:R-:W-:Y:S01]  /*0930*/  FMUL.FTZ R11, R40, UR4 ;  /* 0x00000004280b7c20 */ /* 0x001fe20008410000 */
[----:B------:R-:W-:Y:S01]  /*0940*/  FMUL.FTZ R56, R41, UR4 ;  /* 0x0000000429387c20 */ /* 0x000fe20008410000 */
[----:B------:R-:W-:Y:S01]  /*0950*/  FMUL.FTZ R58, R42, UR4 ;  /* 0x000000042a3a7c20 */ /* 0x000fe20008410000 */
[----:B------:R-:W-:Y:S01]  /*0960*/  FMUL.FTZ R61, R43, UR4 ;  /* 0x000000042b3d7c20 */ /* 0x000fe20008410000 */
[----:B-1----:R-:W-:Y:S01]  /*0970*/  FMUL.FTZ R59, R44, UR4 ;  /* 0x000000042c3b7c20 */ /* 0x002fe20008410000 */
[----:B------:R-:W-:Y:S01]  /*0980*/  FMUL.FTZ R64, R45, UR4 ;  /* 0x000000042d407c20 */ /* 0x000fe20008410000 */
[----:B------:R-:W0:Y:S01]  /*0990*/  LDS.128 R40, [R80+0x5000] ;  /* 0x0050000050287984 */ /* 0x000e220000000c00 */
[----:B------:R-:W-:Y:S01]  /*09a0*/  FMUL.FTZ R60, R46, UR4 ;  /* 0x000000042e3c7c20 */ /* 0x000fe20008410000 */
[----:B------:R-:W-:Y:S01]  /*09b0*/  FMUL.FTZ R63, R47, UR4 ;  /* 0x000000042f3f7c20 */ /* 0x000fe20008410000 */
[----:B--2---:R-:W-:Y:S01]  /*09c0*/  FMUL.FTZ R62, R12, UR4 ;  /* 0x000000040c3e7c20 */ /* 0x004fe20008410000 */
[----:B------:R-:W1:Y:S01]  /*09d0*/  LDS.128 R44, [R80+0x5800] ;  /* 0x00580000502c7984 */ /* 0x000e620000000c00 */
[----:B------:R-:W-:Y:S01]  /*09e0*/  FMUL.FTZ R67, R13, UR4 ;  /* 0x000000040d437c20 */ /* 0x000fe20008410000 */
[----:B------:R-:W-:Y:S01]  /*09f0*/  FMUL.FTZ R65, R14, UR4 ;  /* 0x000000040e417c20 */ /* 0x000fe20008410000 */
[----:B------:R-:W-:Y:S01]  /*0a00*/  FMUL.FTZ R68, R15, UR4 ;  /* 0x000000040f447c20 */ /* 0x000fe20008410000 */
[----:B------:R-:W2:Y:S01]  /*0a10*/  LDS.128 R48, [R80+0x6000] ;  /* 0x0060000050307984 */ /* 0x000ea20000000c00 */
[----:B---3--:R-:W-:Y:S01]  /*0a20*/  FMUL.FTZ R66, R52, UR4 ;  /* 0x0000000434427c20 */ /* 0x008fe20008410000 */
[----:B------:R-:W-:Y:S01]  /*0a30*/  FMUL.FTZ R71, R53, UR4 ;  /* 0x0000000435477c20 */ /* 0x000fe20008410000 */
[----:B------:R-:W-:Y:S01]  /*0a40*/  FMUL.FTZ R69, R54, UR4 ;  /* 0x0000000436457c20 */ /* 0x000fe20008410000 */
[----:B------:R-:W3:Y:S01]  /*0a50*/  LDS.128 R12, [R80+0x6800] ;  /* 0x00680000500c7984 */ /* 0x000ee20000000c00 */
[----:B------:R-:W-:Y:S01]  /*0a60*/  FMUL.FTZ R72, R55, UR4 ;  /* 0x0000000437487c20 */ /* 0x000fe20008410000 */
[----:B----4-:R-:W-:Y:S01]  /*0a70*/  FMUL.FTZ R70, R16, UR4 ;  /* 0x0000000410467c20 */ /* 0x010fe20008410000 */
[----:B------:R-:W-:Y:S01]  /*0a80*/  FMUL.FTZ R75, R17, UR4 ;  /* 0x00000004114b7c20 */ /* 0x000fe20008410000 */
[----:B------:R-:W4:Y:S01]  /*0a90*/  LDS.128 R52, [R80+0x7000] ;  /* 0x0070000050347984 */ /* 0x000f220000000c00 */
[----:B------:R-:W-:Y:S01]  /*0aa0*/  FMUL.FTZ R73, R18, UR4 ;  /* 0x0000000412497c20 */ /* 0x000fe20008410000 */
[----:B------:R-:W-:Y:S01]  /*0ab0*/  FMUL.FTZ R74, R19, UR4 ;  /* 0x00000004134a7c20 */ /* 0x000fe20008410000 */
[----:B-----5:R-:W-:Y:S01]  /*0ac0*/  FMUL.FTZ R77, R21, UR4 ;  /* 0x00000004154d7c20 */ /* 0x020fe20008410000 */
[----:B------:R-:W5:Y:S01]  /*0ad0*/  LDS.128 R16, [R80+0x7800] ;  /* 0x0078000050107984 */ /* 0x000f620000000c00 */
        /* <DEDUP_REMOVED lines=14> */
[----:B------:R-:W-:Y:S01]  /*0bc0*/  FMUL.FTZ R31, R31, UR4 ;  /* 0x000000041f1f7c20 */ /* 0x000fe20008410000 */
[----:B------:R-:W-:Y:S01]  /*0bd0*/  F2FP.F16.F32.PACK_AB R74, R77, R20 ;  /* 0x000000144d4a723e */ /* 0x000fe200000000ff */
[----:B------:R-:W-:Y:S01]  /*0be0*/  FMUL.FTZ R29, R29, UR4 ;  /* 0x000000041d1d7c20 */ /* 0x000fe20008410000 */
[----:B------:R-:W-:Y:S01]  /*0bf0*/  F2FP.F16.F32.PACK_AB R20, R25, R22 ;  /* 0x000000161914723e */ /* 0x000fe200000000ff */
[----:B------:R-:W-:Y:S01]  /*0c00*/  FMUL.FTZ R35, R35, UR4 ;  /* 0x0000000423237c20 */ /* 0x000fe20008410000 */
[----:B0-----:R-:W-:Y:S01]  /*0c10*/  FMUL.FTZ R36, R40, UR4 ;  /* 0x0000000428247c20 */ /* 0x001fe20008410000 */
[----:B------:R-:W-:Y:S01]  /*0c20*/  FMUL.FTZ R38, R42, UR4 ;  /* 0x000000042a267c20 */ /* 0x000fe20008410000 */
[----:B------:R-:W-:Y:S01]  /*0c30*/  F2FP.F16.F32.PACK_AB R22, R29, R24 ;  /* 0x000000181d16723e */ /* 0x000fe200000000ff */
[----:B------:R-:W-:Y:S01]  /*0c40*/  FMUL.FTZ R37, R37, UR4 ;  /* 0x0000000425257c20 */ /* 0x000fe20008410000 */
[----:B-1----:R-:W-:Y:S01]  /*0c50*/  FMUL.FTZ R40, R44, UR4 ;  /* 0x000000042c287c20 */ /* 0x002fe20008410000 */
[----:B------:R-:W-:Y:S01]  /*0c60*/  FMUL.FTZ R42, R46, UR4 ;  /* 0x000000042e2a7c20 */ /* 0x000fe20008410000 */
[----:B------:R-:W-:Y:S01]  /*0c70*/  FMUL.FTZ R43, R43, UR4 ;  /* 0x000000042b2b7c20 */ /* 0x000fe20008410000 */
[----:B------:R-:W-:Y:S01]  /*0c80*/  FMUL.FTZ R33, R33, UR4 ;  /* 0x0000000421217c20 */ /* 0x000fe20008410000 */
[----:B--2---:R-:W-:Y:S01]  /*0c90*/  FMUL.FTZ R44, R48, UR4 ;  /* 0x00000004302c7c20 */ /* 0x004fe20008410000 */
[----:B------:R-:W-:Y:S01]  /*0ca0*/  FMUL.FTZ R46, R50, UR4 ;  /* 0x00000004322e7c20 */ /* 0x000fe20008410000 */
[----:B------:R-:W-:Y:S01]  /*0cb0*/  FMUL.FTZ R39, R39, UR4 ;  /* 0x0000000427277c20 */ /* 0x000fe20008410000 */
[----:B------:R-:W-:Y:S01]  /*0cc0*/  FMUL.FTZ R45, R45, UR4 ;  /* 0x000000042d2d7c20 */ /* 0x000fe20008410000 */
[----:B---3--:R-:W-:Y:S01]  /*0cd0*/  FMUL.FTZ R48, R12, UR4 ;  /* 0x000000040c307c20 */ /* 0x008fe20008410000 */
[----:B------:R-:W-:Y:S01]  /*0ce0*/  F2FP.F16.F32.PACK_AB R12, R56, R11 ;  /* 0x0000000b380c723e */ /* 0x000fe200000000ff */
[----:B------:R-:W-:Y:S01]  /*0cf0*/  HFMA2.MMA R56, -RZ, RZ, 0, 1.9073486328125e-06 ;  /* 0x00000020ff387435 */ /* 0x000fe200000001ff */
[----:B------:R-:W-:Y:S01]  /*0d00*/  FMUL.FTZ R50, R14, UR4 ;  /* 0x000000040e327c20 */ /* 0x000fe20008410000 */
[----:B------:R-:W-:Y:S01]  /*0d10*/  F2FP.F16.F32.PACK_AB R14, R64, R59 ;  /* 0x0000003b400e723e */ /* 0x000fe200000000ff */
[----:B------:R-:W-:Y:S01]  /*0d20*/  VIADD R11, R57, 0x10000 ;  /* 0x00010000390b7836 */ /* 0x000fe20000000000 */
[----:B------:R-:W-:Y:S01]  /*0d30*/  F2FP.F16.F32.PACK_AB R64, R67, R62 ;  /* 0x0000003e4340723e */ /* 0x000fe200000000ff */
[----:B----4-:R-:W-:Y:S01]  /*0d40*/  FMUL.FTZ R85, R53, UR4 ;  /* 0x0000000435557c20 */ /* 0x010fe20008410000 */
[----:B------:R-:W-:Y:S01]  /*0d50*/  F2FP.F16.F32.PACK_AB R67, R72, R69 ;  /* 0x000000454843723e */ /* 0x000fe200000000ff */
[----:B------:R-:W-:Y:S01]  /*0d60*/  FMUL.FTZ R53, R54, UR4 ;  /* 0x0000000436357c20 */ /* 0x000fe20008410000 */
[----:B------:R-:W-:Y:S01]  /*0d70*/  F2FP.F16.F32.PACK_AB R72, R75, R70 ;  /* 0x000000464b48723e */ /* 0x000fe200000000ff */
[----:B------:R-:W-:Y:S01]  /*0d80*/  FMUL.FTZ R81, R13, UR4 ;  /* 0x000000040d517c20 */ /* 0x000fe20008410000 */
[----:B------:R-:W-:Y:S01]  /*0d90*/  F2FP.F16.F32.PACK_AB R75, R76, R21 ;  /* 0x000000154c4b723e */ /* 0x000fe200000000ff */
[----:B------:R-:W-:Y:S01]  /*0da0*/  FMUL.FTZ R83, R15, UR4 ;  /* 0x000000040f537c20 */ /* 0x000fe20008410000 */
[----:B------:R-:W-:Y:S01]  /*0db0*/  F2FP.F16.F32.PACK_AB R21, R27, R23 ;  /* 0x000000171b15723e */ /* 0x000fe200000000ff */
[----:B------:R-:W-:Y:S01]  /*0dc0*/  IMAD.MOV.U32 R27, RZ, RZ, 0x40 ;  /* 0x00000040ff1b7424 */ /* 0x000fe200078e00ff */
[----:B------:R-:W-:Y:S01]  /*0dd0*/  SEL R56, R56, 0xffffffe0, !P1 ;  /* 0xffffffe038387807 */ /* 0x000fe20004800000 */
[----:B------:R-:W-:Y:S01]  /*0de0*/  FMUL.FTZ R54, R55, UR4 ;  /* 0x0000000437367c20 */ /* 0x000fe20008410000 */
[----:B------:R-:W-:Y:S01]  /*0df0*/  LEA R25, R2, R11, 0x1 ;  /* 0x0000000b02197211 */ /* 0x000fe200078e08ff */
[----:B------:R-:W-:Y:S01]  /*0e00*/  FMUL.FTZ R41, R41, UR4 ;  /* 0x0000000429297c20 */ /* 0x000fe20008410000 */
[----:B------:R-:W-:Y:S01]  /*0e10*/  F2FP.F16.F32.PACK_AB R23, R31, R26 ;  /* 0x0000001a1f17723e */ /* 0x000fe200000000ff */
[----:B------:R-:W-:Y:S01]  /*0e20*/  FMUL.FTZ R47, R47, UR4 ;  /* 0x000000042f2f7c20 */ /* 0x000fe20008410000 */
[----:B------:R-:W-:Y:S01]  /*0e30*/  SEL R26, R27, 0xffffffc0, !P2 ;  /* 0xffffffc01b1a7807 */ /* 0x000fe20005000000 */
[----:B------:R-:W-:-:S02]  /*0e40*/  IMAD.IADD R24, R25, 0x1, R56 ;  /* 0x0000000119187824 */ /* 0x000fc400078e0238 */
[----:B------:R-:W-:Y:S01]  /*0e50*/  FMUL.FTZ R51, R51, UR4 ;  /* 0x0000000433337c20 */ /* 0x000fe20008410000 */
[----:B------:R-:W-:Y:S01]  /*0e60*/  F2FP.F16.F32.PACK_AB R13, R61, R58 ;  /* 0x0000003a3d0d723e */ /* 0x000fe200000000ff */
[--C-:B------:R-:W-:Y:S01]  /*0e70*/  IMAD R2, R2, 0x2, R57.reuse ;  /* 0x0000000202027824 */ /* 0x100fe200078e0239 */
[----:B------:R-:W-:Y:S01]  /*0e80*/  F2FP.F16.F32.PACK_AB R15, R63, R60 ;  /* 0x0000003c3f0f723e */ /* 0x000fe200000000ff */
[----:B-----5:R-:W-:Y:S01]  /*0e90*/  FMUL.FTZ R55, R18, UR4 ;  /* 0x0000000412377c20 */ /* 0x020fe20008410000 */
[----:B------:R-:W-:Y:S01]  /*0ea0*/  FMUL.FTZ R49, R49, UR4 ;  /* 0x0000000431317c20 */ /* 0x000fe20008410000 */
[----:B------:R-:W-:Y:S01]  /*0eb0*/  F2FP.F16.F32.PACK_AB R65, R68, R65 ;  /* 0x000000414441723e */ /* 0x000fe200000000ff */
[----:B------:R-:W-:Y:S01]  /*0ec0*/  IMAD.IADD R18, R24, 0x1, R26 ;  /* 0x0000000118127824 */ /* 0x000fe200078e021a */
[----:B------:R-:W-:Y:S01]  /*0ed0*/  F2FP.F16.F32.PACK_AB R66, R71, R66 ;  /* 0x000000424742723e */ /* 0x000fe200000000ff */
[----:B------:R-:W-:Y:S01]  /*0ee0*/  FMUL.FTZ R52, R52, UR4 ;  /* 0x0000000434347c20 */ /* 0x000fe20008410000 */
[----:B------:R-:W-:Y:S01]  /*0ef0*/  IADD3 R25, R25, R26, RZ ;  /* 0x0000001a19197210 */ /* 0x000fe20007ffe0ff */
[----:B------:R-:W-:Y:S01]  /*0f00*/  FMUL.FTZ R16, R16, UR4 ;  /* 0x0000000410107c20 */ /* 0x000fe20008410000 */
[----:B------:R-:W-:Y:S01]  /*0f10*/  F2FP.F16.F32.PACK_AB R29, R35, R30 ;  /* 0x0000001e231d723e */ /* 0x000fe200000000ff */
[----:B------:R-:W-:Y:S01]  /*0f20*/  FMUL.FTZ R17, R17, UR4 ;  /* 0x0000000411117c20 */ /* 0x000fe20008410000 */
[----:B------:R-:W-:Y:S01]  /*0f30*/  FMUL.FTZ R26, R19, UR4 ;  /* 0x00000004131a7c20 */ /* 0x000fe20008410000 */
[----:B------:R-:W-:Y:S01]  /*0f40*/  F2FP.F16.F32.PACK_AB R30, R37, R32 ;  /* 0x00000020251e723e */ /* 0x000fe200000000ff */
[----:B------:R-:W-:Y:S01]  /*0f50*/  STSM.16.M88.4 [R2+0x10000], R12 ;  /* 0x0100000c02007844 */ /* 0x000fe20000000200 */
[----:B------:R-:W-:Y:S01]  /*0f60*/  F2FP.F16.F32.PACK_AB R37, R43, R38 ;  /* 0x000000262b25723e */ /* 0x000fe200000000ff */
[C---:B------:R-:W-:Y:S01]  /*0f70*/  IMAD R57, R4.reuse, 0x2, R57 ;  /* 0x0000000204397824 */ /* 0x040fe200078e0239 */
[----:B------:R-:W-:Y:S01]  /*0f80*/  F2FP.F16.F32.PACK_AB R28, R33, R28 ;  /* 0x0000001c211c723e */ /* 0x000fe200000000ff */
[----:B------:R-:W-:Y:S01]  /*0f90*/  STSM.16.M88.4 [R24], R64 ;  /* 0x0000004018007844 */ /* 0x000fe20000000200 */
[----:B------:R-:W-:Y:S01]  /*0fa0*/  F2FP.F16.F32.PACK_AB R31, R39, R34 ;  /* 0x00000022271f723e */ /* 0x000fe200000000ff */
[----:B------:R-:W-:Y:S01]  /*0fb0*/  ULDC UR4, c[0x0][0x244] ;  /* 0x0000910000047ab9 */ /* 0x000fe20000000800 */
[----:B------:R-:W-:Y:S01]  /*0fc0*/  F2FP.F16.F32.PACK_AB R38, R45, R40 ;  /* 0x000000282d26723e */ /* 0x000fe200000000ff */
[----:B------:R-:W-:Y:S01]  /*0fd0*/  STSM.16.M88.4 [R25], R72 ;  /* 0x0000004819007844 */ /* 0x000fe20000000200 */
[----:B------:R-:W-:Y:S01]  /*0fe0*/  F2FP.F16.F32.PACK_AB R36, R41, R36 ;  /* 0x000000242924723e */ /* 0x000fe200000000ff */
[----:B------:R-:W-:Y:S01]  /*0ff0*/  IMAD R11, R4, 0x2, R11 ;  /* 0x00000002040b7824 */ /* 0x000fe200078e020b */
        /* <DEDUP_REMOVED lines=13> */
[----:B0-----:R-:W-:Y:S01]  /*10d0*/  IMAD R23, R10, UR7, R7 ;  /* 0x000000070a177c24 */ /* 0x001fe2000f8e0207 */
[----:B------:R-:W-:Y:S01]  /*10e0*/  SHF.L.U32 R20, R3, 0x3, RZ ;  /* 0x0000000303147819 */ /* 0x000fe200000006ff */
[C---:B------:R-:W-:Y:S01]  /*10f0*/  VIADD R3, R9.reuse, 0x10 ;  /* 0x0000001009037836 */ /* 0x040fe20000000000 */
[C---:B------:R-:W-:Y:S01]  /*1100*/  IADD3 R16, P1, R9.reuse, R78, RZ ;  /* 0x0000004e09107210 */ /* 0x040fe20007f3e0ff */
[----:B------:R2:W-:Y:S01]  /*1110*/  STSM.16.M88.4 [R18+0x4000], R52 ;  /* 0x0040003412007844 */ /* 0x0005e20000000200 */
[----:B------:R-:W-:Y:S01]  /*1120*/  BAR.SYNC.DEFER_BLOCKING 0x0 ;  /* 0x0000000000007b1d */ /* 0x000fe20000010000 */
[----:B------:R-:W-:Y:S01]  /*1130*/  ISETP.GE.AND P0, PT, R20, UR4, PT ;  /* 0x0000000414007c0c */ /* 0x000fe2000bf06270 */
[C---:B------:R-:W-:Y:S01]  /*1140*/  VIADD R7, R9.reuse, 0x20 ;  /* 0x0000002009077836 */ /* 0x040fe20000000000 */
[--C-:B------:R-:W-:Y:S02]  /*1150*/  SHF.R.S32.HI R21, RZ, 0x1f, R20.reuse ;  /* 0x0000001fff157819 */ /* 0x100fe40000011414 */
[----:B------:R-:W-:Y:S01]  /*1160*/  LEA.HI.X.SX32 R17, R9, R79, 0x1, P1 ;  /* 0x0000004f09117211 */ /* 0x000fe200008f0eff */
[----:B------:R-:W-:Y:S01]  /*1170*/  ULDC.64 UR4, c[0x0][0x260] ;  /* 0x0000980000047ab9 */ /* 0x000fe20000000a00 */
[-C--:B------:R-:W-:Y:S01]  /*1180*/  ISETP.GE.OR P6, PT, R3, R0.reuse, P0 ;  /* 0x000000000300720c */ /* 0x080fe200007c6670 */
[----:B-1----:R-:W-:Y:S01]  /*1190*/  IMAD.WIDE.U32 R2, R10, UR6, R20 ;  /* 0x000000060a027c25 */ /* 0x002fe2000f8e0014 */
[----:B------:R-:W-:-:S02]  /*11a0*/  ISETP.GE.OR P1, PT, R9, R0, P0 ;  /* 0x000000000900720c */ /* 0x000fc40000726670 */
[----:B------:R-:W-:Y:S01]  /*11b0*/  IADD3 R19, R9, 0x30, RZ ;  /* 0x0000003009137810 */ /* 0x000fe20007ffe0ff */
[----:B------:R-:W-:Y:S01]  /*11c0*/  IMAD R5, R5, UR4, RZ ;  /* 0x0000000405057c24 */ /* 0x000fe2000f8e02ff */
[----:B------:R-:W-:Y:S01]  /*11d0*/  IADD3 R3, R3, R23, RZ ;  /* 0x0000001703037210 */ /* 0x000fe20007ffe0ff */
[----:B------:R-:W-:Y:S01]  /*11e0*/  VIADD R21, R9, 0x60 ;  /* 0x0000006009157836 */ /* 0x000fe20000000000 */
[-C--:B------:R-:W-:Y:S01]  /*11f0*/  ISETP.GE.OR P5, PT, R7, R0.reuse, P0 ;  /* 0x000000000700720c */ /* 0x080fe200007a6670 */
[----:B------:R-:W-:Y:S01]  /*1200*/  VIADD R7, R9, 0x40 ;  /* 0x0000004009077836 */ /* 0x000fe20000000000 */
[-C--:B------:R-:W-:Y:S01]  /*1210*/  ISETP.GE.OR P4, PT, R19, R0.reuse, P0 ;  /* 0x000000001300720c */ /* 0x080fe20000786670 */
[C---:B------:R-:W-:Y:S01]  /*1220*/  VIADD R19, R9.reuse, 0x50 ;  /* 0x0000005009137836 */ /* 0x040fe20000000000 */
[----:B------:R-:W-:Y:S01]  /*1230*/  IADD3 R23, R9, 0x70, RZ ;  /* 0x0000007009177810 */ /* 0x000fe20007ffe0ff */
[C---:B------:R-:W-:Y:S01]  /*1240*/  IMAD R5, R8.reuse, UR5, R5 ;  /* 0x0000000508057c24 */ /* 0x040fe2000f8e0205 */
[-C--:B------:R-:W-:Y:S01]  /*1250*/  ISETP.GE.OR P3, PT, R7, R0.reuse, P0 ;  /* 0x000000000700720c */ /* 0x080fe20000766670 */
[----:B------:R-:W-:Y:S01]  /*1260*/  IMAD.WIDE.U32 R2, R8, UR4, R2 ;  /* 0x0000000408027c25 */ /* 0x000fe2000f8e0002 */
[----:B------:R-:W-:Y:S01]  /*1270*/  ISETP.GE.OR P2, PT, R19, R0, P0 ;  /* 0x000000001300720c */ /* 0x000fe20000746670 */
[----:B------:R2:W0:Y:S02]  /*1280*/  LDS.128 R12, [R57+0x13800] ;  /* 0x01380000390c7984 */ /* 0x0004240000000c00 */
[----:B------:R-:W-:-:S04]  /*1290*/  IMAD.WIDE R6, R6, 0x80, R16 ;  /* 0x0000008006067825 */ /* 0x000fc800078e0210 */
[----:B------:R-:W-:Y:S01]  /*12a0*/  IMAD.IADD R5, R3, 0x1, R5 ;  /* 0x0000000103057824 */ /* 0x000fe200078e0205 */
[----:B------:R-:W-:Y:S06]  /*12b0*/  @P1 BRA `(.L_x_3479) ;  /* 0x00000000002c1947 */ /* 0x000fec0003800000 */
[----:B------:R-:W1:Y:S01]  /*12c0*/  LDS.128 R8, [R11] ;  /* 0x000000000b087984 */ /* 0x000e620000000c00 */
[----:B------:R-:W-:Y:S01]  /*12d0*/  ULDC.64 UR4, c[0x0][0x250] ;  /* 0x0000940000047ab9 */ /* 0x000fe20000000a00 */
[----:B------:R-:W-:Y:S02]  /*12e0*/  IMAD.MOV.U32 R4, RZ, RZ, R2 ;  /* 0x000000ffff047224 */ /* 0x000fe400078e0002 */
[----:B------:R-:W-:Y:S02]  /*12f0*/  IMAD R19, R7, UR4, RZ ;  /* 0x0000000407137c24 */ /* 0x000fe4000f8e02ff */
[----:B------:R-:W-:-:S04]  /*1300*/  IMAD.WIDE.U32 R16, R6, UR4, R4 ;  /* 0x0000000406107c25 */ /* 0x000fc8000f8e0004 */
[----:B------:R-:W-:Y:S01]  /*1310*/  IMAD R19, R6, UR5, R19 ;  /* 0x0000000506137c24 */ /* 0x000fe2000f8e0213 */
[----:B------:R-:W-:Y:S02]  /*1320*/  ULDC.64 UR4, c[0x0][0x238] ;  /* 0x00008e0000047ab9 */ /* 0x000fe40000000a00 */
[----:B--2---:R-:W-:Y:S02]  /*1330*/  LEA R18, P1, R16, UR4, 0x1 ;  /* 0x0000000410127c11 */ /* 0x004fe4000f8208ff */
[----:B------:R-:W-:-:S04]  /*1340*/  IADD3 R17, R17, R19, RZ ;  /* 0x0000001311117210 */ /* 0x000fc80007ffe0ff */
[----:B------:R-:W-:-:S05]  /*1350*/  LEA.HI.X R19, R16, UR5, R17, 0x1, P1 ;  /* 0x0000000510137c11 */ /* 0x000fca00088f0c11 */
[----:B-1----:R1:W-:Y:S02]  /*1360*/  STG.E.128 desc[UR8][R18.64], R8 ;  /* 0x0000000812007986 */ /* 0x0023e4000c101d08 */
.L_x_3479:
[----:B------:R-:W-:Y:S05]  /*1370*/  BSYNC B0 ;  /* 0x0000000000007941 */ /* 0x000fea0003800000 */
.L_x_3478:
[----:B-1----:R1:W3:Y:S01]  /*1380*/  LDS.128 R8, [R57+0x10800] ;  /* 0x0108000039087984 */ /* 0x0022e20000000c00 */
[----:B------:R-:W-:Y:S01]  /*1390*/  BSSY B0, `(.L_x_3480) ;  /* 0x0000011000007945 */ /* 0x000fe20003800000 */
[-C--:B------:R-:W-:Y:S02]  /*13a0*/  ISETP.GE.OR P1, PT, R21, R0.reuse, P0 ;  /* 0x000000001500720c */ /* 0x080fe40000726670 */
[----:B------:R-:W-:Y:S01]  /*13b0*/  ISETP.GE.OR P0, PT, R23, R0, P0 ;  /* 0x000000001700720c */ /* 0x000fe20000706670 */
[----:B------:R-:W-:-:S12]  /*13c0*/  @P6 BRA `(.L_x_3481) ;  /* 0x0000000000346947 */ /* 0x000fd80003800000 */
[----:B------:R-:W-:Y:S01]  /*13d0*/  IADD3 R19, P6, R6, 0x10, RZ ;  /* 0x0000001006137810 */ /* 0x000fe20007fde0ff */
[----:B------:R-:W-:Y:S01]  /*13e0*/  ULDC.64 UR4, c[0x0][0x250] ;  /* 0x0000940000047ab9 */ /* 0x000fe20000000a00 */
[----:B------:R-:W-:Y:S01]  /*13f0*/  MOV R17, R5 ;  /* 0x0000000500117202 */ /* 0x000fe20000000f00 */
        /* <DEDUP_REMOVED lines=9> */
[----:B---3--:R4:W-:Y:S02]  /*1490*/  STG.E.128 desc[UR8][R18.64], R8 ;  /* 0x0000000812007986 */ /* 0x0089e4000c101d08 */
.L_x_3481:
[----:B------:R-:W-:Y:S05]  /*14a0*/  BSYNC B0 ;  /* 0x0000000000007941 */ /* 0x000fea0003800000 */
.L_x_3480:
[----:B---34-:R3:W4:Y:S01]  /*14b0*/  LDS.128 R8, [R57+0x11000] ;  /* 0x0110000039087984 */ /* 0x0187220000000c00 */
[----:B------:R-:W-:Y:S04]  /*14c0*/  BSSY B0, `(.L_x_3482) ;  /* 0x000000f000007945 */ /* 0x000fe80003800000 */
[----:B------:R-:W-:Y:S05]  /*14d0*/  @P5 BRA `(.L_x_3483) ;  /* 0x0000000000345947 */ /* 0x000fea0003800000 */
        /* <DEDUP_REMOVED lines=12> */
[----:B----4-:R2:W-:Y:S02]  /*15a0*/  STG.E.128 desc[UR8][R18.64], R8 ;  /* 0x0000000812007986 */ /* 0x0105e4000c101d08 */
.L_x_3483:
[----:B------:R-:W-:Y:S05]  /*15b0*/  BSYNC B0 ;  /* 0x0000000000007941 */ /* 0x000fea0003800000 */
.L_x_3482:
[----:B--2-4-:R2:W4:Y:S01]  /*15c0*/  LDS.128 R8, [R57+0x11800] ;  /* 0x0118000039087984 */ /* 0x0145220000000c00 */
[----:B------:R-:W-:Y:S04]  /*15d0*/  BSSY B0, `(.L_x_3484) ;  /* 0x000000f000007945 */ /* 0x000fe80003800000 */
[----:B------:R-:W-:Y:S05]  /*15e0*/  @P4 BRA `(.L_x_3485) ;  /* 0x0000000000344947 */ /* 0x000fea0003800000 */
[----:B------:R-:W-:Y:S01]  /*15f0*/  IADD3 R19, P4, R6, 0x30, RZ ;  /* 0x0000003006137810 */ /* 0x000fe20007f9e0ff */
[----:B------:R-:W-:Y:S01]  /*1600*/  ULDC.64 UR4, c[0x0][0x250] ;  /* 0x0000940000047ab9 */ /* 0x000fe20000000a00 */
[----:B------:R-:W-:Y:S01]  /*1610*/  MOV R17, R5 ;  /* 0x0000000500117202 */ /* 0x000fe20000000f00 */
[----:B------:R-:W-:Y:S01]  /*1620*/  IMAD.MOV.U32 R16, RZ, RZ, R2 ;  /* 0x000000ffff107224 */ /* 0x000fe200078e0002 */
[----:B------:R-:W-:-:S03]  /*1630*/  IADD3.X R0, RZ, R7, RZ, P4, !PT ;  /* 0x00000007ff007210 */ /* 0x000fc600027fe4ff */
        /* <DEDUP_REMOVED lines=8> */
.L_x_3485:
[----:B------:R-:W-:Y:S05]  /*16c0*/  BSYNC B0 ;  /* 0x0000000000007941 */ /* 0x000fea0003800000 */
.L_x_3484:
[----:B----4-:R4:W0:Y:S01]  /*16d0*/  LDS.128 R8, [R57+0x12000] ;  /* 0x0120000039087984 */ /* 0x0108220000000c00 */
        /* <DEDUP_REMOVED lines=14> */
[----:B0-----:R0:W-:Y:S02]  /*17c0*/  STG.E.128 desc[UR8][R18.64], R8 ;  /* 0x0000000812007986 */ /* 0x0011e4000c101d08 */
.L_x_3487:
[----:B------:R-:W-:Y:S05]  /*17d0*/  BSYNC B0 ;  /* 0x0000000000007941 */ /* 0x000fea0003800000 */
.L_x_3486:
[----:B0-----:R0:W0:Y:S01]  /*17e0*/  LDS.128 R8, [R57+0x12800] ;  /* 0x0128000039087984 */ /* 0x0010220000000c00 */
        /* <DEDUP_REMOVED lines=15> */
.L_x_3489:
[----:B------:R-:W-:Y:S05]  /*18e0*/  BSYNC B0 ;  /* 0x0000000000007941 */ /* 0x000fea0003800000 */
.L_x_3488:
        /* <DEDUP_REMOVED lines=16> */
.L_x_3491:
[----:B------:R-:W-:Y:S05]  /*19f0*/  BSYNC B0 ;  /* 0x0000000000007941 */ /* 0x000fea0003800000 */
.L_x_3490:
[----:B------:R-:W-:Y:S05]  /*1a00*/  @P0 EXIT ;  /* 0x000000000000094d */ /* 0x000fea0003800000 */
[----:B0-----:R-:W-:Y:S01]  /*1a10*/  IADD3 R9, P0, R6, 0x70, RZ ;  /* 0x0000007006097810 */ /* 0x001fe20007f1e0ff */
[----:B------:R-:W-:Y:S01]  /*1a20*/  ULDC.64 UR4, c[0x0][0x250] ;  /* 0x0000940000047ab9 */ /* 0x000fe20000000a00 */
[----:B------:R-:W-:Y:S02]  /*1a30*/  IMAD.MOV.U32 R3, RZ, RZ, R5 ;  /* 0x000000ffff037224 */ /* 0x000fe400078e0005 */
[----:B------:R-:W-:Y:S01]  /*1a40*/  IADD3.X R6, RZ, R7, RZ, P0, !PT ;  /* 0x00000007ff067210 */ /* 0x000fe200007fe4ff */
[----:B------:R-:W-:-:S04]  /*1a50*/  IMAD.WIDE.U32 R2, R9, UR4, R2 ;  /* 0x0000000409027c25 */ /* 0x000fc8000f8e0002 */
[----:B------:R-:W-:-:S04]  /*1a60*/  IMAD R6, R6, UR4, RZ ;  /* 0x0000000406067c24 */ /* 0x000fc8000f8e02ff */
[----:B------:R-:W-:Y:S01]  /*1a70*/  IMAD R9, R9, UR5, R6 ;  /* 0x0000000509097c24 */ /* 0x000fe2000f8e0206 */
[----:B------:R-:W-:Y:S02]  /*1a80*/  ULDC.64 UR4, c[0x0][0x238] ;  /* 0x00008e0000047ab9 */ /* 0x000fe40000000a00 */
[----:B------:R-:W-:Y:S02]  /*1a90*/  LEA R4, P0, R2, UR4, 0x1 ;  /* 0x0000000402047c11 */ /* 0x000fe4000f8008ff */
[----:B------:R-:W-:-:S04]  /*1aa0*/  IADD3 R3, R3, R9, RZ ;  /* 0x0000000903037210 */ /* 0x000fc80007ffe0ff */
[----:B------:R-:W-:-:S05]  /*1ab0*/  LEA.HI.X R5, R2, UR5, R3, 0x1, P0 ;  /* 0x0000000502057c11 */ /* 0x000fca00080f0c03 */
[----:B------:R-:W-:Y:S01]  /*1ac0*/  STG.E.128 desc[UR8][R4.64], R12 ;  /* 0x0000000c04007986 */ /* 0x000fe2000c101d08 */
[----:B------:R-:W-:Y:S05]  /*1ad0*/  EXIT ;  /* 0x000000000000794d */ /* 0x000fea0003800000 */
.L_x_3492:
        /* <DEDUP_REMOVED lines=10> */
.L_x_3709:


//--------------------- .text._ZN7cutlass13device_kernelIN5flash32FlashAttnBwdPostprocessConvertdQIN4cute5tupleIJNS3_1CILi64EEENS5_ILi128EEEEEENS_6half_tEfNS_4arch4Sm90ELi256ENS3_8TiledMMAINS3_8MMA_AtomIJNS3_4SM904GMMA25MMA_64x64x16_F32F16F16_SSILNSF_5MajorE0ELSH_1ELNSF_7ScaleInE1ELSI_1EEEEEENS3_6LayoutINS4_IJNS5_ILi1EEENS5_ILi2EEESM_EEENS4_IJNS5_ILi0EEESM_SP_EEEEENS4_IJNS3_10UnderscoreESS_SS_EEEEELb0EEEEEvNT_6ParamsE --------------------------
	.section	.text._ZN7cutlass13device_kernelIN5flash32FlashAttnBwdPostprocessConvertdQIN4cute5tupleIJNS3_1CILi64EEENS5_ILi128EEEEEENS_6half_tEfNS_4arch4Sm90ELi256ENS3_8TiledMMAINS3_8MMA_AtomIJNS3_4SM904GMMA25MMA_64x64x16_F32F16F16_SSILNSF_5MajorE0ELSH_1ELNSF_7ScaleInE1ELSI_1EEEEEENS3_6LayoutINS4_IJNS5_ILi1EEENS5_ILi2EEESM_EEENS4_IJNS5_ILi0EEESM_SP_EEEEENS4_IJNS3_10UnderscoreESS_SS_EEEEELb0EEEEEvNT_6ParamsE,"ax",@progbits
	.align	128
.text._ZN7cutlass13device_kernelIN5flash32FlashAttnBwdPostprocessConvertdQIN4cute5tupleIJNS3_1CILi64EEENS5_ILi128EEEEEENS_6half_tEfNS_4arch4Sm90ELi256ENS3_8TiledMMAINS3_8MMA_AtomIJNS3_4SM904GMMA25MMA_64x64x16_F32F16F16_SSILNSF_5MajorE0ELSH_1ELNSF_7ScaleInE1ELSI_1EEEEEENS3_6LayoutINS4_IJNS5_ILi1EEENS5_ILi2EEESM_EEENS4_IJNS5_ILi0EEESM_SP_EEEEENS4_IJNS3_10UnderscoreESS_SS_EEEEELb0EEEEEvNT_6ParamsE:
        .type           _ZN7cutlass13device_kernelIN5flash32FlashAttnBwdPostprocessConvertdQIN4cute5tupleIJNS3_1CILi64EEENS5_ILi128EEEEEENS_6half_tEfNS_4arch4Sm90ELi256ENS3_8TiledMMAINS3_8MMA_AtomIJNS3_4SM904GMMA25MMA_64x64x16_F32F16F16_SSILNSF_5MajorE0ELSH_1ELNSF_7ScaleInE1ELSI_1EEEEEENS3_6LayoutINS4_IJNS5_ILi1EEENS5_ILi2EEESM_EEENS4_IJNS5_ILi0EEESM_SP_EEEEENS4_IJNS3_10UnderscoreESS_SS_EEEEELb0EEEEEvNT_6ParamsE,@function
        .size           _ZN7cutlass13device_kernelIN5flash32FlashAttnBwdPostprocessConvertdQIN4cute5tupleIJNS3_1CILi64EEENS5_ILi128EEEEEENS_6half_tEfNS_4arch4Sm90ELi256ENS3_8TiledMMAINS3_8MMA_AtomIJNS3_4SM904GMMA25MMA_64x64x16_F32F16F16_SSILNSF_5MajorE0ELSH_1ELNSF_7ScaleInE1ELSI_1EEEEEENS3_6LayoutINS4_IJNS5_ILi1EEENS5_ILi2EEESM_EEENS4_IJNS5_ILi0EEESM_SP_EEEEENS4_IJNS3_10UnderscoreESS_SS_EEEEELb0EEEEEvNT_6ParamsE,(.L_x_3710 - _ZN7cutlass13device_kernelIN5flash32FlashAttnBwdPostprocessConvertdQIN4cute5tupleIJNS3_1CILi64EEENS5_ILi128EEEEEENS_6half_tEfNS_4arch4Sm90ELi256ENS3_8TiledMMAINS3_8MMA_AtomIJNS3_4SM904GMMA25MMA_64x64x16_F32F16F16_SSILNSF_5MajorE0ELSH_1ELNSF_7ScaleInE1ELSI_1EEEEEENS3_6LayoutINS4_IJNS5_ILi1EEENS5_ILi2EEESM_EEENS4_IJNS5_ILi0EEESM_SP_EEEEENS4_IJNS3_10UnderscoreESS_SS_EEEEELb0EEEEEvNT_6ParamsE)
        .other          _ZN7cutlass13device_kernelIN5flash32FlashAttnBwdPostprocessConvertdQIN4cute5tupleIJNS3_1CILi64EEENS5_ILi128EEEEEENS_6half_tEfNS_4arch4Sm90ELi256ENS3_8TiledMMAINS3_8MMA_AtomIJNS3_4SM904GMMA25MMA_64x64x16_F32F16F16_SSILNSF_5MajorE0ELSH_1ELNSF_7ScaleInE1ELSI_1EEEEEENS3_6LayoutINS4_IJNS5_ILi1EEENS5_ILi2EEESM_EEENS4_IJNS5_ILi0EEESM_SP_EEEEENS4_IJNS3_10UnderscoreESS_SS_EEEEELb0EEEEEvNT_6ParamsE,@"STO_CUDA_ENTRY STV_DEFAULT"
_ZN7cutlass13device_kernelIN5flash32FlashAttnBwdPostprocessConvertdQIN4cute5tupleIJNS3_1CILi64EEENS5_ILi128EEEEEENS_6half_tEfNS_4arch4Sm90ELi256ENS3_8TiledMMAINS3_8MMA_AtomIJNS3_4SM904GMMA25MMA_64x64x16_F32F16F16_SSILNSF_5MajorE0ELSH_1ELNSF_7ScaleInE1ELSI_1EEEEEENS3_6LayoutINS4_IJNS5_ILi1EEENS5_ILi2EEESM_EEENS4_IJNS5_ILi0EEESM_SP_EEEEENS4_IJNS3_10UnderscoreESS_SS_EEEEELb0EEEEEvNT_6ParamsE:
        /* <DEDUP_REMOVED lines=25> */
[----:B--2---:R-:W-:-:S07]  /*0190*/  IMAD.IADD R43, R43, 0x1, -R0 ;  /* 0x000000012b2b7824 */ /* 0x004fce00078e0a00 */
.L_x_3493:
[----:B-----5:R-:W-:-:S13]  /*01a0*/  ISETP.LE.AND P2, PT, R43, R42, PT ;  /* 0x0000002a2b00720c */ /* 0x020fda0003f43270 */
[----:B------:R-:W-:Y:S05]  /*01b0*/  @P0 EXIT P2 ;  /* 0x000000000000094d */ /* 0x000fea0001000000 */
[----:B------:R-:W0:Y:S01]  /*01c0*/  S2R R6, SR_CTAID.Y ;  /* 0x0000000000067919 */ /* 0x000e220000002600 */
[----:B------:R-:W-:Y:S01]  /*01d0*/  @P1 IMAD R0, R13, 0x40, R9 ;  /* 0x000000400d001824 */ /* 0x000fe200078e0209 */
[----:B------:R-:W1:Y:S01]  /*01e0*/  LDC.64 R14, c[0x0][0x228] ;  /* 0x00008a00ff0e7b82 */ /* 0x000e620000000a00 */
[----:B------:R-:W-:Y:S01]  /*01f0*/  CS2R R10, SRZ ;  /* 0x00000000000a7805 */ /* 0x000fe2000001ff00 */
[----:B------:R-:W-:Y:S01]  /*0200*/  IMAD.SHL.U32 R7, R3, 0x2000, RZ ;  /* 0x0000200003077824 */ /* 0x000fe200078e00ff */
[----:B------:R-:W2:Y:S01]  /*0210*/  S2R R8, SR_CgaCtaId ;  /* 0x0000000000087919 */ /* 0x000ea20000008800 */
[----:B------:R-:W-:Y:S01]  /*0220*/  @P1 SHF.R.S32.HI R5, RZ, 0x1f, R0 ;  /* 0x0000001fff051819 */ /* 0x000fe20000011400 */
[----:B------:R-:W-:Y:S01]  /*0230*/  BSSY B0, `(.L_x_3494) ;  /* 0x0000030000007945 */ /* 0x000fe20003800000 */
[----:B------:R-:W-:Y:S02]  /*0240*/  SEL R4, R13, RZ, !P0 ;  /* 0x000000ff0d047207 */ /* 0x000fe40004000000 */
[----:B------:R-:W-:Y:S01]  /*0250*/  @P1 LEA.HI R5, R5, R0, RZ, 0x6 ;  /* 0x0000000005051211 */ /* 0x000fe200078f30ff */
[----:B------:R-:W3:Y:S01]  /*0260*/  LDC.64 R16, c[0x0][0x230] ;  /* 0x00008c00ff107b82 */ /* 0x000ee20000000a00 */
[----:B------:R-:W4:Y:S02]  /*0270*/  S2R R0, SR_TID.X ;  /* 0x0000000000007919 */ /* 0x000f240000002100 */
[----:B------:R-:W-:-:S04]  /*0280*/  @P1 SHF.L.U32 R5, R5, 0x7, RZ ;  /* 0x0000000705051819 */ /* 0x000fc800000006ff */
[----:B------:R-:W-:Y:S01]  /*0290*/  @P1 LOP3.LUT R5, R5, 0xffffe000, RZ, 0xc0, !PT ;  /* 0xffffe00005051812 */ /* 0x000fe200078ec0ff */
[----:B------:R-:W5:Y:S03]  /*02a0*/  LDC.64 R18, c[0x0][0x210] ;  /* 0x00008400ff127b82 */ /* 0x000f660000000a00 */
[--C-:B------:R-:W-:Y:S01]  /*02b0*/  @P1 SHF.R.S32.HI R11, RZ, 0x1f, R5.reuse ;  /* 0x0000001fff0b1819 */ /* 0x100fe20000011405 */
[----:B------:R-:W-:-:S05]  /*02c0*/  @P1 IMAD.MOV.U32 R10, RZ, RZ, R5 ;  /* 0x000000ffff0a1224 */ /* 0x000fca00078e0005 */
[C---:B------:R-:W-:Y:S02]  /*02d0*/  IADD3 R10, P2, R7.reuse, R10, RZ ;  /* 0x0000000a070a7210 */ /* 0x040fe40007f5e0ff */
[----:B0-----:R-:W-:Y:S02]  /*02e0*/  SHF.R.S32.HI R5, RZ, 0x1f, R6 ;  /* 0x0000001fff057819 */ /* 0x001fe40000011406 */
[----:B------:R-:W-:Y:S02]  /*02f0*/  LEA.HI.X.SX32 R11, R7, R11, 0x1, P2 ;  /* 0x0000000b070b7211 */ /* 0x000fe400010f0eff */
[----:B------:R-:W-:Y:S01]  /*0300*/  SHF.R.S32.HI R7, RZ, 0x1f, R13 ;  /* 0x0000001fff077819 */ /* 0x000fe2000001140d */
[-C--:B-1----:R-:W-:Y:S02]  /*0310*/  IMAD R2, R5, R14.reuse, RZ ;  /* 0x0000000e05027224 */ /* 0x082fe400078e02ff */
[----:B------:R-:W-:Y:S01]  /*0320*/  IMAD.WIDE.U32 R10, R6, R14, R10 ;  /* 0x0000000e060a7225 */ /* 0x000fe200078e000a */
[----:B------:R-:W-:-:S03]  /*0330*/  SEL R7, R7, RZ, !P0 ;  /* 0x000000ff07077207 */ /* 0x000fc60004000000 */
[----:B------:R-:W-:Y:S01]  /*0340*/  IMAD R15, R6, R15, R2 ;  /* 0x0000000f060f7224 */ /* 0x000fe200078e0202 */
[----:B----4-:R-:W-:Y:S01]  /*0350*/  ISETP.NE.AND P0, PT, R0, RZ, PT ;  /* 0x000000ff0000720c */ /* 0x010fe20003f05270 */
[-C--:B---3--:R-:W-:Y:S02]  /*0360*/  IMAD R2, R7, R16.reuse, RZ ;  /* 0x0000001007027224 */ /* 0x088fe400078e02ff */
[----:B------:R-:W-:Y:S02]  /*0370*/  IMAD.IADD R11, R11, 0x1, R15 ;  /* 0x000000010b0b7824 */ /* 0x000fe400078e020f */
[C---:B------:R-:W-:Y:S02]  /*0380*/  IMAD R13, R4.reuse, R17, R2 ;  /* 0x00000011040d7224 */ /* 0x040fe400078e0202 */
[----:B------:R-:W-:-:S04]  /*0390*/  IMAD.WIDE.U32 R10, R4, R16, R10 ;  /* 0x00000010040a7225 */ /* 0x000fc800078e000a */
[----:B------:R-:W-:Y:S01]  /*03a0*/  IMAD.IADD R2, R11, 0x1, R13 ;  /* 0x000000010b027824 */ /* 0x000fe200078e020d */
[----:B-----5:R-:W-:-:S04]  /*03b0*/  LEA R18, P2, R10, R18, 0x2 ;  /* 0x000000120a127211 */ /* 0x020fc800078410ff */
[----:B------:R-:W-:Y:S01]  /*03c0*/  LEA.HI.X R2, R10, R19, R2, 0x2, P2 ;  /* 0x000000130a027211 */ /* 0x000fe200010f1402 */
[----:B--2---:R-:W-:Y:S08]  /*03d0*/  @P0 BRA `(.L_x_3495) ;  /* 0x0000000000540947 */ /* 0x004ff00003800000 */
[----:B------:R-:W0:Y:S01]  /*03e0*/  S2UR UR7, SR_CgaCtaId ;  /* 0x00000000000779c3 */ /* 0x000e220000008800 */
[----:B------:R-:W-:Y:S01]  /*03f0*/  UMOV UR6, 0x400 ;  /* 0x0000040000067882 */ /* 0x000fe20000000000 */
[----:B------:R-:W-:Y:S01]  /*0400*/  UMOV UR4, 0x1 ;  /* 0x0000000100047882 */ /* 0x000fe20000000000 */
[----:B------:R-:W-:Y:S01]  /*0410*/  HFMA2.MMA R10, -RZ, RZ, 0, -0.0 ;  /* 0x00008000ff0a7435 */ /* 0x000fe200000001ff */
        /* <DEDUP_REMOVED lines=12> */
.L_x_3496:
[----:B------:R-:W-:Y:S01]  /*04e0*/  @P0 ELECT P2, URZ, PT ;  /* 0x00000000003f082f */ /* 0x000fe20003840000 */
[----:B------:R1:W-:-:S12]  /*04f0*/  UBLKCP.S.G [UR6], [UR4], UR10 ;  /* 0x00000006040073ba */ /* 0x0003d8000800020a */
[----:B------:R-:W-:Y:S02]  /*0500*/  @P2 PLOP3.LUT P0, PT, P2, PT, PT, 0x8, 0x0 ;  /* 0x000000000000281c */ /* 0x000fe4000170e170 */
[----:B------:R-:W-:-:S11]  /*0510*/  PLOP3.LUT P2, PT, PT, PT, PT, 0x8, 0x0 ;  /* 0x000000000000781c */ /* 0x000fd60003f4e170 */
[----:B-1----:R-:W-:Y:S05]  /*0520*/  @P0 BRA.U.ANY `(.L_x_3496) ;  /* 0xfffffffd00ec0947 */ /* 0x002fea000393ffff */
.L_x_3495:
[----:B------:R-:W-:Y:S05]  /*0530*/  BSYNC B0 ;  /* 0x0000000000007941 */ /* 0x000fea0003800000 */
.L_x_3494:
[----:B------:R-:W-:Y:S01]  /*0540*/  BAR.SYNC.DEFER_BLOCKING 0x0 ;  /* 0x0000000000007b1d */ /* 0x000fe20000010000 */
[----:B------:R-:W-:Y:S02]  /*0550*/  MOV R41, 0x400 ;  /* 0x0000040000297802 */ /* 0x000fe40000000f00 */
[----:B------:R-:W-:Y:S02]  /*0560*/  CS2R R50, SRZ ;  /* 0x0000000000327805 */ /* 0x000fe4000001ff00 */
[----:B------:R-:W-:Y:S01]  /*0570*/  SHF.L.U32 R2, RZ, 0x1f, RZ ;  /* 0x0000001fff027819 */ /* 0x000fe200000006ff */
[--C-:B------:R-:W-:Y:S01]  /*0580*/  @P1 IMAD.MOV.U32 R50, RZ, RZ, R9.reuse ;  /* 0x000000ffff321224 */ /* 0x100fe200078e0009 */
[----:B------:R-:W-:Y:S02]  /*0590*/  LEA R41, R8, R41, 0x18 ;  /* 0x0000002908297211 */ /* 0x000fe400078ec0ff */
[----:B------:R-:W-:-:S07]  /*05a0*/  @P1 SHF.R.S32.HI R51, RZ, 0x1f, R9 ;  /* 0x0000001fff331819 */ /* 0x000fce0000011409 */
.L_x_3497:
[----:B-1----:R1:W2:Y:S02]  /*05b0*/  SYNCS.PHASECHK.TRANS64.TRYWAIT P0, [R41+URZ+0xc000], R2 ;  /* 0x00c00002290075a7 */ /* 0x0022a4000800017f */
[----:B--2---:R-:W-:Y:S05]  /*05c0*/  @!P0 NANOSLEEP.SYNCS 0x989680 ;  /* 0x009896800000895d */ /* 0x004fea0003900000 */
[----:B------:R-:W2:Y:S02]  /*05d0*/  @!P0 SYNCS.PHASECHK.TRANS64 P0, [R41+URZ+0xc000], R2 ;  /* 0x00c00002290085a7 */ /* 0x000ea4000800007f */
[----:B--2---:R-:W-:Y:S05]  /*05e0*/  @!P0 BRA `(.L_x_3497) ;  /* 0xfffffffc00f08947 */ /* 0x004fea000383ffff */
[----:B------:R-:W-:Y:S01]  /*05f0*/  SHF.R.S32.HI R9, RZ, 0x1f, R0 ;  /* 0x0000001fff097819 */ /* 0x000fe20000011400 */
[----:B------:R-:W-:Y:S01]  /*0600*/  ULDC UR4, c[0x0][0x268] ;  /* 0x00009a0000047ab9 */ /* 0x000fe20000000800 */
[----:B------:R-:W-:Y:S01]  /*0610*/  VIADDMNMX R43, R43, -R42, 0x40, PT ;  /* 0x000000402b2b7446 */ /* 0x000fe2000380092a */
[----:B------:R-:W-:Y:S01]  /*0620*/  ULDC.64 UR6, c[0x0][0x258] ;  /* 0x0000960000067ab9 */ /* 0x000fe20000000a00 */
[-C--:B-1----:R-:W-:Y:S01]  /*0630*/  LEA.HI R2, R9, R0.reuse, RZ, 0x7 ;  /* 0x0000000009027211 */ /* 0x082fe200078f38ff */
[----:B------:R-:W-:Y:S01]  /*0640*/  IMAD R5, R5, UR6, RZ ;  /* 0x0000000605057c24 */ /* 0x000fe2000f8e02ff */
[----:B------:R-:W-:Y:S01]  /*0650*/  LEA.HI R40, R9, R0, RZ, 0x4 ;  /* 0x0000000009287211 */ /* 0x000fe200078f20ff */
[----:B------:R-:W-:Y:S01]  /*0660*/  BSSY B0, `(.L_x_3498) ;  /* 0x0000092000007945 */ /* 0x000fe20003800000 */
[----:B------:R-:W-:Y:S02]  /*0670*/  LOP3.LUT R11, R2, 0xfffff80, RZ, 0xc0, !PT ;  /* 0x0fffff80020b7812 */ /* 0x000fe400078ec0ff */
[----:B------:R-:W-:-:S02]  /*0680*/  LOP3.LUT R13, R40, 0xfffffff0, RZ, 0xc0, !PT ;  /* 0xfffffff0280d7812 */ /* 0x000fc400078ec0ff */
[----:B------:R-:W-:Y:S01]  /*0690*/  SHF.R.S32.HI R2, RZ, 0x7, R2 ;  /* 0x00000007ff027819 */ /* 0x000fe20000011402 */
[C---:B------:R-:W-:Y:S01]  /*06a0*/  IMAD.IADD R11, R0.reuse, 0x1, -R11 ;  /* 0x00000001000b7824 */ /* 0x040fe200078e0a0b */
[----:B------:R-:W-:Y:S01]  /*06b0*/  LEA.HI R12, R9, R0, RZ, 0x5 ;  /* 0x00000000090c7211 */ /* 0x000fe200078f28ff */
[----:B------:R-:W-:Y:S01]  /*06c0*/  IMAD.IADD R0, R0, 0x1, -R13 ;  /* 0x0000000100007824 */ /* 0x000fe200078e0a0d */
[----:B------:R-:W-:Y:S01]  /*06d0*/  SHF.R.S32.HI R40, RZ, 0x4, R40 ;  /* 0x00000004ff287819 */ /* 0x000fe20000011428 */
[----:B------:R-:W-:Y:S01]  /*06e0*/  IMAD.SHL.U32 R28, R2, 0x1000, RZ ;  /* 0x00001000021c7824 */ /* 0x000fe200078e00ff */
[--C-:B------:R-:W-:Y:S02]  /*06f0*/  SHF.R.S32.HI R24, RZ, 0x5, R12.reuse ;  /* 0x00000005ff187819 */ /* 0x100fe4000001140c */
[----:B------:R-:W-:Y:S01]  /*0700*/  SHF.R.S32.HI R17, RZ, 0x1f, R12 ;  /* 0x0000001fff117819 */ /* 0x000fe2000001140c */
[----:B------:R-:W-:Y:S01]  /*0710*/  IMAD R8, R11, 0x4, R28 ;  /* 0x000000040b087824 */ /* 0x000fe200078e021c */
[----:B------:R-:W-:Y:S01]  /*0720*/  SHF.R.S32.HI R21, RZ, 0x1f, R0 ;  /* 0x0000001fff157819 */ /* 0x000fe20000011400 */
[C---:B------:R-:W-:Y:S01]  /*0730*/  IMAD.SHL.U32 R30, R40.reuse, 0x40, RZ ;  /* 0x00000040281e7824 */ /* 0x040fe200078e00ff */
[----:B------:R-:W-:Y:S01]  /*0740*/  LEA.HI R20, R17, R24, RZ, 0x2 ;  /* 0x0000001811147211 */ /* 0x000fe200078f10ff */
[----:B------:R-:W-:Y:S01]  /*0750*/  IMAD.SHL.U32 R49, R40, 0x8, RZ ;  /* 0x0000000828317824 */ /* 0x000fe200078e00ff */
[----:B------:R-:W-:-:S02]  /*0760*/  LEA.HI R52, R21, R0, RZ, 0x3 ;  /* 0x0000000015347211 */ /* 0x000fc400078f18ff */
[----:B------:R-:W-:Y:S02]  /*0770*/  LOP3.LUT R25, R20, 0x3ffffc, RZ, 0xc0, !PT ;  /* 0x003ffffc14197812 */ /* 0x000fe400078ec0ff */
[----:B------:R-:W-:Y:S02]  /*0780*/  LEA R53, R8, R41, 0x2 ;  /* 0x0000002908357211 */ /* 0x000fe400078e10ff */
[----:B------:R-:W-:Y:S01]  /*0790*/  LOP3.LUT R29, R52, 0xfffffff8, RZ, 0xc0, !PT ;  /* 0xfffffff8341d7812 */ /* 0x000fe200078ec0ff */
[----:B------:R-:W-:Y:S01]  /*07a0*/  IMAD.IADD R45, R24, 0x1, -R25 ;  /* 0x00000001182d7824 */ /* 0x000fe200078e0a19 */
[----:B------:R-:W-:Y:S01]  /*07b0*/  LOP3.LUT R48, R30, 0x1c0, RZ, 0xc0, !PT ;  /* 0x000001c01e307812 */ /* 0x000fe200078ec0ff */
[----:B0-----:R-:W0:Y:S01]  /*07c0*/  LDS.128 R8, [R53] ;  /* 0x0000000035087984 */ /* 0x001e220000000c00 */
[----:B------:R-:W-:Y:S01]  /*07d0*/  SHF.R.S32.HI R52, RZ, 0x3, R52 ;  /* 0x00000003ff347819 */ /* 0x000fe20000011434 */
[----:B------:R-:W-:Y:S01]  /*07e0*/  IMAD.IADD R44, R0, 0x1, -R29 ;  /* 0x00000001002c7824 */ /* 0x000fe200078e0a1d */
[----:B------:R-:W-:Y:S01]  /*07f0*/  LEA R45, R45, R28, 0xa ;  /* 0x0000001c2d2d7211 */ /* 0x000fe200078e50ff */
[----:B------:R-:W1:Y:S02]  /*0800*/  LDS.128 R12, [R53+0x800] ;  /* 0x00080000350c7984 */ /* 0x000e640000000c00 */
[----:B------:R-:W-:Y:S01]  /*0810*/  IMAD.SHL.U32 R46, R44, 0x40, RZ ;  /* 0x000000402c2e7824 */ /* 0x000fe200078e00ff */
[----:B------:R-:W-:Y:S01]  /*0820*/  LEA R45, R52, R45, 0x9 ;  /* 0x0000002d342d7211 */ /* 0x000fe200078e48ff */
[----:B------:R-:W2:Y:S01]  /*0830*/  LDS.128 R16, [R53+0x1000] ;  /* 0x0010000035107984 */ /* 0x000ea20000000c00 */
[C---:B------:R-:W-:Y:S01]  /*0840*/  IMAD.SHL.U32 R47, R44.reuse, 0x8, RZ ;  /* 0x000000082c2f7824 */ /* 0x040fe200078e00ff */
[----:B------:R-:W-:Y:S01]  /*0850*/  R2P PR, R44, 0x6 ;  /* 0x000000062c007804 */ /* 0x000fe20000000000 */
[----:B------:R-:W-:Y:S01]  /*0860*/  IMAD R2, R52, 0x8, R2 ;  /* 0x0000000834027824 */ /* 0x000fe200078e0202 */
[----:B------:R-:W3:Y:S01]  /*0870*/  LDS.128 R24, [R53+0x2000] ;  /* 0x0020000035187984 */ /* 0x000ee20000000c00 */
[----:B------:R-:W-:-:S02]  /*0880*/  LOP3.LUT R46, R46, 0x1c0, RZ, 0xc0, !PT ;  /* 0x000001c02e2e7812 */ /* 0x000fc400078ec0ff */
[----:B------:R-:W-:Y:S01]  /*0890*/  LOP3.LUT R47, R48, 0x38, R47, 0xf8, !PT ;  /* 0x00000038302f7812 */ /* 0x000fe200078ef82f */
[----:B------:R-:W4:Y:S01]  /*08a0*/  LDS.128 R28, [R53+0x2800] ;  /* 0x00280000351c7984 */ /* 0x000f220000000c00 */
[----:B------:R-:W-:Y:S02]  /*08b0*/  LOP3.LUT R49, R46, 0x8, R49, 0xf8, !PT ;  /* 0x000000082e317812 */ /* 0x000fe400078ef831 */
[----:B------:R-:W-:Y:S01]  /*08c0*/  SHF.R.U32.HI R46, RZ, 0x3, R46 ;  /* 0x00000003ff2e7819 */ /* 0x000fe2000001162e */
[----:B------:R-:W5:Y:S01]  /*08d0*/  LDS.128 R20, [R53+0x1800] ;  /* 0x0018000035147984 */ /* 0x000f620000000c00 */
[----:B------:R-:W-:Y:S02]  /*08e0*/  SHF.R.U32.HI R48, RZ, 0x3, R48 ;  /* 0x00000003ff307819 */ /* 0x000fe40000011630 */
[----:B------:R-:W-:Y:S01]  /*08f0*/  LOP3.LUT R46, R49, R46, RZ, 0x3c, !PT ;  /* 0x0000002e312e7212 */ /* 0x000fe200078e3cff */
[----:B------:R-:W5:Y:S01]  /*0900*/  LDS.128 R32, [R53+0x3000] ;  /* 0x0030000035207984 */ /* 0x000f620000000c00 */
[----:B------:R-:W-:-:S03]  /*0910*/  LOP3.LUT R47, R47, R48, RZ, 0x3c, !PT ;  /* 0x000000302f2f7212 */ /* 0x000fc600078e3cff */
[----:B------:R-:W5:Y:S01]  /*0920*/  LDS.128 R36, [R53+0x3800] ;  /* 0x0038000035247984 */ /* 0x000f620000000c00 */
[----:B------:R-:W-:Y:S02]  /*0930*/  IMAD.IADD R44, R46, 0x1, R45 ;  /* 0x000000012e2c7824 */ /* 0x000fe400078e022d */
[----:B------:R-:W-:Y:S02]  /*0940*/  IMAD.U32 R2, R2, 0x200, R47 ;  /* 0x0000020002027824 */ /* 0x000fe400078e002f */
[----:B0-----:R-:W-:Y:S01]  /*0950*/  FMUL.FTZ R45, R9, UR4 ;  /* 0x00000004092d7c20 */ /* 0x001fe20008410000 */
[----:B------:R-:W-:Y:S01]  /*0960*/  FMUL.FTZ R46, R11, UR4 ;  /* 0x000000040b2e7c20 */ /* 0x000fe20008410000 */
[----:B------:R-:W-:Y:S01]  /*0970*/  FMUL.FTZ R9, R10, UR4 ;  /* 0x000000040a097c20 */ /* 0x000fe20008410000 */
        /* <DEDUP_REMOVED lines=8> */
[----:B------:R-:W-:Y:S01]  /*0a00*/  F2FP.F16.F32.PACK_AB R10, R13, R10 ;  /* 0x0000000a0d0a723e */ /* 0x000fe200000000ff */
[----:B---3--:R-:W-:Y:S01]  /*0a10*/  FMUL.FTZ R18, R24, UR4 ;  /* 0x0000000418127c20 */ /* 0x008fe20008410000 */
[----:B------:R-:W-:Y:S01]  /*0a20*/  FMUL.FTZ R17, R17, UR4 ;  /* 0x0000000411117c20 */ /* 0x000fe20008410000 */
[----:B------:R-:W-:Y:S01]  /*0a30*/  F2FP.F16.F32.PACK_AB R13, R19, R14 ;  /* 0x0000000e130d723e */ /* 0x000fe200000000ff */
[----:B------:R-:W-:Y:S01]  /*0a40*/  FMUL.FTZ R25, R25, UR4 ;  /* 0x0000000419197c20 */ /* 0x000fe20008410000 */
[----:B----4-:R-:W-:Y:S01]  /*0a50*/  FMUL.FTZ R24, R30, UR4 ;  /* 0x000000041e187c20 */ /* 0x010fe20008410000 */
[----:B------:R-:W-:Y:S01]  /*0a60*/  FMUL.FTZ R31, R31, UR4 ;  /* 0x000000041f1f7c20 */ /* 0x000fe20008410000 */
[----:B------:R-:W-:Y:S01]  /*0a70*/  FMUL.FTZ R29, R29, UR4 ;  /* 0x000000041d1d7c20 */ /* 0x000fe20008410000 */
[----:B------:R-:W-:Y:S01]  /*0a80*/  F2FP.F16.F32.PACK_AB R8, R45, R8 ;  /* 0x000000082d08723e */ /* 0x000fe200000000ff */
[----:B-----5:R-:W-:Y:S01]  /*0a90*/  FMUL.FTZ R15, R20, UR4 ;  /* 0x00000004140f7c20 */ /* 0x020fe20008410000 */
[----:B------:R-:W-:Y:S01]  /*0aa0*/  FMUL.FTZ R20, R21, UR4 ;  /* 0x0000000415147c20 */ /* 0x000fe20008410000 */
[----:B------:R-:W-:Y:S01]  /*0ab0*/  FMUL.FTZ R21, R26, UR4 ;  /* 0x000000041a157c20 */ /* 0x000fe20008410000 */
[----:B------:R-:W-:Y:S01]  /*0ac0*/  FMUL.FTZ R26, R27, UR4 ;  /* 0x000000041b1a7c20 */ /* 0x000fe20008410000 */
[----:B------:R-:W-:Y:S01]  /*0ad0*/  FMUL.FTZ R27, R32, UR4 ;  /* 0x00000004201b7c20 */ /* 0x000fe20008410000 */
[----:B------:R-:W-:Y:S01]  /*0ae0*/  F2FP.F16.F32.PACK_AB R19, R31, R24 ;  /* 0x000000181f13723e */ /* 0x000fe200000000ff */
[----:B------:R-:W-:Y:S01]  /*0af0*/  FMUL.FTZ R32, R33, UR4 ;  /* 0x0000000421207c20 */ /* 0x000fe20008410000 */
[----:B------:R-:W-:Y:S01]  /*0b00*/  HFMA2.MMA R24, -RZ, RZ, 0, 1.9073486328125e-06 ;  /* 0x00000020ff187435 */ /* 0x000fe200000001ff */
[----:B------:R-:W-:Y:S01]  /*0b10*/  FMUL.FTZ R16, R22, UR4 ;  /* 0x0000000416107c20 */ /* 0x000fe20008410000 */
[----:B------:R-:W-:Y:S01]  /*0b20*/  FMUL.FTZ R23, R23, UR4 ;  /* 0x0000000417177c20 */ /* 0x000fe20008410000 */
[----:B------:R-:W-:Y:S01]  /*0b30*/  FMUL.FTZ R33, R38, UR4 ;  /* 0x0000000426217c20 */ /* 0x000fe20008410000 */
[----:B------:R-:W-:Y:S01]  /*0b40*/  FMUL.FTZ R38, R39, UR4 ;  /* 0x0000000427267c20 */ /* 0x000fe20008410000 */
[----:B------:R-:W-:Y:S01]  /*0b50*/  VIADD R39, R41, 0x8000 ;  /* 0x0000800029277836 */ /* 0x000fe20000000000 */
[----:B------:R-:W-:Y:S01]  /*0b60*/  F2FP.F16.F32.PACK_AB R14, R20, R15 ;  /* 0x0000000f140e723e */ /* 0x000fe200000000ff */
[----:B------:R-:W-:Y:S01]  /*0b70*/  FMUL.FTZ R22, R28, UR4 ;  /* 0x000000041c167c20 */ /* 0x000fe20008410000 */
[----:B------:R-:W-:Y:S01]  /*0b80*/  F2FP.F16.F32.PACK_AB R15, R23, R16 ;  /* 0x00000010170f723e */ /* 0x000fe200000000ff */
[----:B------:R-:W-:Y:S01]  /*0b90*/  IMAD R23, R44, 0x2, R39 ;  /* 0x000000022c177824 */ /* 0x000fe200078e0227 */
[----:B------:R-:W-:Y:S01]  /*0ba0*/  SEL R24, R24, 0xffffffe0, !P1 ;  /* 0xffffffe018187807 */ /* 0x000fe20004800000 */
[----:B------:R-:W-:Y:S01]  /*0bb0*/  FMUL.FTZ R28, R34, UR4 ;  /* 0x00000004221c7c20 */ /* 0x000fe20008410000 */
[----:B------:R-:W-:Y:S01]  /*0bc0*/  FMUL.FTZ R35, R35, UR4 ;  /* 0x0000000423237c20 */ /* 0x000fe20008410000 */
[----:B------:R-:W-:Y:S01]  /*0bd0*/  FMUL.FTZ R30, R36, UR4 ;  /* 0x00000004241e7c20 */ /* 0x000fe20008410000 */
[----:B------:R-:W-:Y:S01]  /*0be0*/  FMUL.FTZ R37, R37, UR4 ;  /* 0x0000000425257c20 */ /* 0x000fe20008410000 */
[C---:B------:R-:W-:Y:S01]  /*0bf0*/  VIADD R45, R23.reuse, 0x40 ;  /* 0x00000040172d7836 */ /* 0x040fe20000000000 */
[----:B------:R-:W-:Y:S01]  /*0c00*/  F2FP.F16.F32.PACK_AB R9, R46, R9 ;  /* 0x000000092e09723e */ /* 0x000fe200000000ff */
[----:B------:R-:W-:Y:S01]  /*0c10*/  @P2 VIADD R45, R23, 0xffffffc0 ;  /* 0xffffffc0172d2836 */ /* 0x000fe20000000000 */
[----:B------:R-:W-:Y:S01]  /*0c20*/  F2FP.F16.F32.PACK_AB R11, R48, R11 ;  /* 0x0000000b300b723e */ /* 0x000fe200000000ff */
[--C-:B------:R-:W-:Y:S01]  /*0c30*/  IMAD R44, R44, 0x2, R41.reuse ;  /* 0x000000022c2c7824 */ /* 0x100fe200078e0229 */
[----:B------:R-:W-:Y:S01]  /*0c40*/  F2FP.F16.F32.PACK_AB R20, R32, R27 ;  /* 0x0000001b2014723e */ /* 0x000fe200000000ff */
[----:B------:R-:W-:Y:S01]  /*0c50*/  IMAD R41, R2, 0x2, R41 ;  /* 0x0000000202297824 */ /* 0x000fe200078e0229 */
[----:B------:R-:W-:Y:S01]  /*0c60*/  F2FP.F16.F32.PACK_AB R12, R17, R12 ;  /* 0x0000000c110c723e */ /* 0x000fe200000000ff */
[----:B------:R-:W-:Y:S01]  /*0c70*/  ULDC UR4, c[0x0][0x244] ;  /* 0x0000910000047ab9 */ /* 0x000fe20000000800 */
[----:B------:R-:W-:Y:S01]  /*0c80*/  F2FP.F16.F32.PACK_AB R16, R25, R18 ;  /* 0x000000121910723e */ /* 0x000fe200000000ff */
[----:B------:R0:W-:Y:S01]  /*0c90*/  STSM.16.M88.4 [R44+0x8000], R8 ;  /* 0x008000082c007844 */ /* 0x0001e20000000200 */
[----:B------:R-:W-:-:S02]  /*0ca0*/  IADD3 R32, R23, R24, RZ ;  /* 0x0000001817207210 */ /* 0x000fc40007ffe0ff */
[----:B------:R-:W-:Y:S02]  /*0cb0*/  F2FP.F16.F32.PACK_AB R17, R26, R21 ;  /* 0x000000151a11723e */ /* 0x000fe400000000ff */
[----:B------:R-:W-:Y:S01]  /*0cc0*/  F2FP.F16.F32.PACK_AB R18, R29, R22 ;  /* 0x000000161d12723e */ /* 0x000fe200000000ff */
[----:B------:R1:W-:Y:S01]  /*0cd0*/  STSM.16.M88.4 [R32], R12 ;  /* 0x0000000c20007844 */ /* 0x0003e20000000200 */
[----:B------:R-:W-:Y:S01]  /*0ce0*/  F2FP.F16.F32.PACK_AB R23, R38, R33 ;  /* 0x000000212617723e */ /* 0x000fe200000000ff */
[----:B------:R-:W-:Y:S01]  /*0cf0*/  IMAD.IADD R33, R24, 0x1, R45 ;  /* 0x0000000118217824 */ /* 0x000fe200078e022d */
[----:B------:R-:W-:Y:S01]  /*0d00*/  F2FP.F16.F32.PACK_AB R21, R35, R28 ;  /* 0x0000001c2315723e */ /* 0x000fe200000000ff */
[----:B------:R1:W-:Y:S01]  /*0d10*/  STSM.16.M88.4 [R45], R16 ;  /* 0x000000102d007844 */ /* 0x0003e20000000200 */
[----:B------:R-:W-:Y:S01]  /*0d20*/  F2FP.F16.F32.PACK_AB R22, R37, R30 ;  /* 0x0000001e2516723e */ /* 0x000fe200000000ff */
[----:B------:R-:W-:Y:S01]  /*0d30*/  IMAD.SHL.U32 R30, R0, 0x8, RZ ;  /* 0x00000008001e7824 */ /* 0x000fe200078e00ff */
[----:B------:R-:W-:-:S02]  /*0d40*/  IADD3 R28, P0, R40, R50, RZ ;  /* 0x00000032281c7210 */ /* 0x000fc40007f1e0ff */
[C---:B------:R-:W-:Y:S01]  /*0d50*/  IADD3 R0, R40.reuse, 0x10, RZ ;  /* 0x0000001028007810 */ /* 0x040fe20007ffe0ff */
[----:B------:R1:W-:Y:S01]  /*0d60*/  STSM.16.M88.4 [R33], R20 ;  /* 0x0000001421007844 */ /* 0x0003e20000000200 */
[----:B------:R-:W-:Y:S01]  /*0d70*/  LEA.HI.X.SX32 R29, R40, R51, 0x1, P0 ;  /* 0x00000033281d7211 */ /* 0x000fe200000f0eff */
[----:B0-----:R-:W-:Y:S01]  /*0d80*/  IMAD R11, R6, UR7, R5 ;  /* 0x00000007060b7c24 */ /* 0x001fe2000f8e0205 */
[----:B------:R-:W-:Y:S01]  /*0d90*/  BAR.SYNC.DEFER_BLOCKING 0x0 ;  /* 0x0000000000007b1d */ /* 0x000fe20000010000 */
[----:B------:R-:W-:Y:S01]  /*0da0*/  ISETP.GE.AND P0, PT, R30, UR4, PT ;  /* 0x000000041e007c0c */ /* 0x000fe2000bf06270 */
[C---:B------:R-:W-:Y:S01]  /*0db0*/  VIADD R5, R40.reuse, 0x20 ;  /* 0x0000002028057836 */ /* 0x040fe20000000000 */
[--C-:B------:R-:W-:Y:S02]  /*0dc0*/  SHF.R.S32.HI R31, RZ, 0x1f, R30.reuse ;  /* 0x0000001fff1f7819 */ /* 0x100fe4000001141e */
[CC--:B------:R-:W-:Y:S01]  /*0dd0*/  ISETP.GE.OR P3, PT, R40.reuse, R43.reuse, P0 ;  /* 0x0000002b2800720c */ /* 0x0c0fe20000766670 */
[----:B------:R-:W-:Y:S01]  /*0de0*/  ULDC.64 UR4, c[0x0][0x260] ;  /* 0x0000980000047ab9 */ /* 0x000fe20000000a00 */
[----:B------:R-:W-:Y:S01]  /*0df0*/  VIADD R40, R40, 0x30 ;  /* 0x0000003028287836 */ /* 0x000fe20000000000 */
[-C--:B------:R-:W-:Y:S01]  /*0e00*/  ISETP.GE.OR P1, PT, R5, R43.reuse, P0 ;  /* 0x0000002b0500720c */ /* 0x080fe20000726670 */
[----:B------:R-:W-:Y:S01]  /*0e10*/  IMAD.WIDE.U32 R8, R6, UR6, R30 ;  /* 0x0000000606087c25 */ /* 0x000fe2000f8e001e */
[----:B------:R-:W-:-:S02]  /*0e20*/  ISETP.GE.OR P2, PT, R0, R43, P0 ;  /* 0x0000002b0000720c */ /* 0x000fc40000746670 */
[----:B------:R-:W-:Y:S01]  /*0e30*/  ISETP.GE.OR P0, PT, R40, R43, P0 ;  /* 0x0000002b2800720c */ /* 0x000fe20000706670 */
[----:B------:R-:W-:Y:S02]  /*0e40*/  IMAD R7, R7, UR4, RZ ;  /* 0x0000000407077c24 */ /* 0x000fe4000f8e02ff */
[----:B------:R-:W-:Y:S02]  /*0e50*/  IMAD.IADD R9, R9, 0x1, R11 ;  /* 0x0000000109097824 */ /* 0x000fe400078e020b */
[C---:B------:R-:W-:Y:S02]  /*0e60*/  IMAD R11, R4.reuse, UR5, R7 ;  /* 0x00000005040b7c24 */ /* 0x040fe4000f8e0207 */
[----:B------:R-:W-:Y:S01]  /*0e70*/  IMAD.WIDE.U32 R4, R4, UR4, R8 ;  /* 0x0000000404047c25 */ /* 0x000fe2000f8e0008 */
[----:B------:R-:W-:-:S03]  /*0e80*/  LEA R8, R2, R39, 0x1 ;  /* 0x0000002702087211 */ /* 0x000fc600078e08ff */
[----:B------:R-:W-:Y:S01]  /*0e90*/  IMAD.WIDE R6, R3, 0x40, R28 ;  /* 0x0000004003067825 */ /* 0x000fe200078e021c */
[----:B------:R1:W0:Y:S03]  /*0ea0*/  LDS.128 R24, [R41+0x9800] ;  /* 0x0098000029187984 */ /* 0x0002260000000c00 */
[----:B------:R-:W-:Y:S01]  /*0eb0*/  IMAD.IADD R3, R5, 0x1, R11 ;  /* 0x0000000105037824 */ /* 0x000fe200078e020b */
[----:B------:R-:W-:Y:S06]  /*0ec0*/  @P3 BRA `(.L_x_3499) ;  /* 0x00000000002c3947 */ /* 0x000fec0003800000 */
[----:B------:R-:W2:Y:S01]  /*0ed0*/  LDS.128 R8, [R8] ;  /* 0x0000000008087984 */ /* 0x000ea20000000c00 */
[----:B------:R-:W-:Y:S01]  /*0ee0*/  ULDC.64 UR4, c[0x0][0x250] ;  /* 0x0000940000047ab9 */ /* 0x000fe20000000a00 */
[----:B------:R-:W-:Y:S02]  /*0ef0*/  IMAD.MOV.U32 R2, RZ, RZ, R4 ;  /* 0x000000ffff027224 */ /* 0x000fe400078e0004 */
[----:B-1----:R-:W-:Y:S02]  /*0f00*/  IMAD R15, R7, UR4, RZ ;  /* 0x00000004070f7c24 */ /* 0x002fe4000f8e02ff */
[----:B------:R-:W-:-:S04]  /*0f10*/  IMAD.WIDE.U32 R12, R6, UR4, R2 ;  /* 0x00000004060c7c25 */ /* 0x000fc8000f8e0002 */
[----:B------:R-:W-:Y:S01]  /*0f20*/  IMAD R15, R6, UR5, R15 ;  /* 0x00000005060f7c24 */ /* 0x000fe2000f8e020f */
[----:B------:R-:W-:Y:S02]  /*0f30*/  ULDC.64 UR4, c[0x0][0x238] ;  /* 0x00008e0000047ab9 */ /* 0x000fe40000000a00 */
[----:B------:R-:W-:Y:S01]  /*0f40*/  LEA R14, P3, R12, UR4, 0x1 ;  /* 0x000000040c0e7c11 */ /* 0x000fe2000f8608ff */
[----:B------:R-:W-:-:S05]  /*0f50*/  IMAD.IADD R13, R13, 0x1, R15 ;  /* 0x000000010d0d7824 */ /* 0x000fca00078e020f */
[----:B------:R-:W-:-:S05]  /*0f60*/  LEA.HI.X R15, R12, UR5, R13, 0x1, P3 ;  /* 0x000000050c0f7c11 */ /* 0x000fca00098f0c0d */
[----:B--2---:R2:W-:Y:S02]  /*0f70*/  STG.E.128 desc[UR8][R14.64], R8 ;  /* 0x000000080e007986 */ /* 0x0045e4000c101d08 */
.L_x_3499:
[----:B------:R-:W-:Y:S05]  /*0f80*/  BSYNC B0 ;  /* 0x0000000000007941 */ /* 0x000fea0003800000 */
.L_x_3498:
[----:B--2---:R2:W3:Y:S01]  /*0f90*/  LDS.128 R8, [R41+0x8800] ;  /* 0x0088000029087984 */ /* 0x0044e20000000c00 */
[----:B------:R-:W-:Y:S04]  /*0fa0*/  BSSY B0, `(.L_x_3500) ;  /* 0x000000f000007945 */ /* 0x000fe80003800000 */
[----:B------:R-:W-:Y:S05]  /*0fb0*/  @P2 BRA `(.L_x_3501) ;  /* 0x0000000000342947 */ /* 0x000fea0003800000 */
[----:B-1----:R-:W-:Y:S01]  /*0fc0*/  IADD3 R15, P2, R6, 0x10, RZ ;  /* 0x00000010060f7810 */ /* 0x002fe20007f5e0ff */
        /* <DEDUP_REMOVED lines=12> */
.L_x_3501:
[----:B------:R-:W-:Y:S05]  /*1090*/  BSYNC B0 ;  /* 0x0000000000007941 */ /* 0x000fea0003800000 */
.L_x_3500:
[----:B---34-:R3:W4:Y:S01]  /*10a0*/  LDS.128 R8, [R41+0x9000] ;  /* 0x0090000029087984 */ /* 0x0187220000000c00 */
        /* <DEDUP_REMOVED lines=14> */
[----:B----4-:R1:W-:Y:S02]  /*1190*/  STG.E.128 desc[UR8][R14.64], R8 ;  /* 0x000000080e007986 */ /* 0x0103e4000c101d08 */
.L_x_3503:
[----:B------:R-:W-:Y:S05]  /*11a0*/  BSYNC B0 ;  /* 0x0000000000007941 */ /* 0x000fea0003800000 */
.L_x_3502:
[----:B------:R-:W-:Y:S05]  /*11b0*/  @P0 EXIT ;  /* 0x000000000000094d */ /* 0x000fea0003800000 */
[----:B------:R-:W-:Y:S01]  /*11c0*/  IADD3 R5, P0, R6, 0x30, RZ ;  /* 0x0000003006057810 */ /* 0x000fe20007f1e0ff */
[----:B------:R-:W-:Y:S01]  /*11d0*/  ULDC.64 UR4, c[0x0][0x250] ;  /* 0x0000940000047ab9 */ /* 0x000fe20000000a00 */
[----:B------:R-:W-:Y:S02]  /*11e0*/  IMAD.MOV.U32 R2, RZ, RZ, R4 ;  /* 0x000000ffff027224 */ /* 0x000fe400078e0004 */
[----:B------:R-:W-:Y:S02]  /*11f0*/  IADD3.X R6, RZ, R7, RZ, P0, !PT ;  /* 0x00000007ff067210 */ /* 0x000fe400007fe4ff */
[----:B------:R-:W-:-:S04]  /*1200*/  IMAD.WIDE.U32 R2, R5, UR4, R2 ;  /* 0x0000000405027c25 */ /* 0x000fc8000f8e0002 */
[----:B------:R-:W-:-:S04]  /*1210*/  IMAD R6, R6, UR4, RZ ;  /* 0x0000000406067c24 */ /* 0x000fc8000f8e02ff */
[----:B------:R-:W-:Y:S01]  /*1220*/  IMAD R5, R5, UR5, R6 ;  /* 0x0000000505057c24 */ /* 0x000fe2000f8e0206 */
[----:B------:R-:W-:Y:S02]  /*1230*/  ULDC.64 UR4, c[0x0][0x238] ;  /* 0x00008e0000047ab9 */ /* 0x000fe40000000a00 */
[----:B------:R-:W-:Y:S01]  /*1240*/  LEA R4, P0, R2, UR4, 0x1 ;  /* 0x0000000402047c11 */ /* 0x000fe2000f8008ff */
[----:B------:R-:W-:-:S05]  /*1250*/  IMAD.IADD R3, R3, 0x1, R5 ;  /* 0x0000000103037824 */ /* 0x000fca00078e0205 */
[----:B------:R-:W-:-:S05]  /*1260*/  LEA.HI.X R5, R2, UR5, R3, 0x1, P0 ;  /* 0x0000000502057c11 */ /* 0x000fca00080f0c03 */
[----:B0-----:R-:W-:Y:S01]  /*1270*/  STG.E.128 desc[UR8][R4.64], R24 ;  /* 0x0000001804007986 */ /* 0x001fe2000c101d08 */
[----:B------:R-:W-:Y:S05]  /*1280*/  EXIT ;  /* 0x000000000000794d */ /* 0x000fea0003800000 */
.L_x_3504:
        /* <DEDUP_REMOVED lines=15> */
.L_x_3710:


//--------------------- .text._ZN7cutlass13device_kernelIN5flash11enable_sm90INS1_16FlashAttnBwdSm90INS1_25CollectiveMainloopBwdSm90ILi2ELi2ELi2EN4cute5tupleIJNS5_1CILi1EEES8_S8_EEENS6_IJNS7_ILi64EEENS7_ILi128EEESB_EEENS_6half_tEfNS_4arch4Sm90ELb1ELb0ELb0ELb1ELb1ELb1ELb0ELb0ELi2ELi1ELi2ELi1ELb0EEENS1_24CollectiveEpilogueBwdGQAISC_fSF_Li256ELb1ELb1EEENS1_25SingleTileBwdLPTSchedulerILb1ELi128ELb1EEEEEEEEEvNT_6ParamsE --------------------------
	.section	.text._ZN7cutlass13device_kernelIN5flash11enable_sm90INS1_16FlashAttnBwdSm90INS1_25CollectiveMainloopBwdSm90ILi2ELi2ELi2EN4cute5tupleIJNS5_1CILi1EEES8_S8_EEENS6_IJNS7_ILi64EEENS7_ILi128EEESB_EEENS_6half_tEfNS_4arch4Sm90ELb1ELb0ELb0ELb1ELb1ELb1ELb0ELb0ELi2ELi1ELi2ELi1ELb0EEENS1_24CollectiveEpilogueBwdGQAISC_fSF_Li256ELb1ELb1EEENS1_25SingleTileBwdLPTSchedulerILb1ELi128ELb1EEEEEEEEEvNT_6ParamsE,"ax",@progbits
	.align	128
.text._ZN7cutlass13device_kernelIN5flash11enable_sm90INS1_16FlashAttnBwdSm90INS1_25CollectiveMainloopBwdSm90ILi2ELi2ELi2EN4cute5tupleIJNS5_1CILi1EEES8_S8_EEENS6_IJNS7_ILi64EEENS7_ILi128EEESB_EEENS_6half_tEfNS_4arch4Sm90ELb1ELb0ELb0ELb1ELb1ELb1ELb0ELb0ELi2ELi1ELi2ELi1ELb0EEENS1_24CollectiveEpilogueBwdGQAISC_fSF_Li256ELb1ELb1EEENS1_25SingleTileBwdLPTSchedulerILb1ELi128ELb1EEEEEEEEEvNT_6ParamsE:
        .type           _ZN7cutlass13device_kernelIN5flash11enable_sm90INS1_16FlashAttnBwdSm90INS1_25CollectiveMainloopBwdSm90ILi2ELi2ELi2EN4cute5tupleIJNS5_1CILi1EEES8_S8_EEENS6_IJNS7_ILi64EEENS7_ILi128EEESB_EEENS_6half_tEfNS_4arch4Sm90ELb1ELb0ELb0ELb1ELb1ELb1ELb0ELb0ELi2ELi1ELi2ELi1ELb0EEENS1_24CollectiveEpilogueBwdGQAISC_fSF_Li256ELb1ELb1EEENS1_25SingleTileBwdLPTSchedulerILb1ELi128ELb1EEEEEEEEEvNT_6ParamsE,@function
        .size           _ZN7cutlass13device_kernelIN5flash11enable_sm90INS1_16FlashAttnBwdSm90INS1_25CollectiveMainloopBwdSm90ILi2ELi2ELi2EN4cute5tupleIJNS5_1CILi1EEES8_S8_EEENS6_IJNS7_ILi64EEENS7_ILi128EEESB_EEENS_6half_tEfNS_4arch4Sm90ELb1ELb0ELb0ELb1ELb1ELb1ELb0ELb0ELi2ELi1ELi2ELi1ELb0EEENS1_24CollectiveEpilogueBwdGQAISC_fSF_Li256ELb1ELb1EEENS1_25SingleTileBwdLPTSchedulerILb1ELi128ELb1EEEEEEEEEvNT_6ParamsE,(.L_x_3711 - _ZN7cutlass13device_kernelIN5flash11enable_sm90INS1_16FlashAttnBwdSm90INS1_25CollectiveMainloopBwdSm90ILi2ELi2ELi2EN4cute5tupleIJNS5_1CILi1EEES8_S8_EEENS6_IJNS7_ILi64EEENS7_ILi128EEESB_EEENS_6half_tEfNS_4arch4Sm90ELb1ELb0ELb0ELb1ELb1ELb1ELb0ELb0ELi2ELi1ELi2ELi1ELb0EEENS1_24CollectiveEpilogueBwdGQAISC_fSF_Li256ELb1ELb1EEENS1_25SingleTileBwdLPTSchedulerILb1ELi128ELb1EEEEEEEEEvNT_6ParamsE)
        .other          _ZN7cutlass13device_kernelIN5flash11enable_sm90INS1_16FlashAttnBwdSm90INS1_25CollectiveMainloopBwdSm90ILi2ELi2ELi2EN4cute5tupleIJNS5_1CILi1EEES8_S8_EEENS6_IJNS7_ILi64EEENS7_ILi128EEESB_EEENS_6half_tEfNS_4arch4Sm90ELb1ELb0ELb0ELb1ELb1ELb1ELb0ELb0ELi2ELi1ELi2ELi1ELb0EEENS1_24CollectiveEpilogueBwdGQAISC_fSF_Li256ELb1ELb1EEENS1_25SingleTileBwdLPTSchedulerILb1ELi128ELb1EEEEEEEEEvNT_6ParamsE,@"STO_CUDA_ENTRY STV_DEFAULT"
_ZN7cutlass13device_kernelIN5flash11enable_sm90INS1_16FlashAttnBwdSm90INS1_25CollectiveMainloopBwdSm90ILi2ELi2ELi2EN4cute5tupleIJNS5_1CILi1EEES8_S8_EEENS6_IJNS7_ILi64EEENS7_ILi128EEESB_EEENS_6half_tEfNS_4arch4Sm90ELb1ELb0ELb0ELb1ELb1ELb1ELb0ELb0ELi2ELi1ELi2ELi1ELb0EEENS1_24CollectiveEpilogueBwdGQAISC_fSF_Li256ELb1ELb1EEENS1_25SingleTileBwdLPTSchedulerILb1ELi128ELb1EEEEEEEEEvNT_6ParamsE:
        /* <DEDUP_REMOVED lines=24> */
.L_x_3506:
[----:B------:R-:W-:Y:S05]  /*0180*/  BSYNC B0 ;  /* 0x0000000000007941 */ /* 0x000fea0003800000 */
.L_x_3505:
        /* <DEDUP_REMOVED lines=37> */
.L_x_3507:
        /* <DEDUP_REMOVED lines=22> */
.L_x_3508:
[----:B------:R-:W-:Y:S01]  /*0540*/  PLOP3.LUT P0, PT, PT, PT, UP0, 0x80, 0x0 ;  /* 0x000000000000781c */ /* 0x000fe20003f0f008 */
[----:B------:R-:W-:Y:S01]  /*0550*/  NOP ;  /* 0x0000000000007918 */ /* 0x000fe20000000000 */
[----:B------:R-:W-:Y:S01]  /*0560*/  ULDC.64 UR46, c[0x0][0x208] ;  /* 0x00008200002e7ab9 */ /* 0x000fe20000000a00 */
[----:B------:R-:W-:Y:S01]  /*0570*/  BSSY B6, `(.L_x_3509) ;  /* 0x0000980000067945 */ /* 0x000fe20003800000 */
[----:B-12-4-:R-:W-:Y:S09]  /*0580*/  BAR.SYNC.DEFER_BLOCKING 0x0 ;  /* 0x0000000000007b1d */ /* 0x016ff20000010000 */
[----:B------:R-:W-:Y:S05]  /*0590*/  @!P0 BRA `(.L_x_3510) ;  /* 0x0000004c00fc8947 */ /* 0x000fea0003800000 */
.L_x_3511:
        /* <DEDUP_REMOVED lines=32> */
.L_x_3512:
[----:B------:R-:W-:Y:S01]  /*07a0*/  ULDC UR8, c[0x0][0x8cc] ;  /* 0x0002330000087ab9 */ /* 0x000fe20000000800 */
[----:B------:R-:W-:Y:S01]  /*07b0*/  UMOV UR7, UR9 ;  /* 0x0000000900077c82 */ /* 0x000fe20008000000 */
[----:B------:R-:W-:-:S11]  /*07c0*/  UISETP.NE.AND UP0, UPT, UR8, 0x1, UPT ;  /* 0x000000010800788c */ /* 0x000fd6000bf05270 */
[----:B------:R-:W-:Y:S02]  /*07d0*/  @UP0 ULDC.64 UR10, c[0x0][0x8d0] ;  /* 0x00023400000a0ab9 */ /* 0x000fe40000000a00 */
[----:B------:R-:W-:-:S04]  /*07e0*/  UIMAD.WIDE.U32 UR4, UR9, UR10, URZ ;  /* 0x0000000a090472a5 */ /* 0x000fc8000f8e003f */
[----:B------:R-:W-:-:S04]  /*07f0*/  @UP0 USHF.R.U32.HI UR7, URZ, UR11, UR5 ;  /* 0x0000000b3f070299 */ /* 0x000fc80008011605 */
[----:B------:R-:W-:-:S12]  /*0800*/  UIMAD UR4, UR7, UR8, URZ ;  /* 0x00000008070472a4 */ /* 0x000fd8000f8e023f */
.L_x_3513:
        /* <DEDUP_REMOVED lines=23> */
.L_x_3514:
        /* <DEDUP_REMOVED lines=14> */
.L_x_3516:
[----:B------:R-:W-:-:S05]  /*0a60*/  ULDC UR4, c[0x0][0x8f4] ;  /* 0x00023d0000047ab9 */ /* 0x000fca0000000800 */
.L_x_3515:
        /* <DEDUP_REMOVED lines=22> */
.L_x_3518:
        /* <DEDUP_REMOVED lines=14> */
.L_x_3519:
        /* <DEDUP_REMOVED lines=11> */
.L_x_3520:
        /* <DEDUP_REMOVED lines=13> */
.L_x_3521:
        /* <DEDUP_REMOVED lines=101> */
.L_x_3524:
        /* <DEDUP_REMOVED lines=15> */
.L_x_3523:
        /* <DEDUP_REMOVED lines=22> */
.L_x_3526:
        /* <DEDUP_REMOVED lines=15> */
.L_x_3525:
        /* <DEDUP_REMOVED lines=8> */
.L_x_3642:
        /* <DEDUP_REMOVED lines=15> */
.L_x_3528:
        /* <DEDUP_REMOVED lines=102> */
.L_x_3540:
[----:B------:R-:W-:-:S13]  /*1f90*/  ISETP.NE.AND P0, PT, R231, 0x3, PT ;  /* 0x00000003e700780c */ /* 0x000fda0003f05270 */
[----:B------:R-:W-:Y:S05]  /*1fa0*/  @!P0 BRA `(.L_x_3530) ;  /* 0x0000000000048947 */ /* 0x000fea0003800000 */
[----:B------:R-:W-:Y:S01]  /*1fb0*/  BPT.TRAP 0x1 ;  /* 0x000000040000795c */ /* 0x000fe20000300000 */
.L_x_3530:
[----:B------:R-:W-:Y:S01]  /*1fc0*/  IMAD R0, R3, 0x8, R228 ;  /* 0x0000000803007824 */ /* 0x000fe200078e02e4 */
[----:B------:R-:W-:-:S04]  /*1fd0*/  SHF.L.U32 R9, R4, 0x1f, RZ ;  /* 0x0000001f04097819 */ /* 0x000fc800000006ff */
[----:B------:R2:W3:Y:S01]  /*1fe0*/  SYNCS.PHASECHK.TRANS64.TRYWAIT P1, [R0+URZ+0x30810], R9 ;  /* 0x03081009000075a7 */ /* 0x0004e2000802017f */
[----:B------:R-:W-:Y:S05]  /*1ff0*/  @!P0 BRA `(.L_x_3531) ;  /* 0x0000000000048947 */ /* 0x000fea0003800000 */
[----:B------:R-:W-:Y:S01]  /*2000*/  BPT.TRAP 0x1 ;  /* 0x000000040000795c */ /* 0x000fe20000300000 */
.L_x_3531:
[----:B---3--:R-:W-:Y:S05]  /*2010*/  @P1 BRA `(.L_x_3532) ;  /* 0x0000000000081947 */ /* 0x008fea0003800000 */
[----:B------:R-:W3:Y:S02]  /*2020*/  SYNCS.PHASECHK.TRANS64.TRYWAIT P1, [R0+URZ+0x30810], R9 ;  /* 0x03081009000075a7 */ /* 0x000ee4000802017f */
[----:B---3--:R-:W-:Y:S05]  /*2030*/  @!P1 BRA `(.L_x_3533) ;  /* 0x0000007c00849947 */ /* 0x008fea0003800000 */
.L_x_3532:
        /* <DEDUP_REMOVED lines=81> */
.L_x_3534:
[----:B------:R1:W1:Y:S01]  /*2550*/  SYNCS.PHASECHK.TRANS64.TRYWAIT P1, [R0+URZ+0x30830], R9 ;  /* 0x03083009000075a7 */ /* 0x000262000802017f */
[----:B------:R-:W-:Y:S05]  /*2560*/  @!P0 BRA `(.L_x_3535) ;  /* 0x0000000000048947 */ /* 0x000fea0003800000 */
[----:B------:R-:W-:Y:S01]  /*2570*/  BPT.TRAP 0x1 ;  /* 0x000000040000795c */ /* 0x000fe20000300000 */
.L_x_3535:
[----:B------:R-:W-:-:S05]  /*2580*/  VIADD R6, R228, 0x20000 ;  /* 0x00020000e4067836 */ /* 0x000fca0000000000 */
[----:B------:R-:W-:-:S04]  /*2590*/  SHF.R.U32.HI R6, RZ, 0x4, R6 ;  /* 0x00000004ff067819 */ /* 0x000fc80000011606 */
[----:B------:R-:W-:-:S04]  /*25a0*/  LOP3.LUT R225, R6, 0x3fff, RZ, 0xc0, !PT ;  /* 0x00003fff06e17812 */ /* 0x000fc800078ec0ff */
[----:B------:R-:W-:Y:S01]  /*25b0*/  LOP3.LUT R6, R225, 0x10000, RZ, 0xfc, !PT ;  /* 0x00010000e1067812 */ /* 0x000fe200078efcff */
[----:B-1----:R-:W-:Y:S06]  /*25c0*/  @P1 BRA `(.L_x_3536) ;  /* 0x0000000000081947 */ /* 0x002fec0003800000 */
[----:B------:R-:W1:Y:S02]  /*25d0*/  SYNCS.PHASECHK.TRANS64.TRYWAIT P1, [R0+URZ+0x30830], R9 ;  /* 0x03083009000075a7 */ /* 0x000e64000802017f */
[----:B-1----:R-:W-:Y:S05]  /*25e0*/  @!P1 BRA `(.L_x_3537) ;  /* 0x00000078002c9947 */ /* 0x002fea0003800000 */
.L_x_3536:
        /* <DEDUP_REMOVED lines=406> */
.L_x_3538:
        /* <DEDUP_REMOVED lines=49> */
.L_x_3539:
        /* <DEDUP_REMOVED lines=78> */
.L_x_3522:
[----:B------:R-:W-:Y:S05]  /*4740*/  @P0 BRA `(.L_x_3517) ;  /* 0x0000005400880947 */ /* 0x000fea0003800000 */
[----:B------:R-:W-:Y:S01]  /*4750*/  ULDC.64 UR4, c[0x0][0x878] ;  /* 0x00021e0000047ab9 */ /* 0x000fe20000000a00 */
[----:B------:R-:W1:Y:S01]  /*4760*/  S2R R4, SR_TID.X ;  /* 0x0000000000047919 */ /* 0x000e620000002100 */
[----:B------:R-:W-:Y:S01]  /*4770*/  UISETP.NE.U32.AND UP0, UPT, UR4, URZ, UPT ;  /* 0x0000003f0400728c */ /* 0x000fe2000bf05070 */
[----:B------:R-:W-:Y:S01]  /*4780*/  ULDC UR10, c[0x0][0x870] ;  /* 0x00021c00000a7ab9 */ /* 0x000fe20000000800 */
[----:B------:R-:W-:Y:S02]  /*4790*/  ULDC UR11, c[0x0][0x80c] ;  /* 0x00020300000b7ab9 */ /* 0x000fe40000000800 */
[----:B------:R-:W-:Y:S01]  /*47a0*/  UISETP.NE.AND.EX UP0, UPT, UR5, URZ, UPT, UP0 ;  /* 0x0000003f0500728c */ /* 0x000fe2000bf05300 */
[----:B------:R-:W2:Y:S01]  /*47b0*/  S2UR UR15, SR_CgaCtaId ;  /* 0x00000000000f79c3 */ /* 0x000ea20000008800 */
[----:B------:R-:W-:Y:S01]  /*47c0*/  UMOV UR14, 0x400 ;  /* 0x00000400000e7882 */ /* 0x000fe20000000000 */
[----:B------:R-:W-:Y:S01]  /*47d0*/  ULDC.64 UR18, c[0x0][0x818] ;  /* 0x0002060000127ab9 */ /* 0x000fe20000000a00 */
[----:B------:R-:W-:Y:S01]  /*47e0*/  ULDC.64 UR20, c[0x0][0x840] ;  /* 0x0002100000147ab9 */ /* 0x000fe20000000a00 */
[----:B------:R-:W-:Y:S01]  /*47f0*/  ULDC.64 UR22, c[0x0][0x848] ;  /* 0x0002120000167ab9 */ /* 0x000fe20000000a00 */
[----:B------:R-:W-:-:S05]  /*4800*/  PLOP3.LUT P0, PT, PT, PT, UP0, 0x80, 0x0 ;  /* 0x000000000000781c */ /* 0x000fca0003f0f008 */
[----:B------:R-:W-:Y:S02]  /*4810*/  @UP0 ULDC.64 UR4, c[0x0][0x878] ;  /* 0x00021e0000040ab9 */ /* 0x000fe40000000a00 */
[----:B------:R-:W-:-:S06]  /*4820*/  @UP0 UIMAD.WIDE UR4, UR37, 0x4, UR4 ;  /* 0x00000004250408a5 */ /* 0x000fcc000f8e0204 */
[----:B------:R-:W-:Y:S01]  /*4830*/  IMAD.U32 R2, RZ, RZ, UR4 ;  /* 0x00000004ff027e24 */ /* 0x000fe2000f8e00ff */
[----:B------:R-:W-:Y:S01]  /*4840*/  ULDC UR4, c[0x0][0x850] ;  /* 0x0002140000047ab9 */ /* 0x000fe20000000800 */
[----:B------:R-:W-:-:S05]  /*4850*/  IMAD.U32 R3, RZ, RZ, UR5 ;  /* 0x00000005ff037e24 */ /* 0x000fca000f8e00ff */
[----:B------:R-:W3:Y:S01]  /*4860*/  @P0 LDG.E R2, desc[UR46][R2.64] ;  /* 0x0000002e02020981 */ /* 0x000ee2000c1e1900 */
[----:B------:R-:W-:Y:S01]  /*4870*/  UISETP.NE.AND UP1, UPT, UR4, 0x1, UPT ;  /* 0x000000010400788c */ /* 0x000fe2000bf25270 */
[C---:B-1----:R-:W-:Y:S01]  /*4880*/  VIADD R5, R4.reuse, 0xffffff80 ;  /* 0xffffff8004057836 */ /* 0x042fe20000000000 */
[----:B------:R-:W-:Y:S01]  /*4890*/  UIMAD UR10, UR39, UR10, URZ ;  /* 0x0000000a270a72a4 */ /* 0x000fe2000f8e023f */
[----:B------:R-:W-:Y:S01]  /*48a0*/  BSSY B0, `(.L_x_3541) ;  /* 0x000005e000007945 */ /* 0x000fe20003800000 */
[----:B------:R-:W-:Y:S01]  /*48b0*/  UMOV UR5, UR36 ;  /* 0x0000002400057c82 */ /* 0x000fe20008000000 */
[----:B------:R-:W-:Y:S01]  /*48c0*/  UIMAD UR9, UR37, UR11, URZ ;  /* 0x0000000b250972a4 */ /* 0x000fe2000f8e023f */
[----:B------:R-:W-:Y:S01]  /*48d0*/  SHF.R.S32.HI R0, RZ, 0x1f, R5 ;  /* 0x0000001fff007819 */ /* 0x000fe20000011405 */
[----:B------:R-:W-:Y:S01]  /*48e0*/  UIMAD UR10, UR10, UR11, URZ ;  /* 0x0000000b0a0a72a4 */ /* 0x000fe2000f8e023f */
[----:B------:R-:W-:Y:S01]  /*48f0*/  BAR.SYNC.DEFER_BLOCKING 0x1, 0x100 ;  /* 0x0044000000007b1d */ /* 0x000fe20000010000 */
[----:B------:R-:W-:Y:S01]  /*4900*/  USHF.L.U32 UR39, UR39, 0xe, URZ ;  /* 0x0000000e27277899 */ /* 0x000fe2000800063f */
[----:B------:R-:W-:-:S04]  /*4910*/  ISETP.NE.AND P1, PT, R4, 0x80, PT ;  /* 0x000000800400780c */ /* 0x000fc80003f25270 */
[----:B------:R-:W-:Y:S01]  /*4920*/  @UP1 ULDC UR6, c[0x0][0x854] ;  /* 0x0002150000061ab9 */ /* 0x000fe20000000800 */
[----:B------:R-:W-:Y:S01]  /*4930*/  @UP1 ULDC UR12, c[0x0][0x858] ;  /* 0x00021600000c1ab9 */ /* 0x000fe20000000800 */
[----:B------:R-:W-:Y:S02]  /*4940*/  UIMAD.WIDE.U32 UR6, UR36, UR6, URZ ;  /* 0x00000006240672a5 */ /* 0x000fe4000f8e003f */
[----:B------:R-:W-:Y:S02]  /*4950*/  USHF.R.S32.HI UR6, URZ, 0x1f, UR9 ;  /* 0x0000001f3f067899 */ /* 0x000fe40008011409 */
[----:B------:R-:W-:Y:S02]  /*4960*/  @UP1 USHF.R.U32.HI UR5, URZ, UR12, UR7 ;  /* 0x0000000c3f051299 */ /* 0x000fe40008011607 */
[----:B------:R-:W-:Y:S02]  /*4970*/  USHF.R.S32.HI UR7, URZ, 0x1f, UR10 ;  /* 0x0000001f3f077899 */ /* 0x000fe4000801140a */
[----:B------:R-:W-:-:S02]  /*4980*/  UIADD3 UR9, UP1, UP2, UR10, UR9, UR5 ;  /* 0x000000090a097290 */ /* 0x000fc4000fa3e005 */
[----:B------:R-:W-:Y:S01]  /*4990*/  USHF.R.S32.HI UR11, URZ, 0x1f, UR5 ;  /* 0x0000001f3f0b7899 */ /* 0x000fe20008011405 */
[----:B------:R-:W-:-:S03]  /*49a0*/  ULDC.64 UR12, c[0x0][0x868] ;  /* 0x00021a00000c7ab9 */ /* 0x000fc60000000a00 */
[----:B------:R-:W-:Y:S02]  /*49b0*/  UIADD3.X UR7, UR7, UR6, UR11, UP1, UP2 ;  /* 0x0000000607077290 */ /* 0x000fe40008fe440b */
[----:B------:R-:W-:Y:S02]  /*49c0*/  USHF.L.U32 UR6, UR9, 0x2, URZ ;  /* 0x0000000209067899 */ /* 0x000fe4000800063f */
[----:B------:R-:W-:Y:S02]  /*49d0*/  USHF.L.U64.HI UR7, UR9, 0x2, UR7 ;  /* 0x0000000209077899 */ /* 0x000fe40008010207 */
[----:B------:R-:W-:Y:S01]  /*49e0*/  UIADD3 UR9, UP1, UR6, UR12, URZ ;  /* 0x0000000c06097290 */ /* 0x000fe2000ff3e03f */
[----:B---3--:R-:W-:Y:S02]  /*49f0*/  @P0 R2UR UR8, R2 ;  /* 0x00000000020802ca */ /* 0x008fe400000e0000 */
[----:B------:R-:W-:Y:S02]  /*4a00*/  LEA.HI R2, R0, R5, RZ, 0x7 ;  /* 0x0000000500027211 */ /* 0x000fe400078f38ff */
[----:B------:R-:W-:-:S02]  /*4a10*/  ISETP.NE.AND P0, PT, R5, RZ, PT ;  /* 0x000000ff0500720c */ /* 0x000fc40003f05270 */
[C---:B------:R-:W-:Y:S01]  /*4a20*/  LOP3.LUT R0, R2.reuse, 0xfffff80, RZ, 0xc0, !PT ;  /* 0x0fffff8002007812 */ /* 0x040fe200078ec0ff */
[----:B------:R-:W-:-:S04]  /*4a30*/  IMAD.SHL.U32 R2, R2, 0x40, RZ ;  /* 0x0000004002027824 */ /* 0x000fc800078e00ff */
[----:B------:R-:W-:Y:S01]  /*4a40*/  IMAD.IADD R0, R5, 0x1, -R0 ;  /* 0x0000000105007824 */ /* 0x000fe200078e0a00 */
[----:B------:R-:W-:Y:S01]  /*4a50*/  LOP3.LUT R3, R2, 0x3fffe000, RZ, 0xc0, !PT ;  /* 0x3fffe00002037812 */ /* 0x000fe200078ec0ff */
[----:B------:R-:W-:Y:S01]  /*4a60*/  @UP0 ULEA UR8, UR37, UR8, 0x7 ;  /* 0x0000000825080291 */ /* 0x000fe2000f8e383f */
[----:B------:R-:W-:-:S03]  /*4a70*/  IMAD.U32 R2, RZ, RZ, UR9 ;  /* 0x00000009ff027e24 */ /* 0x000fc6000f8e00ff */
[----:B------:R-:W-:Y:S01]  /*4a80*/  @UP0 USHF.R.S32.HI UR10, URZ, 0x1f, UR8 ;  /* 0x0000001f3f0a0899 */ /* 0x000fe20008011408 */
[----:B------:R-:W-:-:S03]  /*4a90*/  IMAD R0, R0, 0x4, R3 ;  /* 0x0000000400007824 */ /* 0x000fc600078e0203 */
[----:B------:R-:W-:Y:S02]  /*4aa0*/  @UP0 ULEA.HI UR8, UR10, UR8, URZ, 0x7 ;  /* 0x000000080a080291 */ /* 0x000fe4000f8f383f */
[----:B------:R-:W-:Y:S02]  /*4ab0*/  UIADD3.X UR10, UR7, UR13, URZ, UP1, !UPT ;  /* 0x0000000d070a7290 */ /* 0x000fe40008ffe43f */
[----:B------:R-:W-:-:S04]  /*4ac0*/  @UP0 USHF.L.U32 UR8, UR8, 0x7, URZ ;  /* 0x0000000708080899 */ /* 0x000fc8000800063f */
[----:B------:R-:W-:Y:S01]  /*4ad0*/  @UP0 ULOP3.LUT UR12, UR8, 0xffffc000, URZ, 0xc0, !UPT ;  /* 0xffffc000080c0892 */ /* 0x000fe2000f8ec03f */
[----:B------:R-:W-:Y:S01]  /*4ae0*/  IMAD.U32 R3, RZ, RZ, UR10 ;  /* 0x0000000aff037e24 */ /* 0x000fe2000f8e00ff */
[----:B--2---:R-:W-:Y:S02]  /*4af0*/  ULEA UR8, UR15, UR14, 0x18 ;  /* 0x0000000e0f087291 */ /* 0x004fe4000f8ec03f */
[----:B------:R-:W-:-:S03]  /*4b00*/  @UP0 USHF.R.S32.HI UR13, URZ, 0x1f, UR12 ;  /* 0x0000001f3f0d0899 */ /* 0x000fc6000801140c */
[----:B------:R-:W-:Y:S01]  /*4b10*/  @!UP0 UMOV UR12, URZ ;  /* 0x0000003f000c8c82 */ /* 0x000fe20008000000 */
[----:B------:R-:W-:Y:S01]  /*4b20*/  LEA R0, R0, UR8, 0x2 ;  /* 0x0000000800007c11 */ /* 0x000fe2000f8e10ff */
[----:B------:R-:W-:Y:S02]  /*4b30*/  UIADD3 UR14, UP1, UR39, UR12, URZ ;  /* 0x0000000c270e7290 */ /* 0x000fe4000ff3e03f */
[----:B------:R-:W-:Y:S01]  /*4b40*/  @!UP0 UMOV UR13, URZ ;  /* 0x0000003f000d8c82 */ /* 0x000fe20008000000 */
[----:B------:R-:W-:Y:S01]  /*4b50*/  UIMAD UR12, UR11, UR18, URZ ;  /* 0x000000120b0c72a4 */ /* 0x000fe2000f8e023f */
[----:B------:R1:W-:Y:S01]  /*4b60*/  STS.128 [R0], R24 ;  /* 0x0000001800007388 */ /* 0x0003e20000000c00 */
[----:B------:R-:W-:Y:S02]  /*4b70*/  ULEA.HI.X.SX32 UR15, UR39, UR13, 0x1, UP1 ;  /* 0x0000000d270f7291 */ /* 0x000fe400088f0e3f */
[----:B------:R-:W-:Y:S01]  /*4b80*/  UIMAD UR11, UR11, UR20, URZ ;  /* 0x000000140b0b72a4 */ /* 0x000fe2000f8e023f */
[----:B------:R1:W-:Y:S01]  /*4b90*/  STS.128 [R0+0x800], R28 ;  /* 0x0008001c00007388 */ /* 0x0003e20000000c00 */
[----:B------:R-:W-:-:S02]  /*4ba0*/  UIMAD UR16, UR5, UR19, UR12 ;  /* 0x00000013051072a4 */ /* 0x000fc4000f8e020c */
[----:B------:R-:W-:Y:S01]  /*4bb0*/  UIMAD.WIDE.U32 UR12, UR5, UR18, UR14 ;  /* 0x00000012050c72a5 */ /* 0x000fe2000f8e000e */
[----:B------:R1:W-:Y:S01]  /*4bc0*/  STS.128 [R0+0x1000], R32 ;  /* 0x0010002000007388 */ /* 0x0003e20000000c00 */
[----:B------:R-:W-:Y:S02]  /*4bd0*/  UIMAD UR18, UR5, UR21, UR11 ;  /* 0x00000015051272a4 */ /* 0x000fe4000f8e020b */
[----:B------:R-:W-:Y:S01]  /*4be0*/  USHF.R.S32.HI UR11, URZ, 0x1f, UR37 ;  /* 0x0000001f3f0b7899 */ /* 0x000fe20008011425 */
[----:B------:R1:W-:Y:S01]  /*4bf0*/  STS.128 [R0+0x1800], R36 ;  /* 0x0018002400007388 */ /* 0x0003e20000000c00 */
[----:B------:R-:W-:Y:S02]  /*4c00*/  UIMAD.WIDE.U32 UR14, UR5, UR20, UR14 ;  /* 0x00000014050e72a5 */ /* 0x000fe4000f8e000e */
[----:B------:R-:W-:Y:S01]  /*4c10*/  USEL UR11, UR11, URZ, !UP0 ;  /* 0x0000003f0b0b7287 */ /* 0x000fe2000c000000 */
[----:B------:R1:W-:Y:S01]  /*4c20*/  STS.128 [R0+0x2000], R40 ;  /* 0x0020002800007388 */ /* 0x0003e20000000c00 */
[----:B------:R-:W-:Y:S01]  /*4c30*/  ULDC.64 UR20, c[0x0][0x820] ;  /* 0x0002080000147ab9 */ /* 0x000fe20000000a00 */
[----:B------:R-:W-:-:S02]  /*4c40*/  UIADD3 UR13, UR13, UR16, URZ ;  /* 0x000000100d0d7290 */ /* 0x000fc4000fffe03f */
[----:B------:R1:W-:Y:S01]  /*4c50*/  STS.128 [R0+0x2800], R44 ;  /* 0x0028002c00007388 */ /* 0x0003e20000000c00 */
[----:B------:R-:W-:Y:S02]  /*4c60*/  USEL UR37, UR37, URZ, !UP0 ;  /* 0x0000003f25257287 */ /* 0x000fe4000c000000 */
        /* <DEDUP_REMOVED lines=16> */
[----:B------:R-:W-:Y:S01]  /*4d70*/  UIADD3 UR5, UR15, UR16, URZ ;  /* 0x000000100f057290 */ /* 0x000fe2000fffe03f */
[----:B------:R1:W-:Y:S01]  /*4d80*/  STS.128 [R0+0x5800], R68 ;  /* 0x0058004400007388 */ /* 0x0003e20000000c00 */
[----:B------:R-:W-:-:S02]  /*4d90*/  ULEA UR18, UP0, UR12, UR18, 0x2 ;  /* 0x000000120c127291 */ /* 0x000fc4000f80103f */
[----:B------:R-:W-:Y:S01]  /*4da0*/  ULEA UR20, UP1, UR14, UR20, 0x2 ;  /* 0x000000140e147291 */ /* 0x000fe2000f82103f */
[----:B------:R1:W-:Y:S01]  /*4db0*/  STS.128 [R0+0x6000], R72 ;  /* 0x0060004800007388 */ /* 0x0003e20000000c00 */
[----:B------:R-:W-:Y:S02]  /*4dc0*/  ULEA.HI.X UR19, UR12, UR19, UR11, 0x2, UP0 ;  /* 0x000000130c137291 */ /* 0x000fe400080f140b */
[----:B------:R-:W-:Y:S01]  /*4dd0*/  ULEA.HI.X UR5, UR14, UR21, UR5, 0x2, UP1 ;  /* 0x000000150e057291 */ /* 0x000fe200088f1405 */
[----:B------:R1:W-:Y:S01]  /*4de0*/  STS.128 [R0+0x6800], R76 ;  /* 0x0068004c00007388 */ /* 0x0003e20000000c00 */
[----:B------:R-:W-:-:S03]  /*4df0*/  UIMAD UR17, UR4, UR17, UR36 ;  /* 0x00000011041172a4 */ /* 0x000fc6000f8e0224 */
[----:B------:R1:W-:Y:S04]  /*4e00*/  STS.128 [R0+0x7000], R80 ;  /* 0x0070005000007388 */ /* 0x0003e80000000c00 */
[----:B------:R1:W-:Y:S01]  /*4e10*/  STS.128 [R0+0x7800], R84 ;  /* 0x0078005400007388 */ /* 0x0003e20000000c00 */
[----:B------:R-:W-:Y:S05]  /*4e20*/  @P0 BRA `(.L_x_3542) ;  /* 0x0000000000140947 */ /* 0x000fea0003800000 */
.L_x_3543:
[----:B------:R-:W2:Y:S04]  /*4e30*/  LDG.E.STRONG.GPU R4, desc[UR46][R2.64] ;  /* 0x0000002e02047981 */ /* 0x000ea8000c1ef900 */
[----:B--2---:R-:W-:Y:S01]  /*4e40*/  CCTL.IVALL ;  /* 0x00000000ff00798f */ /* 0x004fe20002000000 */
[----:B------:R-:W-:Y:S05]  /*4e50*/  YIELD ;  /* 0x0000000000007946 */ /* 0x000fea0003800000 */
[----:B------:R-:W-:-:S13]  /*4e60*/  ISETP.NE.AND P0, PT, R4, UR17, PT ;  /* 0x0000001104007c0c */ /* 0x000fda000bf05270 */
[----:B------:R-:W-:Y:S05]  /*4e70*/  @P0 BRA `(.L_x_3543) ;  /* 0xfffffffc00ec0947 */ /* 0x000fea000383ffff */
.L_x_3542:
[----:B------:R-:W-:Y:S05]  /*4e80*/  BSYNC B0 ;  /* 0x0000000000007941 */ /* 0x000fea0003800000 */
.L_x_3541:
[----:B------:R-:W-:-:S03]  /*4e90*/  UMOV UR4, 0xffffffff ;  /* 0xffffffff00047882 */ /* 0x000fc60000000000 */
[----:B------:R-:W-:Y:S05]  /*4ea0*/  BRA.DIV UR4, `(.L_x_3544) ;  /* 0x0000005204107947 */ /* 0x000fea000b800000 */
[----:B------:R-:W-:Y:S01]  /*4eb0*/  NOP ;  /* 0x0000000000007918 */ /* 0x000fe20000000000 */
.L_x_3645:
        /* <DEDUP_REMOVED lines=15> */
.L_x_3547:
[----:B------:R-:W-:Y:S01]  /*4fb0*/  @P0 ELECT P2, URZ, PT ;  /* 0x00000000003f082f */ /* 0x000fe20003840000 */
[----:B------:R2:W-:-:S12]  /*4fc0*/  UBLKRED.G.S.ADD.F32.RN [UR4], [UR8], UR9, desc[UR10] ;  /* 0x00000a04080073bb */ /* 0x0005d800080a1409 */
[----:B------:R-:W-:Y:S02]  /*4fd0*/  @P2 PLOP3.LUT P0, PT, P2, PT, PT, 0x8, 0x0 ;  /* 0x000000000000281c */ /* 0x000fe4000170e170 */
[----:B------:R-:W-:-:S11]  /*4fe0*/  PLOP3.LUT P2, PT, PT, PT, PT, 0x8, 0x0 ;  /* 0x000000000000781c */ /* 0x000fd60003f4e170 */
[----:B--2---:R-:W-:Y:S05]  /*4ff0*/  @P0 BRA.U.ANY `(.L_x_3547) ;  /* 0xfffffffd00ec0947 */ /* 0x004fea000393ffff */
[----:B------:R0:W-:Y:S01]  /*5000*/  UTMACMDFLUSH ;  /* 0x00000000000079b7 */ /* 0x0001e20000000000 */
[----:B------:R-:W-:-:S04]  /*5010*/  DEPBAR.LE SB0, 0x0 ;  /* 0x000080000000791a */ /* 0x000fc80000000000 */
.L_x_3546:
[----:B------:R-:W-:Y:S05]  /*5020*/  BSYNC B0 ;  /* 0x0000000000007941 */ /* 0x000fea0003800000 */
.L_x_3545:
        /* <DEDUP_REMOVED lines=14> */
.L_x_3549:
[----:B------:R-:W-:Y:S05]  /*5110*/  BSYNC B0 ;  /* 0x0000000000007941 */ /* 0x000fea0003800000 */
.L_x_3548:
        /* <DEDUP_REMOVED lines=24> */
.L_x_3552:
[----:B-12---:R-:W2:Y:S04]  /*52a0*/  LDG.E.STRONG.GPU R0, desc[UR46][R2.64] ;  /* 0x0000002e02007981 */ /* 0x006ea8000c1ef900 */
[----:B--2---:R-:W-:Y:S01]  /*52b0*/  CCTL.IVALL ;  /* 0x00000000ff00798f */ /* 0x004fe20002000000 */
[----:B------:R-:W-:Y:S05]  /*52c0*/  YIELD ;  /* 0x0000000000007946 */ /* 0x000fea0003800000 */
[----:B------:R-:W-:-:S13]  /*52d0*/  ISETP.NE.AND P0, PT, R0, UR17, PT ;  /* 0x0000001100007c0c */ /* 0x000fda000bf05270 */
[----:B------:R-:W-:Y:S05]  /*52e0*/  @P0 BRA `(.L_x_3552) ;  /* 0xfffffffc00ec0947 */ /* 0x000fea000383ffff */
.L_x_3551:
[----:B------:R-:W-:Y:S05]  /*52f0*/  BSYNC B0 ;  /* 0x0000000000007941 */ /* 0x000fea0003800000 */
.L_x_3550:
[----:B------:R-:W-:-:S03]  /*5300*/  UMOV UR4, 0xffffffff ;  /* 0xffffffff00047882 */ /* 0x000fc60000000000 */
[----:B------:R-:W-:Y:S05]  /*5310*/  BRA.DIV UR4, `(.L_x_3553) ;  /* 0x0000004e04107947 */ /* 0x000fea000b800000 */
[----:B------:R-:W-:Y:S01]  /*5320*/  NOP ;  /* 0x0000000000007918 */ /* 0x000fe20000000000 */
.L_x_3648:
        /* <DEDUP_REMOVED lines=16> */
.L_x_3556:
[----:B------:R-:W-:Y:S01]  /*5430*/  @P0 ELECT P2, URZ, PT ;  /* 0x00000000003f082f */ /* 0x000fe20003840000 */
[----:B------:R3:W-:-:S12]  /*5440*/  UBLKRED.G.S.ADD.F32.RN [UR4], [UR8], UR6, desc[UR10] ;  /* 0x00000a04080073bb */ /* 0x0007d800080a1406 */
[----:B------:R-:W-:Y:S02]  /*5450*/  @P2 PLOP3.LUT P0, PT, P2, PT, PT, 0x8, 0x0 ;  /* 0x000000000000281c */ /* 0x000fe4000170e170 */
[----:B------:R-:W-:-:S11]  /*5460*/  PLOP3.LUT P2, PT, PT, PT, PT, 0x8, 0x0 ;  /* 0x000000000000781c */ /* 0x000fd60003f4e170 */
[----:B---3--:R-:W-:Y:S05]  /*5470*/  @P0 BRA.U.ANY `(.L_x_3556) ;  /* 0xfffffffd00ec0947 */ /* 0x008fea000393ffff */
[----:B------:R0:W-:Y:S01]  /*5480*/  UTMACMDFLUSH ;  /* 0x00000000000079b7 */ /* 0x0001e20000000000 */
[----:B------:R-:W-:-:S04]  /*5490*/  DEPBAR.LE SB0, 0x0 ;  /* 0x000080000000791a */ /* 0x000fc80000000000 */
.L_x_3555:
[----:B------:R-:W-:Y:S05]  /*54a0*/  BSYNC B0 ;  /* 0x0000000000007941 */ /* 0x000fea0003800000 */
.L_x_3554:
        /* <DEDUP_REMOVED lines=14> */
.L_x_3510:
        /* <DEDUP_REMOVED lines=29> */
.L_x_3558:
[----:B------:R-:W-:Y:S01]  /*5760*/  ULDC UR9, c[0x0][0x8cc] ;  /* 0x0002330000097ab9 */ /* 0x000fe20000000800 */
[----:B------:R-:W-:Y:S01]  /*5770*/  UMOV UR7, UR8 ;  /* 0x0000000800077c82 */ /* 0x000fe20008000000 */
[----:B------:R-:W-:-:S11]  /*5780*/  UISETP.NE.AND UP0, UPT, UR9, 0x1, UPT ;  /* 0x000000010900788c */ /* 0x000fd6000bf05270 */
[----:B------:R-:W-:Y:S02]  /*5790*/  @UP0 ULDC.64 UR10, c[0x0][0x8d0] ;  /* 0x00023400000a0ab9 */ /* 0x000fe40000000a00 */
[----:B------:R-:W-:-:S04]  /*57a0*/  UIMAD.WIDE.U32 UR4, UR8, UR10, URZ ;  /* 0x0000000a080472a5 */ /* 0x000fc8000f8e003f */
[----:B------:R-:W-:-:S04]  /*57b0*/  @UP0 USHF.R.U32.HI UR7, URZ, UR11, UR5 ;  /* 0x0000000b3f070299 */ /* 0x000fc80008011605 */
[----:B------:R-:W-:-:S12]  /*57c0*/  UIMAD UR4, UR7, UR9, URZ ;  /* 0x00000009070472a4 */ /* 0x000fd8000f8e023f */
.L_x_3559:
        /* <DEDUP_REMOVED lines=23> */
.L_x_3560:
        /* <DEDUP_REMOVED lines=13> */
.L_x_3562:
[----:B------:R-:W-:-:S05]  /*5a10*/  ULDC UR4, c[0x0][0x8f4] ;  /* 0x00023d0000047ab9 */ /* 0x000fca0000000800 */
.L_x_3561:
        /* <DEDUP_REMOVED lines=48> */
.L_x_3563:
        /* <DEDUP_REMOVED lines=13> */
.L_x_3564:
        /* <DEDUP_REMOVED lines=12> */
.L_x_3565:
        /* <DEDUP_REMOVED lines=68> */
.L_x_3569:
[----:B------:R-:W2:Y:S04]  /*62f0*/  LDG.E.STRONG.GPU R4, desc[UR46][R2.64] ;  /* 0x0000002e02047981 */ /* 0x000ea8000c1ef900 */
[----:B--2---:R-:W-:Y:S01]  /*6300*/  CCTL.IVALL ;  /* 0x00000000ff00798f */ /* 0x004fe20002000000 */
[----:B------:R-:W-:Y:S05]  /*6310*/  YIELD ;  /* 0x0000000000007946 */ /* 0x000fea0003800000 */
[----:B------:R-:W-:-:S13]  /*6320*/  ISETP.NE.AND P1, PT, R4, R5, PT ;  /* 0x000000050400720c */ /* 0x000fda0003f25270 */
[----:B------:R-:W-:Y:S05]  /*6330*/  @P1 BRA `(.L_x_3569) ;  /* 0xfffffffc00ec1947 */ /* 0x000fea000383ffff */
.L_x_3568:
[----:B------:R-:W-:Y:S05]  /*6340*/  BSYNC B0 ;  /* 0x0000000000007941 */ /* 0x000fea0003800000 */
.L_x_3567:
[----:B------:R-:W-:-:S03]  /*6350*/  UMOV UR6, 0xffffffff ;  /* 0xffffffff00067882 */ /* 0x000fc60000000000 */
[----:B------:R-:W-:Y:S05]  /*6360*/  BRA.DIV UR6, `(.L_x_3570) ;  /* 0x0000003e06187947 */ /* 0x000fea000b800000 */
[----:B------:R-:W-:Y:S01]  /*6370*/  NOP ;  /* 0x0000000000007918 */ /* 0x000fe20000000000 */
.L_x_3651:
        /* <DEDUP_REMOVED lines=22> */
.L_x_3572:
[----:B------:R-:W-:Y:S05]  /*64e0*/  BSYNC B0 ;  /* 0x0000000000007941 */ /* 0x000fea0003800000 */
.L_x_3571:
        /* <DEDUP_REMOVED lines=20> */
.L_x_3574:
[----:B------:R-:W-:Y:S05]  /*6630*/  BSYNC B0 ;  /* 0x0000000000007941 */ /* 0x000fea0003800000 */
.L_x_3573:
[----:B------:R-:W-:Y:S06]  /*6640*/  BAR.ARV 0xa, 0xa0 ;  /* 0x0282800000007b1d */ /* 0x000fec0000002000 */
[----:B------:R-:W-:Y:S04]  /*6650*/  BSSY B0, `(.L_x_3575) ;  /* 0x0000003000007945 */ /* 0x000fe80003800000 */
[----:B------:R-:W-:Y:S05]  /*6660*/  @!P0 BRA `(.L_x_3576) ;  /* 0x0000000000048947 */ /* 0x000fea0003800000 */
[----:B------:R-:W-:-:S04]  /*6670*/  DEPBAR.LE SB0, 0x0 ;  /* 0x000080000000791a */ /* 0x000fc80000000000 */
.L_x_3576:
[----:B------:R-:W-:Y:S05]  /*6680*/  BSYNC B0 ;  /* 0x0000000000007941 */ /* 0x000fea0003800000 */
.L_x_3575:
        /* <DEDUP_REMOVED lines=19> */
.L_x_3578:
[----:B------:R-:W-:Y:S05]  /*67c0*/  BSYNC B0 ;  /* 0x0000000000007941 */ /* 0x000fea0003800000 */
.L_x_3577:
[----:B------:R-:W-:Y:S01]  /*67d0*/  UIADD3 UR7, UR13, 0x1, URZ ;  /* 0x000000010d077890 */ /* 0x000fe2000fffe03f */
[----:B------:R-:W-:Y:S11]  /*67e0*/  BRA `(.L_x_3579) ;  /* 0x0000000000047947 */ /* 0x000ff60003800000 */
.L_x_3566:
[----:B------:R-:W-:-:S05]  /*67f0*/  UMOV UR7, UR13 ;  /* 0x0000000d00077c82 */ /* 0x000fca0008000000 */
.L_x_3579:
        /* <DEDUP_REMOVED lines=16> */
.L_x_3604:
        /* <DEDUP_REMOVED lines=18> */
.L_x_3582:
[----:B------:R-:W2:Y:S04]  /*6a20*/  LDG.E.STRONG.GPU R4, desc[UR46][R2.64] ;  /* 0x0000002e02047981 */ /* 0x000ea8000c1ef900 */
[----:B--2---:R-:W-:Y:S01]  /*6a30*/  CCTL.IVALL ;  /* 0x00000000ff00798f */ /* 0x004fe20002000000 */
[----:B------:R-:W-:Y:S05]  /*6a40*/  YIELD ;  /* 0x0000000000007946 */ /* 0x000fea0003800000 */
[----:B------:R-:W-:-:S13]  /*6a50*/  ISETP.NE.AND P1, PT, R4, R5, PT ;  /* 0x000000050400720c */ /* 0x000fda0003f25270 */
[----:B------:R-:W-:Y:S05]  /*6a60*/  @P1 BRA `(.L_x_3582) ;  /* 0xfffffffc00ec1947 */ /* 0x000fea000383ffff */
.L_x_3581:
[----:B------:R-:W-:Y:S05]  /*6a70*/  BSYNC B0 ;  /* 0x0000000000007941 */ /* 0x000fea0003800000 */
.L_x_3580:
[----:B------:R-:W-:-:S03]  /*6a80*/  UMOV UR24, 0xffffffff ;  /* 0xffffffff00187882 */ /* 0x000fc60000000000 */
[----:B------:R-:W-:Y:S05]  /*6a90*/  BRA.DIV UR24, `(.L_x_3583) ;  /* 0x0000003618687947 */ /* 0x000fea000b800000 */
[----:B------:R-:W-:Y:S01]  /*6aa0*/  NOP ;  /* 0x0000000000007918 */ /* 0x000fe20000000000 */
.L_x_3654:
        /* <DEDUP_REMOVED lines=19> */
.L_x_3585:
[----:B------:R-:W-:Y:S05]  /*6be0*/  BSYNC B0 ;  /* 0x0000000000007941 */ /* 0x000fea0003800000 */
.L_x_3584:
        /* <DEDUP_REMOVED lines=15> */
.L_x_3587:
[----:B------:R-:W-:Y:S05]  /*6ce0*/  BSYNC B0 ;  /* 0x0000000000007941 */ /* 0x000fea0003800000 */
.L_x_3586:
[----:B------:R-:W-:Y:S06]  /*6cf0*/  BAR.ARV 0xa, 0xa0 ;  /* 0x0282800000007b1d */ /* 0x000fec0000002000 */
[----:B------:R-:W-:Y:S04]  /*6d00*/  BSSY B0, `(.L_x_3588) ;  /* 0x0000003000007945 */ /* 0x000fe80003800000 */
[----:B------:R-:W-:Y:S05]  /*6d10*/  @!P0 BRA `(.L_x_3589) ;  /* 0x0000000000048947 */ /* 0x000fea0003800000 */
[----:B------:R-:W-:-:S04]  /*6d20*/  DEPBAR.LE SB0, 0x0 ;  /* 0x000080000000791a */ /* 0x000fc80000000000 */
.L_x_3589:
[----:B------:R-:W-:Y:S05]  /*6d30*/  BSYNC B0 ;  /* 0x0000000000007941 */ /* 0x000fea0003800000 */
.L_x_3588:
        /* <DEDUP_REMOVED lines=19> */
.L_x_3591:
[----:B------:R-:W-:Y:S05]  /*6e70*/  BSYNC B0 ;  /* 0x0000000000007941 */ /* 0x000fea0003800000 */
.L_x_3590:
        /* <DEDUP_REMOVED lines=17> */
.L_x_3594:
[----:B------:R-:W2:Y:S04]  /*6f90*/  LDG.E.STRONG.GPU R4, desc[UR46][R2.64] ;  /* 0x0000002e02047981 */ /* 0x000ea8000c1ef900 */
[----:B--2---:R-:W-:Y:S01]  /*6fa0*/  CCTL.IVALL ;  /* 0x00000000ff00798f */ /* 0x004fe20002000000 */
[----:B------:R-:W-:Y:S05]  /*6fb0*/  YIELD ;  /* 0x0000000000007946 */ /* 0x000fea0003800000 */
[----:B------:R-:W-:-:S13]  /*6fc0*/  ISETP.NE.AND P1, PT, R4, R5, PT ;  /* 0x000000050400720c */ /* 0x000fda0003f25270 */
[----:B------:R-:W-:Y:S05]  /*6fd0*/  @P1 BRA `(.L_x_3594) ;  /* 0xfffffffc00ec1947 */ /* 0x000fea000383ffff */
.L_x_3593:
[----:B------:R-:W-:Y:S05]  /*6fe0*/  BSYNC B0 ;  /* 0x0000000000007941 */ /* 0x000fea0003800000 */
.L_x_3592:
[----:B------:R-:W-:-:S03]  /*6ff0*/  UMOV UR18, 0xffffffff ;  /* 0xffffffff00127882 */ /* 0x000fc60000000000 */
[----:B------:R-:W-:Y:S05]  /*7000*/  BRA.DIV UR18, `(.L_x_3595) ;  /* 0x0000003212287947 */ /* 0x000fea000b800000 */
[----:B------:R-:W-:Y:S01]  /*7010*/  NOP ;  /* 0x0000000000007918 */ /* 0x000fe20000000000 */
.L_x_3657:
        /* <DEDUP_REMOVED lines=15> */
.L_x_3597:
[----:B------:R-:W-:Y:S05]  /*7110*/  BSYNC B0 ;  /* 0x0000000000007941 */ /* 0x000fea0003800000 */
.L_x_3596:
        /* <DEDUP_REMOVED lines=15> */
.L_x_3599:
[----:B------:R-:W-:Y:S05]  /*7210*/  BSYNC B0 ;  /* 0x0000000000007941 */ /* 0x000fea0003800000 */
.L_x_3598:
[----:B------:R-:W-:Y:S06]  /*7220*/  BAR.ARV 0xa, 0xa0 ;  /* 0x0282800000007b1d */ /* 0x000fec0000002000 */
[----:B------:R-:W-:Y:S04]  /*7230*/  BSSY B0, `(.L_x_3600) ;  /* 0x0000003000007945 */ /* 0x000fe80003800000 */
[----:B------:R-:W-:Y:S05]  /*7240*/  @!P0 BRA `(.L_x_3601) ;  /* 0x0000000000048947 */ /* 0x000fea0003800000 */
[----:B------:R-:W-:-:S04]  /*7250*/  DEPBAR.LE SB0, 0x0 ;  /* 0x000080000000791a */ /* 0x000fc80000000000 */
.L_x_3601:
[----:B------:R-:W-:Y:S05]  /*7260*/  BSYNC B0 ;  /* 0x0000000000007941 */ /* 0x000fea0003800000 */
.L_x_3600:
        /* <DEDUP_REMOVED lines=19> */
.L_x_3603:
[----:B------:R-:W-:Y:S05]  /*73a0*/  BSYNC B0 ;  /* 0x0000000000007941 */ /* 0x000fea0003800000 */
.L_x_3602:
[----:B------:R-:W-:Y:S02]  /*73b0*/  UIADD3 UR7, UR7, 0x2, URZ ;  /* 0x0000000207077890 */ /* 0x000fe4000fffe03f */
[----:B------:R-:W-:Y:S02]  /*73c0*/  UIADD3 UR6, UR6, 0x4000, URZ ;  /* 0x0000400006067890 */ /* 0x000fe4000fffe03f */
[----:B------:R-:W-:-:S06]  /*73d0*/  UISETP.GE.AND UP0, UPT, UR7, UR12, UPT ;  /* 0x0000000c0700728c */ /* 0x000fcc000bf06270 */
[----:B------:R-:W-:-:S13]  /*73e0*/  PLOP3.LUT P1, PT, PT, PT, UP0, 0x80, 0x0 ;  /* 0x000000000000781c */ /* 0x000fda0003f2f008 */
[----:B------:R-:W-:Y:S05]  /*73f0*/  @!P1 BRA `(.L_x_3604) ;  /* 0xfffffff400409947 */ /* 0x000fea000383ffff */
[----:B------:R-:W-:Y:S05]  /*7400*/  BRA `(.L_x_3517) ;  /* 0x0000002800587947 */ /* 0x000fea0003800000 */
.L_x_3557:
        /* <DEDUP_REMOVED lines=21> */
.L_x_3605:
[----:B------:R-:W1:Y:S01]  /*7560*/  LDC R3, c[0x0][0x8cc] ;  /* 0x00023300ff037b82 */ /* 0x000e620000000800 */
[----:B------:R-:W-:Y:S01]  /*7570*/  IMAD.MOV.U32 R0, RZ, RZ, R5 ;  /* 0x000000ffff007224 */ /* 0x000fe200078e0005 */
[----:B-1----:R-:W-:-:S13]  /*7580*/  ISETP.NE.AND P0, PT, R3, 0x1, PT ;  /* 0x000000010300780c */ /* 0x002fda0003f05270 */
[----:B------:R-:W1:Y:S02]  /*7590*/  @P0 LDC.64 R6, c[0x0][0x8d0] ;  /* 0x00023400ff060b82 */ /* 0x000e640000000a00 */
[----:B-1----:R-:W-:-:S05]  /*75a0*/  @P0 IMAD.HI.U32 R4, R5, R6, RZ ;  /* 0x0000000605040227 */ /* 0x002fca00078e00ff */
[----:B------:R-:W-:-:S05]  /*75b0*/  @P0 SHF.R.U32.HI R0, RZ, R7, R4 ;  /* 0x00000007ff000219 */ /* 0x000fca0000011604 */
[----:B------:R-:W-:-:S07]  /*75c0*/  IMAD R3, R0, R3, RZ ;  /* 0x0000000300037224 */ /* 0x000fce00078e02ff */
.L_x_3606:
        /* <DEDUP_REMOVED lines=23> */
.L_x_3607:
        /* <DEDUP_REMOVED lines=10> */
.L_x_3609:
[----:B------:R-:W2:Y:S02]  /*77e0*/  LDC R4, c[0x0][0x8f4] ;  /* 0x00023d00ff047b82 */ /* 0x000ea40000000800 */
.L_x_3608:
[----:B--2--5:R-:W-:Y:S01]  /*77f0*/  VIADD R4, R4, 0x7f ;  /* 0x0000007f04047836 */ /* 0x024fe20000000000 */
[----:B------:R-:W-:Y:S01]  /*7800*/  LOP3.LUT R12, R0, 0x1ffffff, RZ, 0x3c, !PT ;  /* 0x01ffffff000c7812 */ /* 0x000fe200078e3cff */
[----:B------:R-:W-:Y:S02]  /*7810*/  IMAD.MOV.U32 R10, RZ, RZ, 0x1 ;  /* 0x00000001ff0a7424 */ /* 0x000fe400078e00ff */
[----:B-1----:R-:W-:Y:S01]  /*7820*/  IMAD.MOV.U32 R2, RZ, RZ, RZ ;  /* 0x000000ffff027224 */ /* 0x002fe200078e00ff */
        /* <DEDUP_REMOVED lines=38> */
.L_x_3611:
        /* <DEDUP_REMOVED lines=20> */
.L_x_3612:
[----:B------:R-:W-:Y:S05]  /*7bd0*/  @!P0 BRA `(.L_x_3613) ;  /* 0x00000000000c8947 */ /* 0x000fea0003800000 */
[----:B------:R-:W2:Y:S04]  /*7be0*/  LDG.E R5, desc[UR46][R2.64] ;  /* 0x0000002e02057981 */ /* 0x000ea8000c1e1900 */
[----:B------:R-:W2:Y:S02]  /*7bf0*/  LDG.E R0, desc[UR46][R2.64+0x4] ;  /* 0x0000042e02007981 */ /* 0x000ea4000c1e1900 */
[----:B--2---:R-:W-:-:S07]  /*7c00*/  IMAD.IADD R0, R0, 0x1, -R5 ;  /* 0x0000000100007824 */ /* 0x004fce00078e0a05 */
.L_x_3613:
        /* <DEDUP_REMOVED lines=66> */
.L_x_3658:
        /* <DEDUP_REMOVED lines=15> */
.L_x_3616:
        /* <DEDUP_REMOVED lines=92> */
.L_x_3627:
[----:B-123--:R-:W-:-:S04]  /*86e0*/  SHF.L.U32 R18, R10, 0x1f, RZ ;  /* 0x0000001f0a127819 */ /* 0x00efc800000006ff */
[----:B------:R-:W2:Y:S02]  /*86f0*/  SYNCS.PHASECHK.TRANS64.TRYWAIT P1, [R15+URZ+0x30840], R18 ;  /* 0x030840120f0075a7 */ /* 0x000ea4000802017f */
[----:B--2---:R-:W-:Y:S05]  /*8700*/  @!P1 BRA `(.L_x_3619) ;  /* 0x0000001800989947 */ /* 0x004fea0003800000 */
.L_x_3659:
        /* <DEDUP_REMOVED lines=8> */
.L_x_3620:
        /* <DEDUP_REMOVED lines=37> */
.L_x_3660:
        /* <DEDUP_REMOVED lines=8> */
.L_x_3622:
        /* <DEDUP_REMOVED lines=37> */
.L_x_3661:
        /* <DEDUP_REMOVED lines=8> */
.L_x_3624:
        /* <DEDUP_REMOVED lines=31> */
.L_x_3663:
        /* <DEDUP_REMOVED lines=8> */
.L_x_3626:
        /* <DEDUP_REMOVED lines=37> */
.L_x_3618:
[----:B------:R-:W4:Y:S02]  /*91f0*/  LDL.LU R4, [R1+0x4] ;  /* 0x0000040001047983 */ /* 0x000f240000300800 */
[----:B----4-:R-:W-:Y:S02]  /*9200*/  ISETP.NE.AND P1, PT, R4, RZ, PT ;  /* 0x000000ff0400720c */ /* 0x010fe40003f25270 */
[----:B------:R4:W5:Y:S11]  /*9210*/  LDL R4, [R1] ;  /* 0x0000000001047983 */ /* 0x0009760000100800 */
[----:B----4-:R-:W-:Y:S05]  /*9220*/  @!P1 BRA `(.L_x_3617) ;  /* 0x00000004005c9947 */ /* 0x010fea0003800000 */
[----:B------:R-:W-:-:S04]  /*9230*/  SHF.L.U32 R12, R10, 0x1f, RZ ;  /* 0x0000001f0a0c7819 */ /* 0x000fc800000006ff */
[----:B------:R-:W4:Y:S02]  /*9240*/  SYNCS.PHASECHK.TRANS64.TRYWAIT P1, [R15+URZ+0x30840], R12 ;  /* 0x0308400c0f0075a7 */ /* 0x000f24000802017f */
[----:B----4-:R-:W-:Y:S05]  /*9250*/  @!P1 BRA `(.L_x_3628) ;  /* 0x0000001000189947 */ /* 0x010fea0003800000 */
.L_x_3664:
        /* <DEDUP_REMOVED lines=8> */
.L_x_3629:
        /* <DEDUP_REMOVED lines=34> */
.L_x_3665:
        /* <DEDUP_REMOVED lines=8> */
.L_x_3631:
        /* <DEDUP_REMOVED lines=34> */
.L_x_3617:
[----:B------:R-:W1:Y:S01]  /*97a0*/  S2R R0, SR_TID.X ;  /* 0x0000000000007919 */ /* 0x000e620000002100 */
[----:B------:R-:W-:Y:S01]  /*97b0*/  IMAD R3, R16, 0x8, R15 ;  /* 0x0000000810037824 */ /* 0x000fe200078e020f */
[----:B-1----:R-:W-:Y:S02]  /*97c0*/  LOP3.LUT R2, R0, 0x7f, RZ, 0xc0, !PT ;  /* 0x0000007f00027812 */ /* 0x002fe400078ec0ff */
[----:B------:R-:W-:Y:S02]  /*97d0*/  SHF.L.U32 R0, R10, 0x1f, RZ ;  /* 0x0000001f0a007819 */ /* 0x000fe400000006ff */
[----:B------:R-:W-:Y:S02]  /*97e0*/  ISETP.NE.AND P1, PT, R2, RZ, PT ;  /* 0x000000ff0200720c */ /* 0x000fe40003f25270 */
[----:B------:R-:W1:Y:S02]  /*97f0*/  SYNCS.PHASECHK.TRANS64.TRYWAIT P0, [R3+URZ+0x30840], R0 ;  /* 0x03084000030075a7 */ /* 0x000e64000800017f */
[----:B-1----:R-:W-:Y:S09]  /*9800*/  @!P0 BRA `(.L_x_3632) ;  /* 0x0000000800d48947 */ /* 0x002ff20003800000 */
.L_x_3666:
[----:B------:R-:W-:Y:S05]  /*9810*/  @P1 BRA `(.L_x_3633) ;  /* 0x0000000000181947 */ /* 0x000fea0003800000 */
[----:B------:R-:W1:Y:S01]  /*9820*/  S2R R2, SR_TID.X ;  /* 0x0000000000027919 */ /* 0x000e620000002100 */
[----:B------:R-:W-:-:S04]  /*9830*/  IMAD.MOV.U32 R0, RZ, RZ, 0x4100 ;  /* 0x00004100ff007424 */ /* 0x000fc800078e00ff */
[----:B------:R1:W-:Y:S02]  /*9840*/  SYNCS.ARRIVE.TRANS64 RZ, [R3+URZ+0x30830], R0 ;  /* 0x0308300003ff79a7 */ /* 0x0003e4000800003f */
[----:B-1----:R-:W-:-:S13]  /*9850*/  LOP3.LUT P0, RZ, R2, 0x1f, RZ, 0xc0, !PT ;  /* 0x0000001f02ff7812 */ /* 0x002fda000780c0ff */
[----:B------:R-:W-:Y:S05]  /*9860*/  @!P0 BRA `(.L_x_3633) ;  /* 0x0000000000048947 */ /* 0x000fea0003800000 */
[----:B------:R-:W-:Y:S01]  /*9870*/  BPT.TRAP 0x1 ;  /* 0x000000040000795c */ /* 0x000fe20000300000 */
.L_x_3633:
        /* <DEDUP_REMOVED lines=41> */
.L_x_3614:
[----:B------:R-:W-:Y:S05]  /*9b10*/  BSYNC B0 ;  /* 0x0000000000007941 */ /* 0x000fea0003800000 */
.L_x_3610:
[----:B------:R-:W-:-:S03]  /*9b20*/  UMOV UR7, 0xffffffff ;  /* 0xffffffff00077882 */ /* 0x000fc60000000000 */
[----:B------:R-:W-:Y:S05]  /*9b30*/  BRA.DIV UR7, `(.L_x_3634) ;  /* 0x0000000a071c7947 */ /* 0x000fea000b800000 */
[----:B------:R-:W-:-:S13]  /*9b40*/  ELECT P6, URZ, PT ;  /* 0x00000000003f782f */ /* 0x000fda00038c0000 */
.L_x_3669:
[----:B------:R-:W-:Y:S05]  /*9b50*/  @!P6 BRA `(.L_x_3517) ;  /* 0x000000000084e947 */ /* 0x000fea0003800000 */
[----:B------:R-:W-:-:S06]  /*9b60*/  ULOP3.LUT UR7, UR38, 0x2, URZ, 0xfc, !UPT ;  /* 0x0000000226077892 */ /* 0x000fcc000f8efc3f */
[----:B------:R-:W-:-:S05]  /*9b70*/  IMAD.U32 R0, RZ, RZ, UR7 ;  /* 0x00000007ff007e24 */ /* 0x000fca000f8e00ff */
[----:B------:R-:W-:-:S13]  /*9b80*/  ISETP.NE.AND P2, PT, R0, 0x3, PT ;  /* 0x000000030000780c */ /* 0x000fda0003f45270 */
[----:B------:R-:W-:Y:S05]  /*9b90*/  @!P2 BRA `(.L_x_3635) ;  /* 0x000000000004a947 */ /* 0x000fea0003800000 */
[----:B------:R-:W-:Y:S01]  /*9ba0*/  BPT.TRAP 0x1 ;  /* 0x000000040000795c */ /* 0x000fe20000300000 */
.L_x_3635:
        /* <DEDUP_REMOVED lines=15> */
.L_x_3670:
[----:B------:R-:W2:Y:S02]  /*9ca0*/  SYNCS.PHASECHK.TRANS64.TRYWAIT P0, [R3+URZ], R0 ;  /* 0x00000000030075a7 */ /* 0x000ea4000800017f */
[----:B--2---:R-:W-:Y:S05]  /*9cb0*/  @!P0 BRA `(.L_x_3637) ;  /* 0x0000000400f08947 */ /* 0x004fea0003800000 */
.L_x_3671:
[----:B------:R-:W-:Y:S05]  /*9cc0*/  @!P2 BRA `(.L_x_3638) ;  /* 0x000000000004a947 */ /* 0x000fea0003800000 */
[----:B------:R-:W-:Y:S01]  /*9cd0*/  BPT.TRAP 0x1 ;  /* 0x000000040000795c */ /* 0x000fe20000300000 */
.L_x_3638:
[----:B--2---:R-:W-:-:S04]  /*9ce0*/  VIADD R3, R8, 0x30840 ;  /* 0x0003084008037836 */ /* 0x004fc80000000000 */
[----:B------:R-:W-:-:S04]  /*9cf0*/  IMAD R5, R2, 0x8, R3 ;  /* 0x0000000802057824 */ /* 0x000fc800078e0203 */
[----:B------:R-:W2:Y:S02]  /*9d00*/  SYNCS.PHASECHK.TRANS64.TRYWAIT P0, [R5+URZ], R4 ;  /* 0x00000004050075a7 */ /* 0x000ea4000800017f */
[----:B--2---:R-:W-:Y:S05]  /*9d10*/  @!P0 BRA `(.L_x_3639) ;  /* 0x0000000400ec8947 */ /* 0x004fea0003800000 */
.L_x_3672:
[----:B------:R-:W-:-:S07]  /*9d20*/  IMAD R3, R6, 0x8, R3 ;  /* 0x0000000806037824 */ /* 0x000fce00078e0203 */
.L_x_3640:
[----:B---3--:R3:W4:Y:S02]  /*9d30*/  SYNCS.PHASECHK.TRANS64.TRYWAIT P0, [R3+URZ], R0 ;  /* 0x00000000030075a7 */ /* 0x008724000800017f */
[----:B----4-:R-:W-:Y:S05]  /*9d40*/  @!P0 NANOSLEEP.SYNCS 0x989680 ;  /* 0x009896800000895d */ /* 0x010fea0003900000 */
[----:B------:R-:W4:Y:S02]  /*9d50*/  @!P0 SYNCS.PHASECHK.TRANS64 P0, [R3+URZ], R0 ;  /* 0x00000000030085a7 */ /* 0x000f24000800007f */
[----:B----4-:R-:W-:Y:S05]  /*9d60*/  @!P0 BRA `(.L_x_3640) ;  /* 0xfffffffc00f08947 */ /* 0x010fea000383ffff */
.L_x_3517:
[----:B------:R-:W-:Y:S05]  /*9d70*/  BSYNC B6 ;  /* 0x0000000000067941 */ /* 0x000fea0003800000 */
.L_x_3509:
[----:B------:R-:W-:Y:S05]  /*9d80*/  EXIT ;  /* 0x000000000000794d */ /* 0x000fea0003800000 */
.L_x_3527:
[----:B------:R-:W-:Y:S02]  /*9d90*/  IMAD.MOV.U32 R12, RZ, RZ, RZ ;  /* 0x000000ffff0c7224 */ /* 0x000fe400078e00ff */
[----:B------:R-:W-:Y:S02]  /*9da0*/  IMAD.MOV.U32 R11, RZ, RZ, 0x1f ;  /* 0x0000001fff0b7424 */ /* 0x000fe400078e00ff */
[----:B------:R-:W-:-:S07]  /*9db0*/  IMAD.MOV.U32 R15, RZ, RZ, -0x1 ;  /* 0xffffffffff0f7424 */ /* 0x000fce00078e00ff */
[----:B------:R-:W-:Y:S05]  /*9dc0*/  WARPSYNC.COLLECTIVE R15, `(.L_x_3641) ;  /* 0x000000000f087348 */ /* 0x000fea0003c00000 */
[----:B------:R1:W2:Y:S02]  /*9dd0*/  SHFL.IDX P6, R14, R13, R12, R11 ;  /* 0x0000000c0d0e7389 */ /* 0x0002a400000c000b */
[----:B-12---:R-:W-:Y:S01]  /*9de0*/  ENDCOLLECTIVE ;  /* 0x000000000000791b */ /* 0x006fe20003800000 */
.L_x_3641:
[----:B------:R-:W-:Y:S05]  /*9df0*/  BRA `(.L_x_3642) ;  /* 0xffffff7800907947 */ /* 0x000fea000383ffff */
.L_x_3529:
[----:B---3--:R3:W4:Y:S02]  /*9e00*/  SYNCS.PHASECHK.TRANS64.TRYWAIT P0, [R228+URZ+0x30800], R9 ;  /* 0x03080009e40075a7 */ /* 0x008724000800017f */
[----:B----4-:R-:W-:Y:S05]  /*9e10*/  @!P0 NANOSLEEP.SYNCS 0x989680 ;  /* 0x009896800000895d */ /* 0x010fea0003900000 */
[----:B------:R-:W4:Y:S02]  /*9e20*/  @!P0 SYNCS.PHASECHK.TRANS64 P0, [R228+URZ+0x30800], R9 ;  /* 0x03080009e40085a7 */ /* 0x000f24000800007f */
[----:B----4-:R-:W-:Y:S05]  /*9e30*/  @!P0 BRA `(.L_x_3529) ;  /* 0xfffffffc00f08947 */ /* 0x010fea000383ffff */
[----:B------:R-:W-:Y:S05]  /*9e40*/  BRA `(.L_x_3528) ;  /* 0xffffff7800b87947 */ /* 0x000fea000383ffff */
.L_x_3533:
[----:B---3--:R3:W4:Y:S02]  /*9e50*/  SYNCS.PHASECHK.TRANS64.TRYWAIT P1, [R0+URZ+0x30810], R9 ;  /* 0x03081009000075a7 */ /* 0x008724000802017f */
[----:B----4-:R-:W-:Y:S05]  /*9e60*/  @!P1 NANOSLEEP.SYNCS 0x989680 ;  /* 0x009896800000995d */ /* 0x010fea0003900000 */
[----:B------:R-:W4:Y:S02]  /*9e70*/  @!P1 SYNCS.PHASECHK.TRANS64 P1, [R0+URZ+0x30810], R9 ;  /* 0x03081009000095a7 */ /* 0x000f24000802007f */
[----:B----4-:R-:W-:Y:S05]  /*9e80*/  @!P1 BRA `(.L_x_3533) ;  /* 0xfffffffc00f09947 */ /* 0x010fea000383ffff */
[----:B------:R-:W-:Y:S05]  /*9e90*/  BRA `(.L_x_3532) ;  /* 0xffffff8000687947 */ /* 0x000fea000383ffff */
.L_x_3537:
[----:B------:R1:W1:Y:S02]  /*9ea0*/  SYNCS.PHASECHK.TRANS64.TRYWAIT P1, [R0+URZ+0x30830], R9 ;  /* 0x03083009000075a7 */ /* 0x000264000802017f */
[----:B-1----:R-:W-:Y:S05]  /*9eb0*/  @!P1 NANOSLEEP.SYNCS 0x989680 ;  /* 0x009896800000995d */ /* 0x002fea0003900000 */
[----:B------:R-:W1:Y:S02]  /*9ec0*/  @!P1 SYNCS.PHASECHK.TRANS64 P1, [R0+URZ+0x30830], R9 ;  /* 0x03083009000095a7 */ /* 0x000e64000802007f */
[----:B-1----:R-:W-:Y:S05]  /*9ed0*/  @!P1 BRA `(.L_x_3537) ;  /* 0xfffffffc00f09947 */ /* 0x002fea000383ffff */
[----:B------:R-:W-:Y:S05]  /*9ee0*/  BRA `(.L_x_3536) ;  /* 0xffffff8400c07947 */ /* 0x000fea000383ffff */
.L_x_3544:
[----:B------:R-:W-:Y:S01]  /*9ef0*/  BSSY B0, `(.L_x_3643) ;  /* 0x0000005000007945 */ /* 0x000fe20003800000 */
[----:B------:R-:W-:-:S07]  /*9f00*/  IMAD.MOV.U32 R15, RZ, RZ, -0x1 ;  /* 0xffffffffff0f7424 */ /* 0x000fce00078e00ff */
[----:B-1----:R-:W-:Y:S05]  /*9f10*/  WARPSYNC.COLLECTIVE R15, `(.L_x_3644) ;  /* 0x000000000f087348 */ /* 0x002fea0003c00000 */
[----:B------:R-:W-:Y:S01]  /*9f20*/  NOP ;  /* 0x0000000000007918 */ /* 0x000fe20000000000 */
[----:B-1----:R-:W-:Y:S01]  /*9f30*/  ENDCOLLECTIVE ;  /* 0x000000000000791b */ /* 0x002fe20003800000 */
.L_x_3644:
[----:B------:R-:W-:Y:S05]  /*9f40*/  BSYNC B0 ;  /* 0x0000000000007941 */ /* 0x000fea0003800000 */
.L_x_3643:
[----:B------:R-:W-:Y:S05]  /*9f50*/  BRA `(.L_x_3645) ;  /* 0xffffffac00d87947 */ /* 0x000fea000383ffff */
.L_x_3553:
[----:B------:R-:W-:Y:S01]  /*9f60*/  BSSY B0, `(.L_x_3646) ;  /* 0x0000005000007945 */ /* 0x000fe20003800000 */
[----:B------:R-:W-:-:S07]  /*9f70*/  IMAD.MOV.U32 R15, RZ, RZ, -0x1 ;  /* 0xffffffffff0f7424 */ /* 0x000fce00078e00ff */
[----:B-12---:R-:W-:Y:S05]  /*9f80*/  WARPSYNC.COLLECTIVE R15, `(.L_x_3647) ;  /* 0x000000000f087348 */ /* 0x006fea0003c00000 */
[----:B------:R-:W-:Y:S01]  /*9f90*/  NOP ;  /* 0x0000000000007918 */ /* 0x000fe20000000000 */
[----:B-12---:R-:W-:Y:S01]  /*9fa0*/  ENDCOLLECTIVE ;  /* 0x000000000000791b */ /* 0x006fe20003800000 */
.L_x_3647:
[----:B------:R-:W-:Y:S05]  /*9fb0*/  BSYNC B0 ;  /* 0x0000000000007941 */ /* 0x000fea0003800000 */
.L_x_3646:
[----:B------:R-:W-:Y:S05]  /*9fc0*/  BRA `(.L_x_3648) ;  /* 0xffffffb000d87947 */ /* 0x000fea000383ffff */
.L_x_3570:
[----:B------:R-:W-:Y:S01]  /*9fd0*/  BSSY B0, `(.L_x_3649) ;  /* 0x0000005000007945 */ /* 0x000fe20003800000 */
[----:B------:R-:W-:-:S07]  /*9fe0*/  IMAD.MOV.U32 R15, RZ, RZ, -0x1 ;  /* 0xffffffffff0f7424 */ /* 0x000fce00078e00ff */
[----:B------:R-:W-:Y:S05]  /*9ff0*/  WARPSYNC.COLLECTIVE R15, `(.L_x_3650) ;  /* 0x000000000f087348 */ /* 0x000fea0003c00000 */
[----:B------:R-:W-:Y:S01]  /*a000*/  NOP ;  /* 0x0000000000007918 */ /* 0x000fe20000000000 */
[----:B------:R-:W-:Y:S01]  /*a010*/  ENDCOLLECTIVE ;  /* 0x000000000000791b */ /* 0x000fe20003800000 */
.L_x_3650:
[----:B------:R-:W-:Y:S05]  /*a020*/  BSYNC B0 ;  /* 0x0000000000007941 */ /* 0x000fea0003800000 */
.L_x_3649:
[----:B------:R-:W-:Y:S05]  /*a030*/  BRA `(.L_x_3651) ;  /* 0xffffffc000d07947 */ /* 0x000fea000383ffff */
.L_x_3583:
[----:B------:R-:W-:Y:S01]  /*a040*/  BSSY B0, `(.L_x_3652) ;  /* 0x0000005000007945 */ /* 0x000fe20003800000 */
[----:B------:R-:W-:-:S07]  /*a050*/  IMAD.MOV.U32 R15, RZ, RZ, -0x1 ;  /* 0xffffffffff0f7424 */ /* 0x000fce00078e00ff */
[----:B------:R-:W-:Y:S05]  /*a060*/  WARPSYNC.COLLECTIVE R15, `(.L_x_3653) ;  /* 0x000000000f087348 */ /* 0x000fea0003c00000 */
[----:B------:R-:W-:Y:S01]  /*a070*/  NOP ;  /* 0x0000000000007918 */ /* 0x000fe20000000000 */
[----:B------:R-:W-:Y:S01]  /*a080*/  ENDCOLLECTIVE ;  /* 0x000000000000791b */ /* 0x000fe20003800000 */
.L_x_3653:
[----:B------:R-:W-:Y:S05]  /*a090*/  BSYNC B0 ;  /* 0x0000000000007941 */ /* 0x000fea0003800000 */
.L_x_3652:
[----:B------:R-:W-:Y:S05]  /*a0a0*/  BRA `(.L_x_3654) ;  /* 0xffffffc800807947 */ /* 0x000fea000383ffff */
.L_x_3595:
[----:B------:R-:W-:Y:S01]  /*a0b0*/  BSSY B0, `(.L_x_3655) ;  /* 0x0000005000007945 */ /* 0x000fe20003800000 */
[----:B------:R-:W-:-:S07]  /*a0c0*/  IMAD.MOV.U32 R15, RZ, RZ, -0x1 ;  /* 0xffffffffff0f7424 */ /* 0x000fce00078e00ff */
[----:B------:R-:W-:Y:S05]  /*a0d0*/  WARPSYNC.COLLECTIVE R15, `(.L_x_3656) ;  /* 0x000000000f087348 */ /* 0x000fea0003c00000 */
[----:B------:R-:W-:Y:S01]  /*a0e0*/  NOP ;  /* 0x0000000000007918 */ /* 0x000fe20000000000 */
[----:B------:R-:W-:Y:S01]  /*a0f0*/  ENDCOLLECTIVE ;  /* 0x000000000000791b */ /* 0x000fe20003800000 */
.L_x_3656:
[----:B------:R-:W-:Y:S05]  /*a100*/  BSYNC B0 ;  /* 0x0000000000007941 */ /* 0x000fea0003800000 */
.L_x_3655:
[----:B------:R-:W-:Y:S05]  /*a110*/  BRA `(.L_x_3657) ;  /* 0xffffffcc00c07947 */ /* 0x000fea000383ffff */
.L_x_3615:
[----:B-1----:R1:W2:Y:S02]  /*a120*/  SYNCS.PHASECHK.TRANS64.TRYWAIT P0, [R15+URZ+0x30820], R2 ;  /* 0x030820020f0075a7 */ /* 0x0022a4000800017f */
[----:B--2---:R-:W-:Y:S05]  /*a130*/  @!P0 NANOSLEEP.SYNCS 0x989680 ;  /* 0x009896800000895d */ /* 0x004fea0003900000 */
[----:B------:R-:W2:Y:S02]  /*a140*/  @!P0 SYNCS.PHASECHK.TRANS64 P0, [R15+URZ+0x30820], R2 ;  /* 0x030820020f0085a7 */ /* 0x000ea4000800007f */
[----:B--2---:R-:W-:Y:S05]  /*a150*/  @!P0 BRA `(.L_x_3615) ;  /* 0xfffffffc00f08947 */ /* 0x004fea000383ffff */
[----:B------:R-:W-:Y:S05]  /*a160*/  BRA `(.L_x_3658) ;  /* 0xffffffdc00b07947 */ /* 0x000fea000383ffff */
.L_x_3619:
[----:B--2---:R2:W3:Y:S02]  /*a170*/  SYNCS.PHASECHK.TRANS64.TRYWAIT P1, [R15+URZ+0x30840], R18 ;  /* 0x030840120f0075a7 */ /* 0x0044e4000802017f */
[----:B---3--:R-:W-:Y:S05]  /*a180*/  @!P1 NANOSLEEP.SYNCS 0x989680 ;  /* 0x009896800000995d */ /* 0x008fea0003900000 */
[----:B------:R-:W3:Y:S02]  /*a190*/  @!P1 SYNCS.PHASECHK.TRANS64 P1, [R15+URZ+0x30840], R18 ;  /* 0x030840120f0095a7 */ /* 0x000ee4000802007f */
[----:B---3--:R-:W-:Y:S05]  /*a1a0*/  @!P1 BRA `(.L_x_3619) ;  /* 0xfffffffc00f09947 */ /* 0x008fea000383ffff */
[----:B------:R-:W-:Y:S05]  /*a1b0*/  BRA `(.L_x_3659) ;  /* 0xffffffe400547947 */ /* 0x000fea000383ffff */
.L_x_3621:
[----:B-1----:R1:W3:Y:S02]  /*a1c0*/  SYNCS.PHASECHK.TRANS64.TRYWAIT P1, [R15+URZ+0x30828], R18 ;  /* 0x030828120f0075a7 */ /* 0x0022e4000802017f */
[----:B---3--:R-:W-:Y:S05]  /*a1d0*/  @!P1 NANOSLEEP.SYNCS 0x989680 ;  /* 0x009896800000995d */ /* 0x008fea0003900000 */
[----:B------:R-:W3:Y:S02]  /*a1e0*/  @!P1 SYNCS.PHASECHK.TRANS64 P1, [R15+URZ+0x30828], R18 ;  /* 0x030828120f0095a7 */ /* 0x000ee4000802007f */
[----:B---3--:R-:W-:Y:S05]  /*a1f0*/  @!P1 BRA `(.L_x_3621) ;  /* 0xfffffffc00f09947 */ /* 0x008fea000383ffff */
[----:B------:R-:W-:Y:S05]  /*a200*/  BRA `(.L_x_3660) ;  /* 0xffffffe400f47947 */ /* 0x000fea000383ffff */
.L_x_3623:
[----:B---3--:R3:W4:Y:S02]  /*a210*/  SYNCS.PHASECHK.TRANS64.TRYWAIT P1, [R15+URZ+0x30848], R18 ;  /* 0x030848120f0075a7 */ /* 0x008724000802017f */
[----:B----4-:R-:W-:Y:S05]  /*a220*/  @!P1 NANOSLEEP.SYNCS 0x989680 ;  /* 0x009896800000995d */ /* 0x010fea0003900000 */
[----:B------:R-:W4:Y:S02]  /*a230*/  @!P1 SYNCS.PHASECHK.TRANS64 P1, [R15+URZ+0x30848], R18 ;  /* 0x030848120f0095a7 */ /* 0x000f24000802007f */
[----:B----4-:R-:W-:Y:S05]  /*a240*/  @!P1 BRA `(.L_x_3623) ;  /* 0xfffffffc00f09947 */ /* 0x010fea000383ffff */
[----:B------:R-:W-:Y:S05]  /*a250*/  BRA `(.L_x_3661) ;  /* 0xffffffe800947947 */ /* 0x000fea000383ffff */
.L_x_3625:
[----:B------:R-:W-:-:S07]  /*a260*/  SHF.L.U32 R4, R10, 0x1f, RZ ;  /* 0x0000001f0a047819 */ /* 0x000fce00000006ff */
.L_x_3662:
[----:B----4-:R4:W1:Y:S02]  /*a270*/  SYNCS.PHASECHK.TRANS64.TRYWAIT P1, [R15+URZ+0x30820], R4 ;  /* 0x030820040f0075a7 */ /* 0x010864000802017f */
[----:B-1----:R-:W-:Y:S05]  /*a280*/  @!P1 NANOSLEEP.SYNCS 0x989680 ;  /* 0x009896800000995d */ /* 0x002fea0003900000 */
[----:B------:R-:W1:Y:S02]  /*a290*/  @!P1 SYNCS.PHASECHK.TRANS64 P1, [R15+URZ+0x30820], R4 ;  /* 0x030820040f0095a7 */ /* 0x000e64000802007f */
[----:B-1----:R-:W-:Y:S05]  /*a2a0*/  @!P1 BRA `(.L_x_3662) ;  /* 0xfffffffc00f09947 */ /* 0x002fea000383ffff */
[----:B------:R-:W-:Y:S05]  /*a2b0*/  BRA `(.L_x_3663) ;  /* 0xffffffec00187947 */ /* 0x000fea000383ffff */
.L_x_3628:
[----:B----4-:R4:W1:Y:S02]  /*a2c0*/  SYNCS.PHASECHK.TRANS64.TRYWAIT P1, [R15+URZ+0x30840], R12 ;  /* 0x0308400c0f0075a7 */ /* 0x010864000802017f */
[----:B-1----:R-:W-:Y:S05]  /*a2d0*/  @!P1 NANOSLEEP.SYNCS 0x989680 ;  /* 0x009896800000995d */ /* 0x002fea0003900000 */
[----:B------:R-:W1:Y:S02]  /*a2e0*/  @!P1 SYNCS.PHASECHK.TRANS64 P1, [R15+URZ+0x30840], R12 ;  /* 0x0308400c0f0095a7 */ /* 0x000e64000802007f */
[----:B-1----:R-:W-:Y:S05]  /*a2f0*/  @!P1 BRA `(.L_x_3628) ;  /* 0xfffffffc00f09947 */ /* 0x002fea000383ffff */
[----:B------:R-:W-:Y:S05]  /*a300*/  BRA `(.L_x_3664) ;  /* 0xffffffec00d47947 */ /* 0x000fea000383ffff */
.L_x_3630:
[----:B-1----:R1:W2:Y:S02]  /*a310*/  SYNCS.PHASECHK.TRANS64.TRYWAIT P1, [R15+URZ+0x30828], R12 ;  /* 0x0308280c0f0075a7 */ /* 0x0022a4000802017f */
[----:B--2---:R-:W-:Y:S05]  /*a320*/  @!P1 NANOSLEEP.SYNCS 0x989680 ;  /* 0x009896800000995d */ /* 0x004fea0003900000 */
[----:B------:R-:W2:Y:S02]  /*a330*/  @!P1 SYNCS.PHASECHK.TRANS64 P1, [R15+URZ+0x30828], R12 ;  /* 0x0308280c0f0095a7 */ /* 0x000ea4000802007f */
[----:B--2---:R-:W-:Y:S05]  /*a340*/  @!P1 BRA `(.L_x_3630) ;  /* 0xfffffffc00f09947 */ /* 0x004fea000383ffff */
[----:B------:R-:W-:Y:S05]  /*a350*/  BRA `(.L_x_3665) ;  /* 0xfffffff000687947 */ /* 0x000fea000383ffff */
.L_x_3632:
[----:B------:R1:W1:Y:S02]  /*a360*/  SYNCS.PHASECHK.TRANS64.TRYWAIT P0, [R3+URZ+0x30840], R0 ;  /* 0x03084000030075a7 */ /* 0x000264000800017f */
[----:B-1----:R-:W-:Y:S05]  /*a370*/  @!P0 NANOSLEEP.SYNCS 0x989680 ;  /* 0x009896800000895d */ /* 0x002fea0003900000 */
[----:B------:R-:W1:Y:S02]  /*a380*/  @!P0 SYNCS.PHASECHK.TRANS64 P0, [R3+URZ+0x30840], R0 ;  /* 0x03084000030085a7 */ /* 0x000e64000800007f */
[----:B-1----:R-:W-:Y:S05]  /*a390*/  @!P0 BRA `(.L_x_3632) ;  /* 0xfffffffc00f08947 */ /* 0x002fea000383ffff */
[----:B------:R-:W-:Y:S05]  /*a3a0*/  BRA `(.L_x_3666) ;  /* 0xfffffff400187947 */ /* 0x000fea000383ffff */
.L_x_3634:
[----:B------:R-:W-:Y:S01]  /*a3b0*/  BSSY B0, `(.L_x_3667) ;  /* 0x0000006000007945 */ /* 0x000fe20003800000 */
[----:B------:R-:W-:-:S07]  /*a3c0*/  IMAD.MOV.U32 R15, RZ, RZ, -0x1 ;  /* 0xffffffffff0f7424 */ /* 0x000fce00078e00ff */
[----:B------:R-:W-:Y:S05]  /*a3d0*/  WARPSYNC.COLLECTIVE R15, `(.L_x_3668) ;  /* 0x000000000f0c7348 */ /* 0x000fea0003c00000 */
[----:B------:R-:W-:Y:S02]  /*a3e0*/  ELECT P6, UR62, PT ;  /* 0x00000000003e782f */ /* 0x000fe400038c0000 */
[----:B------:R-:W-:Y:S01]  /*a3f0*/  MOV R14, UR62 ;  /* 0x0000003e000e7c02 */ /* 0x000fe20008000f00 */
[----:B------:R-:W-:Y:S10]  /*a400*/  ENDCOLLECTIVE ;  /* 0x000000000000791b */ /* 0x000ff40003800000 */
.L_x_3668:
[----:B------:R-:W-:Y:S05]  /*a410*/  BSYNC B0 ;  /* 0x0000000000007941 */ /* 0x000fea0003800000 */
.L_x_3667:
[----:B------:R-:W-:Y:S05]  /*a420*/  BRA `(.L_x_3669) ;  /* 0xfffffff400c87947 */ /* 0x000fea000383ffff */
.L_x_3636:
[----:B-1----:R1:W2:Y:S02]  /*a430*/  SYNCS.PHASECHK.TRANS64.TRYWAIT P0, [R7+URZ], R4 ;  /* 0x00000004070075a7 */ /* 0x0022a4000800017f */
[----:B--2---:R-:W-:Y:S05]  /*a440*/  @!P0 NANOSLEEP.SYNCS 0x989680 ;  /* 0x009896800000895d */ /* 0x004fea0003900000 */
[----:B------:R-:W2:Y:S02]  /*a450*/  @!P0 SYNCS.PHASECHK.TRANS64 P0, [R7+URZ], R4 ;  /* 0x00000004070085a7 */ /* 0x000ea4000800007f */
[----:B--2---:R-:W-:Y:S05]  /*a460*/  @!P0 BRA `(.L_x_3636) ;  /* 0xfffffffc00f08947 */ /* 0x004fea000383ffff */
[----:B------:R-:W-:Y:S05]  /*a470*/  BRA `(.L_x_3670) ;  /* 0xfffffff800087947 */ /* 0x000fea000383ffff */
.L_x_3637:
[----:B--2---:R2:W3:Y:S02]  /*a480*/  SYNCS.PHASECHK.TRANS64.TRYWAIT P0, [R3+URZ], R0 ;  /* 0x00000000030075a7 */ /* 0x0044e4000800017f */
[----:B---3--:R-:W-:Y:S05]  /*a490*/  @!P0 NANOSLEEP.SYNCS 0x989680 ;  /* 0x009896800000895d */ /* 0x008fea0003900000 */
[----:B------:R-:W3:Y:S02]  /*a4a0*/  @!P0 SYNCS.PHASECHK.TRANS64 P0, [R3+URZ], R0 ;  /* 0x00000000030085a7 */ /* 0x000ee4000800007f */
[----:B---3--:R-:W-:Y:S05]  /*a4b0*/  @!P0 BRA `(.L_x_3637) ;  /* 0xfffffffc00f08947 */ /* 0x008fea000383ffff */
[----:B------:R-:W-:Y:S05]  /*a4c0*/  BRA `(.L_x_3671) ;  /* 0xfffffff400fc7947 */ /* 0x000fea000383ffff */
.L_x_3639:
[----:B--2---:R2:W3:Y:S02]  /*a4d0*/  SYNCS.PHASECHK.TRANS64.TRYWAIT P0, [R5+URZ], R4 ;  /* 0x00000004050075a7 */ /* 0x0044e4000800017f */
[----:B---3--:R-:W-:Y:S05]  /*a4e0*/  @!P0 NANOSLEEP.SYNCS 0x989680 ;  /* 0x009896800000895d */ /* 0x008fea0003900000 */
[----:B------:R-:W3:Y:S02]  /*a4f0*/  @!P0 SYNCS.PHASECHK.TRANS64 P0, [R5+URZ], R4 ;  /* 0x00000004050085a7 */ /* 0x000ee4000800007f */
[----:B---3--:R-:W-:Y:S05]  /*a500*/  @!P0 BRA `(.L_x_3639) ;  /* 0xfffffffc00f08947 */ /* 0x008fea000383ffff */
[----:B------:R-:W-:Y:S05]  /*a510*/  BRA `(.L_x_3672) ;  /* 0xfffffff800007947 */ /* 0x000fea000383ffff */
.L_x_3673:
        /* <DEDUP_REMOVED lines=14> */
.L_x_3711:


//--------------------- .text._ZN7cutlass13device_kernelIN5flash22FlashAttnBwdPreprocessIN4cute5tupleIJNS3_1CILi64EEENS5_ILi128EEEEEENS_6half_tEfNS_4arch4Sm90ELb1ELb1EEEEEvNT_6ParamsE --------------------------
	.section	.text._ZN7cutlass13device_kernelIN5flash22FlashAttnBwdPreprocessIN4cute5tupleIJNS3_1CILi64EEENS5_ILi128EEEEEENS_6half_tEfNS_4arch4Sm90ELb1ELb1EEEEEvNT_6ParamsE,"ax",@progbits
	.align	128
.text._ZN7cutlass13device_kernelIN5flash22FlashAttnBwdPreprocessIN4cute5tupleIJNS3_1CILi64EEENS5_ILi128EEEEEENS_6half_tEfNS_4arch4Sm90ELb1ELb1EEEEEvNT_6ParamsE:
        .type           _ZN7cutlass13device_kernelIN5flash22FlashAttnBwdPreprocessIN4cute5tupleIJNS3_1CILi64EEENS5_ILi128EEEEEENS_6half_tEfNS_4arch4Sm90ELb1ELb1EEEEEvNT_6ParamsE,@function
        .size           _ZN7cutlass13device_kernelIN5flash22FlashAttnBwdPreprocessIN4cute5tupleIJNS3_1CILi64EEENS5_ILi128EEEEEENS_6half_tEfNS_4arch4Sm90ELb1ELb1EEEEEvNT_6ParamsE,(.L_x_3712 - _ZN7cutlass13device_kernelIN5flash22FlashAttnBwdPreprocessIN4cute5tupleIJNS3_1CILi64EEENS5_ILi128EEEEEENS_6half_tEfNS_4arch4Sm90ELb1ELb1EEEEEvNT_6ParamsE)
        .other          _ZN7cutlass13device_kernelIN5flash22FlashAttnBwdPreprocessIN4cute5tupleIJNS3_1CILi64EEENS5_ILi128EEEEEENS_6half_tEfNS_4arch4Sm90ELb1ELb1EEEEEvNT_6ParamsE,@"STO_CUDA_ENTRY STV_DEFAULT"
_ZN7cutlass13device_kernelIN5flash22FlashAttnBwdPreprocessIN4cute5tupleIJNS3_1CILi64EEENS5_ILi128EEEEEENS_6half_tEfNS_4arch4Sm90ELb1ELb1EEEEEvNT_6ParamsE:
        /* <DEDUP_REMOVED lines=11> */
[----:B------:R-:W-:Y:S01]  /*00b0*/  ISETP.NE.U32.AND P2, PT, R4, RZ, PT ;  /* 0x000000ff0400720c */ /* 0x000fe20003f45070 */
[----:B-1----:R-:W-:-:S04]  /*00c0*/  IMAD.WIDE R6, R0, 0x4, R6 ;  /* 0x0000000400067825 */ /* 0x002fc800078e0206 */
[----:B------:R-:W0:Y:S01]  /*00d0*/  @P1 LDC.64 R8, c[0x0][0x2f8] ;  /* 0x0000be00ff081b82 */ /* 0x000e220000000a00 */
[----:B------:R-:W-:-:S05]  /*00e0*/  MOV R4, UR6 ;  /* 0x0000000600047c02 */ /* 0x000fca0008000f00 */
[----:B------:R1:W5:Y:S01]  /*00f0*/  @P0 LDG.E R48, desc[UR4][R6.64] ;  /* 0x0000000406300981 */ /* 0x000362000c1e1900 */
[----:B------:R-:W-:Y:S01]  /*0100*/  ISETP.NE.AND.EX P2, PT, R5, RZ, PT, P2 ;  /* 0x000000ff0500720c */ /* 0x000fe20003f45320 */
[----:B------:R-:W2:Y:S01]  /*0110*/  S2R R2, SR_CTAID.X ;  /* 0x0000000000027919 */ /* 0x000ea20000002500 */
[----:B------:R-:W3:Y:S01]  /*0120*/  S2R R3, SR_TID.X ;  /* 0x0000000000037919 */ /* 0x000ee20000002100 */
[----:B0-----:R-:W-:-:S05]  /*0130*/  @P1 IMAD.WIDE R8, R0, 0x4, R8 ;  /* 0x0000000400081825 */ /* 0x001fca00078e0208 */
[----:B------:R1:W5:Y:S01]  /*0140*/  @P1 LDG.E R4, desc[UR4][R8.64] ;  /* 0x0000000408041981 */ /* 0x000362000c1e1900 */
[----:B--2---:R-:W-:Y:S01]  /*0150*/  SHF.L.U32 R5, R2, 0x6, RZ ;  /* 0x0000000602057819 */ /* 0x004fe200000006ff */
[----:B---3--:R-:W-:Y:S06]  /*0160*/  @P1 BRA `(.L_x_3674) ;  /* 0x0000000000101947 */ /* 0x008fec0003800000 */
[----:B------:R-:W-:Y:S05]  /*0170*/  @!P0 BRA `(.L_x_3674) ;  /* 0x00000000000c8947 */ /* 0x000fea0003800000 */
[----:B-1----:R-:W2:Y:S04]  /*0180*/  LDG.E R9, desc[UR4][R6.64] ;  /* 0x0000000406097981 */ /* 0x002ea8000c1e1900 */
[----:B-----5:R-:W2:Y:S02]  /*0190*/  LDG.E R4, desc[UR4][R6.64+0x4] ;  /* 0x0000040406047981 */ /* 0x020ea4000c1e1900 */
[----:B--2---:R-:W-:-:S07]  /*01a0*/  IADD3 R4, -R9, R4, RZ ;  /* 0x0000000409047210 */ /* 0x004fce0007ffe1ff */
.L_x_3674:
[----:B-----5:R-:W-:-:S13]  /*01b0*/  ISETP.LE.AND P1, PT, R4, R5, PT ;  /* 0x000000050400720c */ /* 0x020fda0003f23270 */
[----:B------:R-:W-:Y:S05]  /*01c0*/  @P2 EXIT P1 ;  /* 0x000000000000294d */ /* 0x000fea0000800000 */
[----:B------:R-:W0:Y:S01]  /*01d0*/  S2UR UR6, SR_CTAID.Y ;  /* 0x00000000000679c3 */ /* 0x000e220000002600 */
[----:B------:R-:W-:Y:S01]  /*01e0*/  ISETP.GT.AND P1, PT, R3, 0x3f, PT ;  /* 0x0000003f0300780c */ /* 0x000fe20003f24270 */
[----:B------:R-:W-:Y:S01]  /*01f0*/  BSSY B0, `(.L_x_3675) ;  /* 0x0000026000007945 */ /* 0x000fe20003800000 */
[----:B------:R-:W-:Y:S02]  /*0200*/  IADD3 R47, -R5, R4, RZ ;  /* 0x00000004052f7210 */ /* 0x000fe40007ffe1ff */
[----:B------:R-:W-:Y:S02]  /*0210*/  CS2R R14, SRZ ;  /* 0x00000000000e7805 */ /* 0x000fe4000001ff00 */
[----:B-1----:R-:W-:Y:S02]  /*0220*/  SHF.R.S32.HI R6, RZ, 0x1f, R3 ;  /* 0x0000001fff067819 */ /* 0x002fe40000011403 */
[----:B------:R-:W-:Y:S01]  /*0230*/  ISETP.GE.OR P4, PT, R3, R47, P1 ;  /* 0x0000002f0300720c */ /* 0x000fe20000f86670 */
[----:B------:R-:W1:Y:S01]  /*0240*/  LDC.64 R10, c[0x0][0x230] ;  /* 0x00008c00ff0a7b82 */ /* 0x000e620000000a00 */
[----:B------:R-:W-:-:S02]  /*0250*/  LEA.HI R7, R6, R3, RZ, 0x4 ;  /* 0x0000000306077211 */ /* 0x000fc400078f20ff */
[----:B------:R-:W-:Y:S02]  /*0260*/  SHF.R.S32.HI R41, RZ, 0x1f, R0 ;  /* 0x0000001fff297819 */ /* 0x000fe40000011400 */
[----:B------:R-:W-:Y:S02]  /*0270*/  LOP3.LUT R8, R7, 0xfffffff0, RZ, 0xc0, !PT ;  /* 0xfffffff007087812 */ /* 0x000fe400078ec0ff */
[----:B------:R-:W-:Y:S02]  /*0280*/  SHF.R.S32.HI R6, RZ, 0x4, R7 ;  /* 0x00000004ff067819 */ /* 0x000fe40000011407 */
[----:B------:R-:W-:Y:S02]  /*0290*/  IADD3 R45, -R8, R3, RZ ;  /* 0x00000003082d7210 */ /* 0x000fe40007ffe1ff */
[----:B------:R-:W-:Y:S02]  /*02a0*/  @P0 SHF.R.S32.HI R15, RZ, 0x1f, R48 ;  /* 0x0000001fff0f0819 */ /* 0x000fe40000011430 */
[----:B------:R-:W-:-:S02]  /*02b0*/  @P0 MOV R14, R48 ;  /* 0x00000030000e0202 */ /* 0x000fc40000000f00 */
[----:B------:R-:W-:Y:S01]  /*02c0*/  ISETP.GE.AND P3, PT, R6, R47, PT ;  /* 0x0000002f0600720c */ /* 0x000fe20003f66270 */
[----:B0-----:R-:W-:Y:S01]  /*02d0*/  USHF.R.S32.HI UR7, URZ, 0x1f, UR6 ;  /* 0x0000001f3f077899 */ /* 0x001fe20008011406 */
[----:B------:R-:W-:Y:S02]  /*02e0*/  SEL R7, R0, RZ, !P2 ;  /* 0x000000ff00077207 */ /* 0x000fe40005000000 */
[----:B------:R-:W-:Y:S02]  /*02f0*/  MOV R40, 0x7f800000 ;  /* 0x7f80000000287802 */ /* 0x000fe40000000f00 */
[----:B------:R-:W-:Y:S02]  /*0300*/  SHF.L.U32 R8, R45, 0x3, RZ ;  /* 0x000000032d087819 */ /* 0x000fe400000006ff */
[----:B------:R-:W-:Y:S01]  /*0310*/  SEL R41, R41, RZ, !P2 ;  /* 0x000000ff29297207 */ /* 0x000fe20005000000 */
[----:B------:R-:W-:Y:S06]  /*0320*/  @P4 BRA `(.L_x_3676) ;  /* 0x0000000000484947 */ /* 0x000fec0003800000 */
[----:B------:R-:W0:Y:S01]  /*0330*/  LDC.64 R18, c[0x0][0x290] ;  /* 0x0000a400ff127b82 */ /* 0x000e220000000a00 */
[----:B------:R-:W-:Y:S01]  /*0340*/  SHF.R.S32.HI R13, RZ, 0x1f, R5 ;  /* 0x0000001fff0d7819 */ /* 0x000fe20000011405 */
[----:B------:R-:W-:Y:S01]  /*0350*/  ULDC.64 UR8, c[0x0][0x298] ;  /* 0x0000a60000087ab9 */ /* 0x000fe20000000a00 */
[--C-:B------:R-:W-:Y:S02]  /*0360*/  SHF.R.S32.HI R16, RZ, 0x1f, R3.reuse ;  /* 0x0000001fff107819 */ /* 0x100fe40000011403 */
[----:B------:R-:W-:-:S04]  /*0370*/  IADD3 R12, P2, P4, R14, R5, R3 ;  /* 0x000000050e0c7210 */ /* 0x000fc80007c5e003 */
[----:B------:R-:W-:Y:S01]  /*0380*/  IADD3.X R13, R15, R13, R16, P2, P4 ;  /* 0x0000000d0f0d7210 */ /* 0x000fe200017e8410 */
[C---:B0-----:R-:W-:Y:S02]  /*0390*/  IMAD R16, R18.reuse, UR7, RZ ;  /* 0x0000000712107c24 */ /* 0x041fe4000f8e02ff */
        /* <DEDUP_REMOVED lines=11> */
.L_x_3676:
[----:B------:R-:W-:Y:S05]  /*0450*/  BSYNC B0 ;  /* 0x0000000000007941 */ /* 0x000fea0003800000 */
.L_x_3675:
[----:B------:R-:W-:Y:S01]  /*0460*/  ULDC UR8, c[0x0][0x21c] ;  /* 0x0000870000087ab9 */ /* 0x000fe20000000800 */
[----:B0-----:R-:W0:Y:S01]  /*0470*/  LDC.64 R16, c[0x0][0x250] ;  /* 0x00009400ff107b82 */ /* 0x001e220000000a00 */
[----:B------:R-:W-:Y:S02]  /*0480*/  ISETP.LT.AND P6, PT, R8, UR8, !P3 ;  /* 0x0000000808007c0c */ /* 0x000fe4000dfc1270 */
[----:B------:R-:W-:Y:S02]  /*0490*/  SHF.R.S32.HI R42, RZ, 0x1f, R6 ;  /* 0x0000001fff2a7819 */ /* 0x000fe40000011406 */
[----:B------:R-:W-:Y:S01]  /*04a0*/  IADD3 R36, P2, R6, R14, RZ ;  /* 0x0000000e06247210 */ /* 0x000fe20007f5e0ff */
[----:B-1----:R-:W-:Y:S01]  /*04b0*/  IMAD R14, R10, UR7, RZ ;  /* 0x000000070a0e7c24 */ /* 0x002fe2000f8e02ff */
[----:B------:R-:W-:Y:S02]  /*04c0*/  SHF.R.S32.HI R9, RZ, 0x1f, R8 ;  /* 0x0000001fff097819 */ /* 0x000fe40000011408 */
[----:B------:R-:W-:Y:S01]  /*04d0*/  IADD3.X R37, R42, R15, RZ, P2, !PT ;  /* 0x0000000f2a257210 */ /* 0x000fe200017fe4ff */
[----:B------:R-:W-:Y:S01]  /*04e0*/  IMAD R11, R11, UR6, R14 ;  /* 0x000000060b0b7c24 */ /* 0x000fe2000f8e020e */
[----:B------:R-:W-:Y:S01]  /*04f0*/  ISETP.GE.AND P2, PT, R8, UR8, PT ;  /* 0x0000000808007c0c */ /* 0x000fe2000bf46270 */
[----:B------:R-:W-:Y:S01]  /*0500*/  IMAD.WIDE.U32 R14, R10, UR6, R8 ;  /* 0x000000060a0e7c25 */ /* 0x000fe2000f8e0008 */
[----:B------:R-:W-:Y:S01]  /*0510*/  IADD3 R44, R6, 0x10, RZ ;  /* 0x00000010062c7810 */ /* 0x000fe20007ffe0ff */
[----:B------:R-:W1:Y:S01]  /*0520*/  @P6 LDC.64 R12, c[0x0][0x228] ;  /* 0x00008a00ff0c6b82 */ /* 0x000e620000000a00 */
[----:B------:R-:W-:Y:S01]  /*0530*/  ULDC.64 UR8, c[0x0][0x238] ;  /* 0x00008e0000087ab9 */ /* 0x000fe20000000a00 */
[----:B------:R-:W-:Y:S01]  /*0540*/  IMAD.WIDE R36, R2, 0x40, R36 ;  /* 0x0000004002247825 */ /* 0x000fe200078e0224 */
[----:B------:R-:W-:-:S02]  /*0550*/  ISETP.LT.AND P4, PT, R44, R47, !P2 ;  /* 0x0000002f2c00720c */ /* 0x000fc40005781270 */
[----:B------:R-:W-:Y:S01]  /*0560*/  IADD3 R15, R15, R11, RZ ;  /* 0x0000000b0f0f7210 */ /* 0x000fe20007ffe0ff */
[----:B------:R-:W-:Y:S01]  /*0570*/  IMAD R18, R41, UR8, RZ ;  /* 0x0000000829127c24 */ /* 0x000fe2000f8e02ff */
[----:B------:R-:W-:Y:S01]  /*0580*/  IADD3 R43, R6, 0x20, RZ ;  /* 0x00000020062b7810 */ /* 0x000fe20007ffe0ff */
[----:B------:R-:W2:Y:S02]  /*0590*/  @P6 LDC.64 R20, c[0x0][0x210] ;  /* 0x00008400ff146b82 */ /* 0x000ea40000000a00 */
[C---:B------:R-:W-:Y:S02]  /*05a0*/  IMAD R19, R7.reuse, UR9, R18 ;  /* 0x0000000907137c24 */ /* 0x040fe4000f8e0212 */
[C---:B0-----:R-:W-:Y:S02]  /*05b0*/  IMAD R22, R16.reuse, UR7, RZ ;  /* 0x0000000710167c24 */ /* 0x041fe4000f8e02ff */
[----:B------:R-:W-:Y:S01]  /*05c0*/  IMAD.WIDE.U32 R38, R7, UR8, R14 ;  /* 0x0000000807267c25 */ /* 0x000fe2000f8e000e */
[----:B------:R-:W-:Y:S01]  /*05d0*/  ULDC.64 UR8, c[0x0][0x258] ;  /* 0x0000960000087ab9 */ /* 0x000fe20000000a00 */
[----:B------:R-:W0:Y:S02]  /*05e0*/  @P6 LDC.64 R10, c[0x0][0x248] ;  /* 0x00009200ff0a6b82 */ /* 0x000e240000000a00 */
[----:B------:R-:W-:Y:S01]  /*05f0*/  IMAD R17, R17, UR6, R22 ;  /* 0x0000000611117c24 */ /* 0x000fe2000f8e0216 */
[----:B------:R-:W-:Y:S01]  /*0600*/  IADD3 R39, R39, R19, RZ ;  /* 0x0000001327277210 */ /* 0x000fe20007ffe0ff */
[----:B------:R-:W-:Y:S01]  /*0610*/  IMAD.WIDE.U32 R8, R16, UR6, R8 ;  /* 0x0000000610087c25 */ /* 0x000fe2000f8e0008 */
[----:B------:R-:W-:-:S02]  /*0620*/  @P4 MOV R24, R38 ;  /* 0x0000002600184202 */ /* 0x000fc40000000f00 */
[----:B------:R-:W-:Y:S01]  /*0630*/  @P4 MOV R25, R39 ;  /* 0x0000002700194202 */ /* 0x000fe20000000f00 */
[-C--:B-1----:R-:W-:Y:S01]  /*0640*/  @P6 IMAD R18, R37, R12.reuse, RZ ;  /* 0x0000000c25126224 */ /* 0x082fe200078e02ff */
[----:B------:R-:W1:Y:S01]  /*0650*/  @P6 LDC.64 R22, c[0x0][0x240] ;  /* 0x00009000ff166b82 */ /* 0x000e620000000a00 */
[----:B------:R-:W-:Y:S01]  /*0660*/  IADD3 R9, R9, R17, RZ ;  /* 0x0000001109097210 */ /* 0x000fe20007ffe0ff */
[----:B------:R-:W-:Y:S02]  /*0670*/  IMAD R14, R41, UR8, RZ ;  /* 0x00000008290e7c24 */ /* 0x000fe4000f8e02ff */
[C---:B------:R-:W-:Y:S02]  /*0680*/  @P6 IMAD R15, R36.reuse, R13, R18 ;  /* 0x0000000d240f6224 */ /* 0x040fe400078e0212 */
[----:B------:R-:W-:Y:S02]  /*0690*/  @P6 IMAD.WIDE.U32 R12, R36, R12, R38 ;  /* 0x0000000c240c6225 */ /* 0x000fe400078e0026 */
[----:B------:R-:W3:Y:S02]  /*06a0*/  @P4 LDC.64 R18, c[0x0][0x228] ;  /* 0x00008a00ff124b82 */ /* 0x000ee40000000a00 */
[C---:B------:R-:W-:Y:S01]  /*06b0*/  IMAD R53, R7.reuse, UR9, R14 ;  /* 0x0000000907357c24 */ /* 0x040fe2000f8e020e */
[----:B--2---:R-:W-:Y:S01]  /*06c0*/  @P6 LEA R20, P5, R12, R20, 0x1 ;  /* 0x000000140c146211 */ /* 0x004fe200078a08ff */
[----:B------:R-:W-:Y:S01]  /*06d0*/  IMAD.WIDE.U32 R58, R7, UR8, R8 ;  /* 0x00000008073a7c25 */ /* 0x000fe2000f8e0008 */
[----:B------:R-:W-:-:S02]  /*06e0*/  @P6 IADD3 R8, R13, R15, RZ ;  /* 0x0000000f0d086210 */ /* 0x000fc40007ffe0ff */
[----:B------:R-:W-:Y:S01]  /*06f0*/  CS2R R14, SRZ ;  /* 0x00000000000e7805 */ /* 0x000fe2000001ff00 */
[----:B------:R-:W2:Y:S01]  /*0700*/  @P4 LDC.64 R60, c[0x0][0x210] ;  /* 0x00008400ff3c4b82 */ /* 0x000ea20000000a00 */
[----:B0-----:R-:W-:Y:S01]  /*0710*/  @P6 IMAD R9, R37, R10, RZ ;  /* 0x0000000a25096224 */ /* 0x001fe200078e02ff */
[----:B------:R-:W-:Y:S02]  /*0720*/  IADD3 R53, R59, R53, RZ ;  /* 0x000000353b357210 */ /* 0x000fe40007ffe0ff */
[----:B------:R-:W-:Y:S01]  /*0730*/  @P6 LEA.HI.X R21, R12, R21, R8, 0x1, P5 ;  /* 0x000000150c156211 */ /* 0x000fe200028f0c08 */
[C---:B------:R-:W-:Y:S01]  /*0740*/  @P6 IMAD R13, R36.reuse, R11, R9 ;  /* 0x0000000b240d6224 */ /* 0x040fe200078e0209 */
[----:B------:R-:W-:Y:S02]  /*0750*/  @P6 MOV R52, R58 ;  /* 0x0000003a00346202 */ /* 0x000fe40000000f00 */
[C---:B------:R-:W-:Y:S01]  /*0760*/  @P4 IADD3 R27, P5, R36.reuse, 0x10, RZ ;  /* 0x00000010241b4810 */ /* 0x040fe20007fbe0ff */
[----:B------:R-:W0:Y:S02]  /*0770*/  @P4 LDC.64 R16, c[0x0][0x248] ;  /* 0x00009200ff104b82 */ /* 0x000e240000000a00 */
[----:B------:R-:W-:Y:S01]  /*0780*/  @P6 IMAD.WIDE.U32 R10, R36, R10, R52 ;  /* 0x0000000a240a6225 */ /* 0x000fe200078e0034 */
[----:B------:R-:W-:-:S04]  /*0790*/  @P4 IADD3.X R9, RZ, R37, RZ, P5, !PT ;  /* 0x00000025ff094210 */ /* 0x000fc80002ffe4ff */
[----:B------:R-:W-:Y:S01]  /*07a0*/  @P6 IADD3 R8, R11, R13, RZ ;  /* 0x0000000d0b086210 */ /* 0x000fe20007ffe0ff */
[----:B---3--:R-:W-:Y:S01]  /*07b0*/  @P4 IMAD R12, R9, R18, RZ ;  /* 0x00000012090c4224 */ /* 0x008fe200078e02ff */
[C---:B-1----:R-:W-:Y:S01]  /*07c0*/  @P6 LEA R22, P5, R10.reuse, R22, 0x1 ;  /* 0x000000160a166211 */ /* 0x042fe200078a08ff */
[----:B------:R-:W1:Y:S02]  /*07d0*/  @P4 LDC.64 R32, c[0x0][0x240] ;  /* 0x00009000ff204b82 */ /* 0x000e640000000a00 */
[----:B------:R-:W-:Y:S01]  /*07e0*/  @P4 IMAD R29, R27, R19, R12 ;  /* 0x000000131b1d4224 */ /* 0x000fe200078e020c */
[----:B------:R-:W-:Y:S02]  /*07f0*/  @P6 LEA.HI.X R23, R10, R23, R8, 0x1, P5 ;  /* 0x000000170a176211 */ /* 0x000fe400028f0c08 */
[----:B------:R-:W-:Y:S02]  /*0800*/  CS2R R8, SRZ ;  /* 0x0000000000087805 */ /* 0x000fe4000001ff00 */
[----:B------:R-:W-:-:S02]  /*0810*/  CS2R R10, SRZ ;  /* 0x00000000000a7805 */ /* 0x000fc4000001ff00 */
[----:B------:R-:W-:Y:S01]  /*0820*/  CS2R R12, SRZ ;  /* 0x00000000000c7805 */ /* 0x000fe2000001ff00 */
[----:B------:R-:W-:Y:S01]  /*0830*/  @P4 IMAD.WIDE.U32 R18, R27, R18, R24 ;  /* 0x000000121b124225 */ /* 0x000fe200078e0018 */
[----:B------:R-:W-:Y:S02]  /*0840*/  ISETP.LT.AND P5, PT, R43, R47, !P2 ;  /* 0x0000002f2b00720c */ /* 0x000fe400057a1270 */
[----:B------:R-:W-:Y:S01]  /*0850*/  IADD3 R46, R6, 0x30, RZ ;  /* 0x00000030062e7810 */ /* 0x000fe20007ffe0ff */
[----:B------:R3:W4:Y:S01]  /*0860*/  @P6 LDG.E.128 R8, desc[UR4][R20.64] ;  /* 0x0000000414086981 */ /* 0x000722000c1e1d00 */
[----:B------:R-:W-:-:S03]  /*0870*/  @P4 IADD3 R19, R19, R29, RZ ;  /* 0x0000001d13134210 */ /* 0x000fc60007ffe0ff */
[----:B------:R0:W4:Y:S01]  /*0880*/  @P6 LDG.E.128 R12, desc[UR4][R22.64] ;  /* 0x00000004160c6981 */ /* 0x000122000c1e1d00 */
[----:B--2---:R-:W-:Y:S02]  /*0890*/  @P4 LEA R60, P6, R18, R60, 0x1 ;  /* 0x0000003c123c4211 */ /* 0x004fe400078c08ff */
[----:B------:R-:W-:Y:S02]  /*08a0*/  ISETP.LT.AND P2, PT, R46, R47, !P2 ;  /* 0x0000002f2e00720c */ /* 0x000fe40005741270 */
[----:B------:R-:W-:Y:S01]  /*08b0*/  @P4 LEA.HI.X R61, R18, R61, R19, 0x1, P6 ;  /* 0x0000003d123d4211 */ /* 0x000fe200030f0c13 */
[----:B------:R-:W2:Y:S01]  /*08c0*/  @P5 LDC.64 R56, c[0x0][0x228] ;  /* 0x00008a00ff385b82 */ /* 0x000ea20000000a00 */
[----:B------:R-:W-:Y:S02]  /*08d0*/  @P4 IADD3 R27, P6, R36, 0x10, RZ ;  /* 0x00000010241b4810 */ /* 0x000fe40007fde0ff */
[----:B---3--:R-:W-:Y:S02]  /*08e0*/  @P4 MOV R20, R58 ;  /* 0x0000003a00144202 */ /* 0x008fe40000000f00 */
[----:B------:R-:W-:-:S02]  /*08f0*/  @P4 IADD3.X R19, RZ, R37, RZ, P6, !PT ;  /* 0x00000025ff134210 */ /* 0x000fc400037fe4ff */
[----:B------:R-:W-:Y:S01]  /*0900*/  @P4 MOV R21, R53 ;  /* 0x0000003500154202 */ /* 0x000fe20000000f00 */
[----:B------:R-:W3:Y:S01]  /*0910*/  @P5 LDC.64 R50, c[0x0][0x248] ;  /* 0x00009200ff325b82 */ /* 0x000ee20000000a00 */
[----:B------:R-:W-:Y:S01]  /*0920*/  @P5 MOV R54, R38 ;  /* 0x0000002600365202 */ /* 0x000fe20000000f00 */
[-C--:B0-----:R-:W-:Y:S01]  /*0930*/  @P4 IMAD R18, R19, R16.reuse, RZ ;  /* 0x0000001013124224 */ /* 0x081fe200078e02ff */
[C---:B------:R-:W-:Y:S02]  /*0940*/  @P5 IADD3 R19, P6, R36.reuse, 0x20, RZ ;  /* 0x0000002024135810 */ /* 0x040fe40007fde0ff */
[----:B------:R-:W-:Y:S01]  /*0950*/  @P5 MOV R55, R39 ;  /* 0x0000002700375202 */ /* 0x000fe20000000f00 */
[C---:B------:R-:W-:Y:S01]  /*0960*/  @P4 IMAD R25, R27.reuse, R17, R18 ;  /* 0x000000111b194224 */ /* 0x040fe200078e0212 */
[----:B------:R-:W-:Y:S01]  /*0970*/  @P5 IADD3.X R23, RZ, R37, RZ, P6, !PT ;  /* 0x00000025ff175210 */ /* 0x000fe200037fe4ff */
[----:B------:R-:W0:Y:S01]  /*0980*/  @P2 LDC.64 R34, c[0x0][0x228] ;  /* 0x00008a00ff222b82 */ /* 0x000e220000000a00 */
[----:B------:R-:W-:Y:S01]  /*0990*/  @P5 IADD3 R18, P6, R36, 0x20, RZ ;  /* 0x0000002024125810 */ /* 0x000fe20007fde0ff */
[----:B------:R-:W-:-:S03]  /*09a0*/  @P4 IMAD.WIDE.U32 R16, R27, R16, R20 ;  /* 0x000000101b104225 */ /* 0x000fc600078e0014 */
[----:B------:R-:W-:Y:S02]  /*09b0*/  @P5 IADD3.X R49, RZ, R37, RZ, P6, !PT ;  /* 0x00000025ff315210 */ /* 0x000fe400037fe4ff */
[----:B------:R-:W-:Y:S01]  /*09c0*/  @P4 IADD3 R17, R17, R25, RZ ;  /* 0x0000001911114210 */ /* 0x000fe20007ffe0ff */
[----:B------:R-:W0:Y:S01]  /*09d0*/  @P5 LDC.64 R30, c[0x0][0x210] ;  /* 0x00008400ff1e5b82 */ /* 0x000e220000000a00 */
[C---:B-1----:R-:W-:Y:S01]  /*09e0*/  @P4 LEA R32, P6, R16.reuse, R32, 0x1 ;  /* 0x0000002010204211 */ /* 0x042fe200078c08ff */
[-C--:B--2---:R-:W-:Y:S01]  /*09f0*/  @P5 IMAD R20, R23, R56.reuse, RZ ;  /* 0x0000003817145224 */ /* 0x084fe200078e02ff */
[----:B------:R-:W-:Y:S01]  /*0a00*/  CS2R R22, SRZ ;  /* 0x0000000000167805 */ /* 0x000fe2000001ff00 */
[C---:B------:R-:W-:Y:S01]  /*0a10*/  @P5 IMAD.WIDE.U32 R54, R19.reuse, R56, R54 ;  /* 0x0000003813365225 */ /* 0x040fe200078e0036 */
[----:B------:R-:W-:Y:S02]  /*0a20*/  @P4 LEA.HI.X R33, R16, R33, R17, 0x1, P6 ;  /* 0x0000002110214211 */ /* 0x000fe400030f0c11 */
[----:B------:R-:W-:Y:S01]  /*0a30*/  @P2 IADD3 R52, P6, R36, 0x30, RZ ;  /* 0x0000003024342810 */ /* 0x000fe20007fde0ff */
[----:B------:R-:W1:Y:S01]  /*0a40*/  @P2 LDC.64 R24, c[0x0][0x248] ;  /* 0x00009200ff182b82 */ /* 0x000e620000000a00 */
[----:B------:R-:W-:Y:S01]  /*0a50*/  @P5 IMAD R57, R19, R57, R20 ;  /* 0x0000003913395224 */ /* 0x000fe200078e0214 */
[----:B------:R-:W-:Y:S01]  /*0a60*/  @P5 MOV R16, R58 ;  /* 0x0000003a00105202 */ /* 0x000fe20000000f00 */
[----:B---3--:R-:W-:Y:S01]  /*0a70*/  @P5 IMAD R49, R49, R50, RZ ;  /* 0x0000003231315224 */ /* 0x008fe200078e02ff */
[----:B------:R-:W-:-:S02]  /*0a80*/  @P2 IADD3.X R21, RZ, R37, RZ, P6, !PT ;  /* 0x00000025ff152210 */ /* 0x000fc400037fe4ff */
[----:B------:R-:W-:Y:S01]  /*0a90*/  @P5 MOV R17, R53 ;  /* 0x0000003500115202 */ /* 0x000fe20000000f00 */
[C---:B------:R-:W-:Y:S01]  /*0aa0*/  @P5 IMAD R49, R18.reuse, R51, R49 ;  /* 0x0000003312315224 */ /* 0x040fe200078e0231 */
[----:B------:R-:W2:Y:S01]  /*0ab0*/  @P2 LDC.64 R28, c[0x0][0x210] ;  /* 0x00008400ff1c2b82 */ /* 0x000ea20000000a00 */
[----:B0-----:R-:W-:Y:S01]  /*0ac0*/  @P2 IMAD R56, R21, R34, RZ ;  /* 0x0000002215382224 */ /* 0x001fe200078e02ff */
[----:B------:R-:W-:Y:S01]  /*0ad0*/  CS2R R20, SRZ ;  /* 0x0000000000147805 */ /* 0x000fe2000001ff00 */
[----:B------:R-:W-:Y:S01]  /*0ae0*/  @P5 IMAD.WIDE.U32 R50, R18, R50, R16 ;  /* 0x0000003212325225 */ /* 0x000fe200078e0010 */
[----:B------:R-:W-:Y:S02]  /*0af0*/  CS2R R16, SRZ ;  /* 0x0000000000107805 */ /* 0x000fe4000001ff00 */
[----:B------:R-:W-:Y:S01]  /*0b00*/  CS2R R18, SRZ ;  /* 0x0000000000127805 */ /* 0x000fe2000001ff00 */
[----:B------:R-:W-:Y:S01]  /*0b10*/  @P2 IMAD R35, R52, R35, R56 ;  /* 0x0000002334232224 */ /* 0x000fe200078e0238 */
[----:B------:R-:W0:Y:S01]  /*0b20*/  @P5 LDC.64 R26, c[0x0][0x240] ;  /* 0x00009000ff1a5b82 */ /* 0x000e220000000a00 */
[----:B------:R3:W4:Y:S01]  /*0b30*/  @P4 LDG.E.128 R20, desc[UR4][R32.64] ;  /* 0x0000000420144981 */ /* 0x000722000c1e1d00 */
[----:B------:R-:W-:-:S03]  /*0b40*/  @P2 IADD3 R56, P6, R36, 0x30, RZ ;  /* 0x0000003024382810 */ /* 0x000fc60007fde0ff */
[----:B------:R-:W4:Y:S03]  /*0b50*/  @P4 LDG.E.128 R16, desc[UR4][R60.64] ;  /* 0x000000043c104981 */ /* 0x000f26000c1e1d00 */
[----:B---3--:R-:W3:Y:S01]  /*0b60*/  @P2 LDC.64 R32, c[0x0][0x240] ;  /* 0x00009000ff202b82 */ /* 0x008ee20000000a00 */
[----:B------:R-:W-:Y:S02]  /*0b70*/  @P5 LEA R36, P4, R54, R30, 0x1 ;  /* 0x0000001e36245211 */ /* 0x000fe400078808ff */
[----:B------:R-:W-:Y:S01]  /*0b80*/  @P2 IADD3.X R30, RZ, R37, RZ, P6, !PT ;  /* 0x00000025ff1e2210 */ /* 0x000fe200037fe4ff */
[----:B------:R-:W-:Y:S01]  /*0b90*/  @P2 IMAD.WIDE.U32 R38, R52, R34, R38 ;  /* 0x0000002234262225 */ /* 0x000fe200078e0026 */
[----:B------:R-:W-:Y:S02]  /*0ba0*/  @P5 IADD3 R55, R55, R57, RZ ;  /* 0x0000003937375210 */ /* 0x000fe40007ffe0ff */
[----:B------:R-:W-:Y:S01]  /*0bb0*/  @P2 MOV R59, R53 ;  /* 0x00000035003b2202 */ /* 0x000fe20000000f00 */
[----:B-1----:R-:W-:Y:S01]  /*0bc0*/  @P2 IMAD R30, R30, R24, RZ ;  /* 0x000000181e1e2224 */ /* 0x002fe200078e02ff */
[----:B------:R-:W-:-:S02]  /*0bd0*/  @P5 LEA.HI.X R37, R54, R31, R55, 0x1, P4 ;  /* 0x0000001f36255211 */ /* 0x000fc400020f0c37 */
[----:B------:R-:W-:Y:S01]  /*0be0*/  @P2 IADD3 R35, R39, R35, RZ ;  /* 0x0000002327232210 */ /* 0x000fe20007ffe0ff */
[----:B------:R-:W-:Y:S01]  /*0bf0*/  @P2 IMAD R31, R56, R25, R30 ;  /* 0x00000019381f2224 */ /* 0x000fe200078e021e */
[----:B--2---:R-:W-:Y:S01]  /*0c00*/  @P2 LEA R52, P4, R38, R28, 0x1 ;  /* 0x0000001c26342211 */ /* 0x004fe200078808ff */
[----:B------:R-:W-:Y:S01]  /*0c10*/  @P2 IMAD.WIDE.U32 R58, R56, R24, R58 ;  /* 0x00000018383a2225 */ /* 0x000fe200078e003a */
[----:B------:R-:W-:Y:S02]  /*0c20*/  @P5 IADD3 R49, R51, R49, RZ ;  /* 0x0000003133315210 */ /* 0x000fe40007ffe0ff */
[----:B0-----:R-:W-:Y:S02]  /*0c30*/  @P5 LEA R34, P6, R50, R26, 0x1 ;  /* 0x0000001a32225211 */ /* 0x001fe400078c08ff */
[----:B------:R-:W-:Y:S02]  /*0c40*/  @P2 LEA.HI.X R53, R38, R29, R35, 0x1, P4 ;  /* 0x0000001d26352211 */ /* 0x000fe400020f0c23 */
[----:B------:R-:W-:-:S02]  /*0c50*/  CS2R R24, SRZ ;  /* 0x0000000000187805 */ /* 0x000fc4000001ff00 */
[----:B------:R-:W-:Y:S02]  /*0c60*/  @P5 LEA.HI.X R35, R50, R27, R49, 0x1, P6 ;  /* 0x0000001b32235211 */ /* 0x000fe400030f0c31 */
[----:B------:R-:W-:Y:S02]  /*0c70*/  CS2R R26, SRZ ;  /* 0x00000000001a7805 */ /* 0x000fe4000001ff00 */
[----:B------:R-:W-:Y:S02]  /*0c80*/  @P2 IADD3 R38, R59, R31, RZ ;  /* 0x0000001f3b262210 */ /* 0x000fe40007ffe0ff */
[----:B------:R-:W-:Y:S02]  /*0c90*/  CS2R R28, SRZ ;  /* 0x00000000001c7805 */ /* 0x000fe4000001ff00 */
[----:B------:R-:W-:Y:S02]  /*0ca0*/  CS2R R30, SRZ ;  /* 0x00000000001e7805 */ /* 0x000fe4000001ff00 */
[C---:B---3--:R-:W-:Y:S01]  /*0cb0*/  @P2 LEA R50, P4, R58.reuse, R32, 0x1 ;  /* 0x000000203a322211 */ /* 0x048fe200078808ff */
[----:B------:R0:W2:Y:S03]  /*0cc0*/  @P5 LDG.E.128 R24, desc[UR4][R36.64] ;  /* 0x0000000424185981 */ /* 0x0000a6000c1e1d00 */
[----:B------:R-:W-:-:S02]  /*0cd0*/  @P2 LEA.HI.X R51, R58, R33, R38, 0x1, P4 ;  /* 0x000000213a332211 */ /* 0x000fc400020f0c26 */
[----:B------:R-:W-:Y:S01]  /*0ce0*/  CS2R R32, SRZ ;  /* 0x0000000000207805 */ /* 0x000fe2000001ff00 */
[----:B------:R1:W3:Y:S01]  /*0cf0*/  @P5 LDG.E.128 R28, desc[UR4][R34.64] ;  /* 0x00000004221c5981 */ /* 0x0002e2000c1e1d00 */
[----:B------:R-:W-:Y:S02]  /*0d00*/  CS2R R38, SRZ ;  /* 0x0000000000267805 */ /* 0x000fe4000001ff00 */
[----:B0-----:R-:W-:Y:S02]  /*0d10*/  CS2R R36, SRZ ;  /* 0x0000000000247805 */ /* 0x001fe4000001ff00 */
[----:B-1----:R-:W-:-:S04]  /*0d20*/  CS2R R34, SRZ ;  /* 0x0000000000227805 */ /* 0x002fc8000001ff00 */
[----:B------:R0:W3:Y:S04]  /*0d30*/  @P2 LDG.E.128 R36, desc[UR4][R50.64] ;  /* 0x0000000432242981 */ /* 0x0000e8000c1e1d00 */
[----:B------:R1:W3:Y:S01]  /*0d40*/  @P2 LDG.E.128 R32, desc[UR4][R52.64] ;  /* 0x0000000434202981 */ /* 0x0002e2000c1e1d00 */
[----:B------:R-:W-:Y:S02]  /*0d50*/  ISETP.NE.AND P5, PT, R45, RZ, PT ;  /* 0x000000ff2d00720c */ /* 0x000fe40003fa5270 */
[----:B------:R-:W-:Y:S01]  /*0d60*/  @P0 LEA R48, R0, R48, 0x6 ;  /* 0x0000003000300211 */ /* 0x000fe200078e30ff */
[----:B------:R-:W-:Y:S01]  /*0d70*/  BSSY B0, `(.L_x_3677) ;  /* 0x00000a3000007945 */ /* 0x000fe20003800000 */
[----:B------:R-:W-:Y:S01]  /*0d80*/  ISETP.GE.AND P4, PT, R44, R47, PT ;  /* 0x0000002f2c00720c */ /* 0x000fe20003f86270 */
[----:B----4-:R-:W-:-:S02]  /*0d90*/  HADD2.F32 R49, -RZ, R8.H0_H0 ;  /* 0x20000008ff317230 */ /* 0x010fc40000004100 */
[----:B------:R-:W-:Y:S02]  /*0da0*/  HADD2.F32 R8, -RZ, R8.H1_H1 ;  /* 0x30000008ff087230 */ /* 0x000fe40000004100 */
[----:B------:R-:W-:Y:S02]  /*0db0*/  HADD2.F32 R59, -RZ, R12.H1_H1 ;  /* 0x3000000cff3b7230 */ /* 0x000fe40000004100 */
[--C-:B------:R-:W-:Y:S02]  /*0dc0*/  HADD2.F32 R54, -RZ, R9.reuse.H0_H0 ;  /* 0x20000009ff367230 */ /* 0x100fe40000004100 */
[----:B------:R-:W-:Y:S02]  /*0dd0*/  HADD2.F32 R55, -RZ, R9.H1_H1 ;  /* 0x30000009ff377230 */ /* 0x000fe40000004100 */
[----:B------:R-:W-:Y:S01]  /*0de0*/  FMUL.FTZ R8, R8, R59 ;  /* 0x0000003b08087220 */ /* 0x000fe20000410000 */
[--C-:B------:R-:W-:Y:S02]  /*0df0*/  HADD2.F32 R9, -RZ, R10.reuse.H0_H0 ;  /* 0x2000000aff097230 */ /* 0x100fe40000004100 */
[----:B------:R-:W-:-:S02]  /*0e00*/  HADD2.F32 R57, -RZ, R10.H1_H1 ;  /* 0x3000000aff397230 */ /* 0x000fc40000004100 */
[----:B------:R-:W-:Y:S02]  /*0e10*/  HADD2.F32 R58, -RZ, R12.H0_H0 ;  /* 0x2000000cff3a7230 */ /* 0x000fe40000004100 */
[--C-:B0-----:R-:W-:Y:S02]  /*0e20*/  HADD2.F32 R51, -RZ, R13.reuse.H0_H0 ;  /* 0x2000000dff337230 */ /* 0x101fe40000004100 */
[----:B------:R-:W-:Y:S02]  /*0e30*/  HADD2.F32 R50, -RZ, R13.H1_H1 ;  /* 0x3000000dff327230 */ /* 0x000fe40000004100 */
[--C-:B------:R-:W-:Y:S02]  /*0e40*/  HADD2.F32 R13, -RZ, R15.reuse.H0_H0 ;  /* 0x2000000fff0d7230 */ /* 0x100fe40000004100 */
[----:B------:R-:W-:Y:S02]  /*0e50*/  HADD2.F32 R10, -RZ, R15.H1_H1 ;  /* 0x3000000fff0a7230 */ /* 0x000fe40000004100 */
[----:B------:R-:W-:-:S02]  /*0e60*/  HADD2.F32 R12, -RZ, R14.H0_H0 ;  /* 0x2000000eff0c7230 */ /* 0x000fc40000004100 */
[----:B------:R-:W-:Y:S02]  /*0e70*/  HADD2.F32 R14, -RZ, R14.H1_H1 ;  /* 0x3000000eff0e7230 */ /* 0x000fe40000004100 */
[----:B-1----:R-:W-:Y:S02]  /*0e80*/  HADD2.F32 R52, -RZ, R20.H1_H1 ;  /* 0x30000014ff347230 */ /* 0x002fe40000004100 */
[--C-:B------:R-:W-:Y:S02]  /*0e90*/  HADD2.F32 R53, -RZ, R16.reuse.H1_H1 ;  /* 0x30000010ff357230 */ /* 0x100fe40000004100 */
[----:B------:R-:W-:Y:S02]  /*0ea0*/  HADD2.F32 R16, -RZ, R16.H0_H0 ;  /* 0x20000010ff107230 */ /* 0x000fe40000004100 */
[----:B------:R-:W-:Y:S02]  /*0eb0*/  HADD2.F32 R15, -RZ, R20.H0_H0 ;  /* 0x20000014ff0f7230 */ /* 0x000fe40000004100 */
[----:B------:R-:W-:Y:S01]  /*0ec0*/  FMUL.FTZ R59, R53, R52 ;  /* 0x00000034353b7220 */ /* 0x000fe20000410000 */
[----:B------:R-:W-:Y:S01]  /*0ed0*/  FFMA.FTZ R53, R49, R58, R8 ;  /* 0x0000003a31357223 */ /* 0x000fe20000010008 */
[----:B------:R-:W-:-:S02]  /*0ee0*/  HADD2.F32 R8, -RZ, R17.H0_H0 ;  /* 0x20000011ff087230 */ /* 0x000fc40000004100 */
[----:B------:R-:W-:Y:S02]  /*0ef0*/  HADD2.F32 R49, -RZ, R21.H0_H0 ;  /* 0x20000015ff317230 */ /* 0x000fe40000004100 */
[----:B------:R-:W-:Y:S01]  /*0f00*/  FFMA.FTZ R15, R16, R15, R59 ;  /* 0x0000000f100f7223 */ /* 0x000fe2000001003b */
[----:B------:R-:W-:Y:S02]  /*0f10*/  HADD2.F32 R17, -RZ, R17.H1_H1 ;  /* 0x30000011ff117230 */ /* 0x000fe40000004100 */
[----:B------:R-:W-:Y:S02]  /*0f20*/  HADD2.F32 R16, -RZ, R21.H1_H1 ;  /* 0x30000015ff107230 */ /* 0x000fe40000004100 */
[----:B------:R-:W-:Y:S01]  /*0f30*/  FFMA.FTZ R20, R8, R49, R15 ;  /* 0x0000003108147223 */ /* 0x000fe2000001000f */
[----:B------:R-:W-:Y:S01]  /*0f40*/  FFMA.FTZ R54, R54, R51, R53 ;  /* 0x0000003336367223 */ /* 0x000fe20000010035 */
[----:B------:R-:W-:Y:S02]  /*0f50*/  HADD2.F32 R8, -RZ, R18.H0_H0 ;  /* 0x20000012ff087230 */ /* 0x000fe40000004100 */
[----:B------:R-:W-:-:S02]  /*0f60*/  HADD2.F32 R15, -RZ, R22.H0_H0 ;  /* 0x20000016ff0f7230 */ /* 0x000fc40000004100 */
[----:B------:R-:W-:Y:S01]  /*0f70*/  FFMA.FTZ R17, R17, R16, R20 ;  /* 0x0000001011117223 */ /* 0x000fe20000010014 */
[----:B------:R-:W-:-:S03]  /*0f80*/  FFMA.FTZ R50, R55, R50, R54 ;  /* 0x0000003237327223 */ /* 0x000fc60000010036 */
[----:B------:R-:W-:Y:S01]  /*0f90*/  FFMA.FTZ R17, R8, R15, R17 ;  /* 0x0000000f08117223 */ /* 0x000fe20000010011 */
[----:B------:R-:W-:Y:S01]  /*0fa0*/  FFMA.FTZ R12, R9, R12, R50 ;  /* 0x0000000c090c7223 */ /* 0x000fe20000010032 */
[--C-:B------:R-:W-:Y:S02]  /*0fb0*/  HADD2.F32 R15, -RZ, R23.reuse.H0_H0 ;  /* 0x20000017ff0f7230 */ /* 0x100fe40000004100 */
[----:B------:R-:W-:Y:S02]  /*0fc0*/  HADD2.F32 R8, -RZ, R23.H1_H1 ;  /* 0x30000017ff087230 */ /* 0x000fe40000004100 */
[----:B------:R-:W-:Y:S02]  /*0fd0*/  HADD2.F32 R9, -RZ, R22.H1_H1 ;  /* 0x30000016ff097230 */ /* 0x000fe40000004100 */
[----:B------:R-:W-:Y:S02]  /*0fe0*/  HADD2.F32 R18, -RZ, R18.H1_H1 ;  /* 0x30000012ff127230 */ /* 0x000fe40000004100 */
[----:B--2---:R-:W-:-:S02]  /*0ff0*/  HADD2.F32 R21, -RZ, R24.H0_H0 ;  /* 0x20000018ff157230 */ /* 0x004fc40000004100 */
[----:B------:R-:W-:Y:S02]  /*1000*/  HADD2.F32 R24, -RZ, R24.H1_H1 ;  /* 0x30000018ff187230 */ /* 0x000fe40000004100 */
[--C-:B---3--:R-:W-:Y:S02]  /*1010*/  HADD2.F32 R50, -RZ, R28.reuse.H0_H0 ;  /* 0x2000001cff327230 */ /* 0x108fe40000004100 */
[----:B------:R-:W-:Y:S02]  /*1020*/  HADD2.F32 R23, -RZ, R28.H1_H1 ;  /* 0x3000001cff177230 */ /* 0x000fe40000004100 */
[--C-:B------:R-:W-:Y:S02]  /*1030*/  HADD2.F32 R28, -RZ, R29.reuse.H0_H0 ;  /* 0x2000001dff1c7230 */ /* 0x100fe40000004100 */
[----:B------:R-:W-:Y:S02]  /*1040*/  HADD2.F32 R20, -RZ, R29.H1_H1 ;  /* 0x3000001dff147230 */ /* 0x000fe40000004100 */
[----:B------:R-:W-:Y:S01]  /*1050*/  FMUL.FTZ R24, R24, R23 ;  /* 0x0000001718187220 */ /* 0x000fe20000410000 */
[----:B------:R-:W-:-:S02]  /*1060*/  HADD2.F32 R29, -RZ, R36.H1_H1 ;  /* 0x30000024ff1d7230 */ /* 0x000fc40000004100 */
[--C-:B------:R-:W-:Y:S02]  /*1070*/  HADD2.F32 R22, -RZ, R32.reuse.H1_H1 ;  /* 0x30000020ff167230 */ /* 0x100fe40000004100 */
[----:B------:R-:W-:Y:S01]  /*1080*/  FFMA.FTZ R9, R18, R9, R17 ;  /* 0x0000000912097223 */ /* 0x000fe20000010011 */
[----:B------:R-:W-:Y:S02]  /*1090*/  HADD2.F32 R32, -RZ, R32.H0_H0 ;  /* 0x20000020ff207230 */ /* 0x000fe40000004100 */
[----:B------:R-:W-:Y:S02]  /*10a0*/  HADD2.F32 R23, -RZ, R36.H0_H0 ;  /* 0x20000024ff177230 */ /* 0x000fe40000004100 */
[----:B------:R-:W-:Y:S01]  /*10b0*/  FMUL.FTZ R29, R22, R29 ;  /* 0x0000001d161d7220 */ /* 0x000fe20000410000 */
[----:B------:R-:W-:Y:S02]  /*10c0*/  HADD2.F32 R17, -RZ, R25.H0_H0 ;  /* 0x20000019ff117230 */ /* 0x000fe40000004100 */
[----:B------:R-:W-:Y:S01]  /*10d0*/  FFMA.FTZ R24, R21, R50, R24 ;  /* 0x0000003215187223 */ /* 0x000fe20000010018 */
[----:B------:R-:W-:-:S02]  /*10e0*/  HADD2.F32 R56, -RZ, R11.H0_H0 ;  /* 0x2000000bff387230 */ /* 0x000fc40000004100 */
[----:B------:R-:W-:Y:S01]  /*10f0*/  FFMA.FTZ R57, R57, R14, R12 ;  /* 0x0000000e39397223 */ /* 0x000fe2000001000c */
[----:B------:R-:W-:Y:S02]  /*1100*/  HADD2.F32 R21, -RZ, R33.H0_H0 ;  /* 0x20000021ff157230 */ /* 0x000fe40000004100 */
[----:B------:R-:W-:Y:S01]  /*1110*/  FFMA.FTZ R32, R32, R23, R29 ;  /* 0x0000001720207223 */ /* 0x000fe2000001001d */
[----:B------:R-:W-:Y:S02]  /*1120*/  HADD2.F32 R22, -RZ, R37.H0_H0 ;  /* 0x20000025ff167230 */ /* 0x000fe40000004100 */
[----:B------:R-:W-:Y:S01]  /*1130*/  FFMA.FTZ R28, R17, R28, R24 ;  /* 0x0000001c111c7223 */ /* 0x000fe20000010018 */
[----:B------:R-:W-:Y:S02]  /*1140*/  HADD2.F32 R25, -RZ, R25.H1_H1 ;  /* 0x30000019ff197230 */ /* 0x000fe40000004100 */
[----:B------:R-:W-:Y:S01]  /*1150*/  FFMA.FTZ R56, R56, R13, R57 ;  /* 0x0000000d38387223 */ /* 0x000fe20000010039 */
[----:B------:R-:W-:-:S02]  /*1160*/  HADD2.F32 R12, -RZ, R19.H0_H0 ;  /* 0x20000013ff0c7230 */ /* 0x000fc40000004100 */
[----:B------:R-:W-:Y:S01]  /*1170*/  FFMA.FTZ R22, R21, R22, R32 ;  /* 0x0000001615167223 */ /* 0x000fe20000010020 */
[----:B------:R-:W-:Y:S02]  /*1180*/  HADD2.F32 R33, -RZ, R33.H1_H1 ;  /* 0x30000021ff217230 */ /* 0x000fe40000004100 */
[----:B------:R-:W-:Y:S02]  /*1190*/  HADD2.F32 R24, -RZ, R37.H1_H1 ;  /* 0x30000025ff187230 */ /* 0x000fe40000004100 */
[----:B------:R-:W-:Y:S01]  /*11a0*/  FFMA.FTZ R28, R25, R20, R28 ;  /* 0x00000014191c7223 */ /* 0x000fe2000001001c */
[----:B------:R-:W-:Y:S02]  /*11b0*/  HADD2.F32 R13, -RZ, R26.H0_H0 ;  /* 0x2000001aff0d7230 */ /* 0x000fe40000004100 */
[----:B------:R-:W-:Y:S02]  /*11c0*/  HADD2.F32 R18, -RZ, R30.H0_H0 ;  /* 0x2000001eff127230 */ /* 0x000fe40000004100 */
[----:B------:R-:W-:Y:S01]  /*11d0*/  FFMA.FTZ R12, R12, R15, R9 ;  /* 0x0000000f0c0c7223 */ /* 0x000fe20000010009 */
[----:B------:R-:W-:-:S02]  /*11e0*/  HADD2.F32 R17, -RZ, R34.H0_H0 ;  /* 0x20000022ff117230 */ /* 0x000fc40000004100 */
[----:B------:R-:W-:Y:S01]  /*11f0*/  FFMA.FTZ R22, R33, R24, R22 ;  /* 0x0000001821167223 */ /* 0x000fe20000010016 */
        /* <DEDUP_REMOVED lines=21> */
[----:B------:R-:W-:Y:S01]  /*1350*/  FFMA.FTZ R10, R11, R10, R56 ;  /* 0x0000000a0b0a7223 */ /* 0x000fe20000010038 */
[----:B------:R-:W-:Y:S01]  /*1360*/  FFMA.FTZ R12, R19, R8, R12 ;  /* 0x00000008130c7223 */ /* 0x000fe2000001000c */
[----:B------:R-:W-:Y:S01]  /*1370*/  FFMA.FTZ R26, R27, R14, R26 ;  /* 0x0000000e1b1a7223 */ /* 0x000fe2000001001a */
[----:B------:R-:W-:-:S02]  /*1380*/  FFMA.FTZ R18, R35, R16, R18 ;  /* 0x0000001023127223 */ /* 0x000fc40000010012 */
        /* <DEDUP_REMOVED lines=27> */
[----:B------:R-:W3:Y:S04]  /*1540*/  SHFL.BFLY PT, R18, R17, 0x1, 0x1f ;  /* 0x0c201f0011127f89 */ /* 0x000ee800000e0000 */
[----:B------:R-:W4:Y:S01]  /*1550*/  SHFL.BFLY PT, R22, R19, 0x1, 0x1f ;  /* 0x0c201f0013167f89 */ /* 0x000f2200000e0000 */
[----:B------:R-:W-:Y:S01]  /*1560*/  @P0 SHF.R.S32.HI R11, RZ, 0x1f, R48 ;  /* 0x0000001fff0b0819 */ /* 0x000fe20000011430 */
[----:B------:R-:W-:-:S03]  /*1570*/  HFMA2.MMA R10, -RZ, RZ, 0, 0 ;  /* 0x00000000ff0a7435 */ /* 0x000fc600000001ff */
[----:B------:R-:W-:Y:S02]  /*1580*/  @P0 LEA.HI R11, R11, R48, RZ, 0x6 ;  /* 0x000000300b0b0211 */ /* 0x000fe400078f30ff */
[-C--:B------:R-:W-:Y:S02]  /*1590*/  ISETP.GE.AND P2, PT, R43, R47.reuse, PT ;  /* 0x0000002f2b00720c */ /* 0x080fe40003f46270 */
[----:B------:R-:W-:Y:S02]  /*15a0*/  @P0 LOP3.LUT R10, R11, 0xffffffc0, RZ, 0xc0, !PT ;  /* 0xffffffc00b0a0812 */ /* 0x000fe400078ec0ff */
[----:B------:R-:W-:Y:S01]  /*15b0*/  ISETP.GE.AND P0, PT, R46, R47, PT ;  /* 0x0000002f2e00720c */ /* 0x000fe20003f06270 */
[----:B0-----:R-:W-:Y:S01]  /*15c0*/  FADD.FTZ R20, R12, R13 ;  /* 0x0000000d0c147221 */ /* 0x001fe20000010000 */
[----:B--2---:R-:W-:Y:S01]  /*15d0*/  FADD.FTZ R15, R15, R16 ;  /* 0x000000100f0f7221 */ /* 0x004fe20000010000 */
[----:B---3--:R-:W-:Y:S01]  /*15e0*/  FADD.FTZ R18, R17, R18 ;  /* 0x0000001211127221 */ /* 0x008fe20000010000 */
[----:B----4-:R-:W-:Y:S01]  /*15f0*/  FADD.FTZ R19, R19, R22 ;  /* 0x0000001613137221 */ /* 0x010fe20000010000 */
[----:B------:R-:W-:Y:S08]  /*1600*/  @P5 BRA `(.L_x_3678) ;  /* 0x0000000000645947 */ /* 0x000ff00003800000 */
[----:B------:R-:W0:Y:S01]  /*1610*/  LDC.64 R16, c[0x0][0x278] ;  /* 0x00009e00ff107b82 */ /* 0x000e220000000a00 */
[----:B------:R-:W-:Y:S01]  /*1620*/  SHF.R.S32.HI R14, RZ, 0x1f, R10 ;  /* 0x0000001fff0e7819 */ /* 0x000fe2000001140a */
[----:B------:R-:W-:Y:S01]  /*1630*/  ULDC.64 UR8, c[0x0][0x280] ;  /* 0x0000a00000087ab9 */ /* 0x000fe20000000a00 */
[----:B------:R-:W-:Y:S02]  /*1640*/  IADD3 R12, P5, R5, R10, RZ ;  /* 0x0000000a050c7210 */ /* 0x000fe40007fbe0ff */
[----:B------:R-:W-:Y:S02]  /*1650*/  FSEL R15, R15, RZ, !P4 ;  /* 0x000000ff0f0f7208 */ /* 0x000fe40006000000 */
[----:B------:R-:W-:Y:S02]  /*1660*/  LEA.HI.X.SX32 R13, R5, R14, 0x1, P5 ;  /* 0x0000000e050d7211 */ /* 0x000fe400028f0eff */
[----:B------:R-:W-:Y:S01]  /*1670*/  FSEL R19, R19, RZ, !P0 ;  /* 0x000000ff13137208 */ /* 0x000fe20004000000 */
[----:B0-----:R-:W-:-:S02]  /*1680*/  IMAD R14, R16, UR7, RZ ;  /* 0x00000007100e7c24 */ /* 0x001fc4000f8e02ff */
[----:B------:R-:W-:-:S04]  /*1690*/  IMAD.WIDE.U32 R12, R16, UR6, R12 ;  /* 0x00000006100c7c25 */ /* 0x000fc8000f8e000c */
[----:B------:R-:W-:Y:S01]  /*16a0*/  IMAD R11, R17, UR6, R14 ;  /* 0x00000006110b7c24 */ /* 0x000fe2000f8e020e */
[----:B------:R-:W-:Y:S01]  /*16b0*/  FSEL R17, R18, RZ, !P2 ;  /* 0x000000ff12117208 */ /* 0x000fe20005000000 */
[----:B------:R-:W-:-:S03]  /*16c0*/  IMAD R14, R41, UR8, RZ ;  /* 0x00000008290e7c24 */ /* 0x000fc6000f8e02ff */
[----:B------:R-:W-:Y:S01]  /*16d0*/  IADD3 R13, R13, R11, RZ ;  /* 0x0000000b0d0d7210 */ /* 0x000fe20007ffe0ff */
[C---:B------:R-:W-:Y:S02]  /*16e0*/  IMAD R11, R7.reuse, UR9, R14 ;  /* 0x00000009070b7c24 */ /* 0x040fe4000f8e020e */
[----:B------:R-:W-:Y:S01]  /*16f0*/  IMAD.WIDE.U32 R12, R7, UR8, R12 ;  /* 0x00000008070c7c25 */ /* 0x000fe2000f8e000c */
[----:B------:R-:W-:Y:S02]  /*1700*/  ULDC.64 UR8, c[0x0][0x260] ;  /* 0x0000980000087ab9 */ /* 0x000fe40000000a00 */
[----:B------:R-:W-:-:S04]  /*1710*/  IADD3 R6, P5, R6, R12, RZ ;  /* 0x0000000c06067210 */ /* 0x000fc80007fbe0ff */
[----:B------:R-:W-:Y:S02]  /*1720*/  IADD3.X R13, R42, R13, R11, P5, !PT ;  /* 0x0000000d2a0d7210 */ /* 0x000fe40002ffe40b */
[----:B------:R-:W-:Y:S02]  /*1730*/  LEA R12, P5, R6, UR8, 0x2 ;  /* 0x00000008060c7c11 */ /* 0x000fe4000f8a10ff */
[----:B------:R-:W-:Y:S02]  /*1740*/  FSEL R11, R20, RZ, !P3 ;  /* 0x000000ff140b7208 */ /* 0x000fe40005800000 */
[----:B------:R-:W-:-:S05]  /*1750*/  LEA.HI.X R13, R6, UR9, R13, 0x2, P5 ;  /* 0x00000009060d7c11 */ /* 0x000fca000a8f140d */
[----:B------:R0:W-:Y:S04]  /*1760*/  STG.E desc[UR4][R12.64], R11 ;  /* 0x0000000b0c007986 */ /* 0x0001e8000c101904 */
[----:B------:R0:W-:Y:S04]  /*1770*/  STG.E desc[UR4][R12.64+0x40], R15 ;  /* 0x0000400f0c007986 */ /* 0x0001e8000c101904 */
[----:B------:R0:W-:Y:S04]  /*1780*/  STG.E desc[UR4][R12.64+0x80], R17 ;  /* 0x000080110c007986 */ /* 0x0001e8000c101904 */
[----:B------:R0:W-:Y:S02]  /*1790*/  STG.E desc[UR4][R12.64+0xc0], R19 ;  /* 0x0000c0130c007986 */ /* 0x0001e4000c101904 */
.L_x_3678:
[----:B------:R-:W-:Y:S05]  /*17a0*/  BSYNC B0 ;  /* 0x0000000000007941 */ /* 0x000fea0003800000 */
.L_x_3677:
[----:B------:R-:W-:Y:S01]  /*17b0*/  IADD3 R4, R4, 0x3f, RZ ;  /* 0x0000003f04047810 */ /* 0x000fe20007ffe0ff */
[----:B------:R-:W-:Y:S01]  /*17c0*/  BSSY B0, `(.L_x_3679) ;  /* 0x0000029000007945 */ /* 0x000fe20003800000 */
[----:B0-----:R-:W-:Y:S02]  /*17d0*/  SHF.L.U32 R12, R10, 0x7, RZ ;  /* 0x000000070a0c7819 */ /* 0x001fe400000006ff */
[----:B------:R-:W-:Y:S02]  /*17e0*/  SHF.R.S32.HI R11, RZ, 0x1f, R4 ;  /* 0x0000001fff0b7819 */ /* 0x000fe40000011404 */
[----:B------:R-:W-:Y:S02]  /*17f0*/  SHF.L.U32 R13, R2, 0xd, RZ ;  /* 0x0000000d020d7819 */ /* 0x000fe400000006ff */
[----:B------:R-:W-:Y:S02]  /*1800*/  LEA.HI R11, R11, R4, RZ, 0x6 ;  /* 0x000000040b0b7211 */ /* 0x000fe400078f30ff */
[----:B------:R-:W-:-:S02]  /*1810*/  SHF.L.U32 R6, R3, 0x2, RZ ;  /* 0x0000000203067819 */ /* 0x000fc400000006ff */
[----:B------:R-:W-:Y:S02]  /*1820*/  LOP3.LUT R4, R11, 0xffffffc0, RZ, 0xc0, !PT ;  /* 0xffffffc00b047812 */ /* 0x000fe400078ec0ff */
[----:B------:R-:W-:Y:S02]  /*1830*/  SHF.R.S32.HI R14, RZ, 0x1f, R12 ;  /* 0x0000001fff0e7819 */ /* 0x000fe4000001140c */
[----:B------:R-:W-:Y:S02]  /*1840*/  IADD3 R4, -R5, R4, RZ ;  /* 0x0000000405047210 */ /* 0x000fe40007ffe1ff */
[--C-:B------:R-:W-:Y:S02]  /*1850*/  IADD3 R12, P0, P2, R12, R6, R13.reuse ;  /* 0x000000060c0c7210 */ /* 0x100fe40007a1e00d */
[----:B------:R-:W-:Y:S02]  /*1860*/  ISETP.GE.OR P1, PT, R3, R4, P1 ;  /* 0x000000040300720c */ /* 0x000fe40000f26670 */
[----:B------:R-:W-:-:S02]  /*1870*/  SHF.R.S32.HI R13, RZ, 0x1f, R13 ;  /* 0x0000001fff0d7819 */ /* 0x000fc4000001140d */
[----:B------:R-:W-:-:S04]  /*1880*/  SHF.R.S32.HI R6, RZ, 0x1f, R6 ;  /* 0x0000001fff067819 */ /* 0x000fc80000011406 */
[----:B------:R-:W-:Y:S01]  /*1890*/  IADD3.X R13, R14, R6, R13, P0, P2 ;  /* 0x000000060e0d7210 */ /* 0x000fe200007e440d */
[----:B-1----:R-:W-:-:S04]  /*18a0*/  IMAD R6, R8, UR7, RZ ;  /* 0x0000000708067c24 */ /* 0x002fc8000f8e02ff */
[----:B------:R-:W-:Y:S02]  /*18b0*/  IMAD R9, R9, UR6, R6 ;  /* 0x0000000609097c24 */ /* 0x000fe4000f8e0206 */
[----:B------:R-:W-:-:S05]  /*18c0*/  IMAD.WIDE.U32 R12, R8, UR6, R12 ;  /* 0x00000006080c7c25 */ /* 0x000fca000f8e000c */
[----:B------:R-:W-:Y:S01]  /*18d0*/  IADD3 R11, R13, R9, RZ ;  /* 0x000000090d0b7210 */ /* 0x000fe20007ffe0ff */
[----:B------:R-:W-:Y:S06]  /*18e0*/  @P1 BRA `(.L_x_3680) ;  /* 0x0000000000581947 */ /* 0x000fec0003800000 */
[----:B------:R-:W0:Y:S01]  /*18f0*/  LDC.64 R8, c[0x0][0x2a8] ;  /* 0x0000aa00ff087b82 */ /* 0x000e220000000a00 */
[----:B------:R-:W-:Y:S01]  /*1900*/  SHF.R.S32.HI R6, RZ, 0x1f, R5 ;  /* 0x0000001fff067819 */ /* 0x000fe20000011405 */
[----:B------:R-:W-:Y:S01]  /*1910*/  ULDC.64 UR8, c[0x0][0x2b0] ;  /* 0x0000ac0000087ab9 */ /* 0x000fe20000000a00 */
[--C-:B------:R-:W-:Y:S02]  /*1920*/  IADD3 R4, P0, P1, R10, R5, R3.reuse ;  /* 0x000000050a047210 */ /* 0x100fe4000791e003 */
[----:B------:R-:W-:Y:S02]  /*1930*/  SHF.R.S32.HI R14, RZ, 0x1f, R10 ;  /* 0x0000001fff0e7819 */ /* 0x000fe4000001140a */
[----:B------:R-:W-:-:S04]  /*1940*/  SHF.R.S32.HI R5, RZ, 0x1f, R3 ;  /* 0x0000001fff057819 */ /* 0x000fc80000011403 */
[----:B------:R-:W-:Y:S02]  /*1950*/  IADD3.X R5, R14, R6, R5, P0, P1 ;  /* 0x000000060e057210 */ /* 0x000fe400007e2405 */
[----:B-----5:R-:W-:Y:S01]  /*1960*/  FSETP.NEU.FTZ.AND P0, PT, R40, -INF , PT ;  /* 0xff8000002800780b */ /* 0x020fe20003f1d000 */
[C---:B0-----:R-:W-:Y:S02]  /*1970*/  IMAD R6, R8.reuse, UR7, RZ ;  /* 0x0000000708067c24 */ /* 0x041fe4000f8e02ff */
[----:B------:R-:W-:-:S04]  /*1980*/  IMAD.WIDE.U32 R4, R8, UR6, R4 ;  /* 0x0000000608047c25 */ /* 0x000fc8000f8e0004 */
[----:B------:R-:W-:Y:S02]  /*1990*/  IMAD R9, R9, UR6, R6 ;  /* 0x0000000609097c24 */ /* 0x000fe4000f8e0206 */
[----:B------:R-:W-:-:S03]  /*19a0*/  IMAD R6, R41, UR8, RZ ;  /* 0x0000000829067c24 */ /* 0x000fc6000f8e02ff */
[----:B------:R-:W-:Y:S01]  /*19b0*/  IADD3 R5, R5, R9, RZ ;  /* 0x0000000905057210 */ /* 0x000fe20007ffe0ff */
[C---:B------:R-:W-:Y:S02]  /*19c0*/  IMAD R9, R7.reuse, UR9, R6 ;  /* 0x0000000907097c24 */ /* 0x040fe4000f8e0206 */
[----:B------:R-:W-:Y:S01]  /*19d0*/  FMUL.FTZ R6, R40, 1.4426950216293334961 ;  /* 0x3fb8aa3b28067820 */ /* 0x000fe20000410000 */
[----:B------:R-:W-:Y:S01]  /*19e0*/  IMAD.WIDE.U32 R4, R7, UR8, R4 ;  /* 0x0000000807047c25 */ /* 0x000fe2000f8e0004 */
[----:B------:R-:W-:-:S04]  /*19f0*/  ULDC.64 UR8, c[0x0][0x2a0] ;  /* 0x0000a80000087ab9 */ /* 0x000fc80000000a00 */
[----:B------:R-:W-:Y:S02]  /*1a00*/  IADD3 R5, R5, R9, RZ ;  /* 0x0000000905057210 */ /* 0x000fe40007ffe0ff */
[----:B------:R-:W-:-:S04]  /*1a10*/  LEA R8, P1, R4, UR8, 0x2 ;  /* 0x0000000804087c11 */ /* 0x000fc8000f8210ff */
[----:B------:R-:W-:Y:S02]  /*1a20*/  LEA.HI.X R9, R4, UR9, R5, 0x2, P1 ;  /* 0x0000000904097c11 */ /* 0x000fe400088f1405 */
[----:B------:R-:W-:-:S05]  /*1a30*/  FSEL R5, R6, RZ, P0 ;  /* 0x000000ff06057208 */ /* 0x000fca0000000000 */
[----:B------:R0:W-:Y:S02]  /*1a40*/  STG.E desc[UR4][R8.64], R5 ;  /* 0x0000000508007986 */ /* 0x0001e4000c101904 */
.L_x_3680:
[----:B------:R-:W-:Y:S05]  /*1a50*/  BSYNC B0 ;  /* 0x0000000000007941 */ /* 0x000fea0003800000 */
.L_x_3679:
[----:B------:R-:W-:Y:S01]  /*1a60*/  ULDC.64 UR10, c[0x0][0x2e8] ;  /* 0x0000ba00000a7ab9 */ /* 0x000fe20000000a00 */
[----:B------:R-:W-:Y:S01]  /*1a70*/  ULDC.64 UR8, c[0x0][0x2d8] ;  /* 0x0000b60000087ab9 */ /* 0x000fe20000000a00 */
[----:B------:R-:W-:Y:S01]  /*1a80*/  MOV R10, R12 ;  /* 0x0000000c000a7202 */ /* 0x000fe20000000f00 */
[----:B------:R-:W-:Y:S01]  /*1a90*/  IMAD R6, R41, UR8, RZ ;  /* 0x0000000829067c24 */ /* 0x000fe2000f8e02ff */
[----:B------:R-:W-:-:S03]  /*1aa0*/  ISETP.NE.U32.AND P0, PT, RZ, UR10, PT ;  /* 0x0000000aff007c0c */ /* 0x000fc6000bf05070 */
[----:B0-----:R-:W-:Y:S01]  /*1ab0*/  IMAD.WIDE.U32 R4, R7, UR8, R10 ;  /* 0x0000000807047c25 */ /* 0x001fe2000f8e000a */
[----:B------:R-:W-:-:S03]  /*1ac0*/  ISETP.NE.AND.EX P0, PT, RZ, UR11, PT, P0 ;  /* 0x0000000bff007c0c */ /* 0x000fc6000bf05300 */
[----:B------:R-:W-:Y:S01]  /*1ad0*/  IMAD R7, R7, UR9, R6 ;  /* 0x0000000907077c24 */ /* 0x000fe2000f8e0206 */
[----:B------:R-:W-:Y:S01]  /*1ae0*/  ISETP.NE.OR P0, PT, R3, RZ, !P0 ;  /* 0x000000ff0300720c */ /* 0x000fe20004705670 */
[----:B------:R-:W-:Y:S02]  /*1af0*/  ULDC.64 UR8, c[0x0][0x2b8] ;  /* 0x0000ae0000087ab9 */ /* 0x000fe40000000a00 */
        /* <DEDUP_REMOVED lines=20> */
.L_x_3681:
        /* <DEDUP_REMOVED lines=12> */
.L_x_3712:


//--------------------- .nv.global.init           --------------------------
	.section	.nv.global.init,"aw",@progbits
.nv.global.init:
	.type		$str$23,@object
	.size		$str$23,($str$24 - $str$23)
$str$23:
        /*0000*/ 	.byte	0x28, 0x61, 0x64, 0x64, 0x72, 0x65, 0x73, 0x73, 0x20, 0x26, 0x20, 0x6d, 0x61, 0x73, 0x6b, 0x29
        /*0010*/ 	.byte	0x20, 0x3d, 0x3d, 0x20, 0x30, 0x00
	.type		$str$24,@object
	.size		$str$24,(__unnamed_4 - $str$24)
$str$24:
        /*0016*/ 	.byte	0x2f, 0x74, 0x6d, 0x70, 0x2f, 0x6f, 0x73, 0x73, 0x5f, 0x6b, 0x65, 0x72, 0x6e, 0x65, 0x6c, 0x73
        /*0026*/ 	.byte	0x5f, 0x73, 0x72, 0x63, 0x2f, 0x66, 0x6c, 0x61, 0x73, 0x68, 0x5f, 0x61, 0x74, 0x74, 0x65, 0x6e
        /*0036*/ 	.byte	0x74, 0x69, 0x6f, 0x6e, 0x2f, 0x63, 0x73, 0x72, 0x63, 0x2f, 0x63, 0x75, 0x74, 0x6c, 0x61, 0x73
        /*0046*/ 	.byte	0x73, 0x2f, 0x69, 0x6e, 0x63, 0x6c, 0x75, 0x64, 0x65, 0x2f, 0x63, 0x75, 0x74, 0x65, 0x2f, 0x70
        /*0056*/ 	.byte	0x6f, 0x69, 0x6e, 0x74, 0x65, 0x72, 0x5f, 0x66, 0x6c, 0x61, 0x67, 0x67, 0x65, 0x64, 0x2e, 0x68
        /*0066*/ 	.byte	0x70, 0x70, 0x00
	.type		__unnamed_4,@object
	.size		__unnamed_4,(__unnamed_2 - __unnamed_4)
__unnamed_4:
        /* <DEDUP_REMOVED lines=20> */
        /*01a9*/ 	.byte	0x3a, 0x43, 0x3c, 0x36, 0x34, 0x3e, 0x3e, 0x3e, 0x3e, 0x5d, 0x00
	.type		__unnamed_2,@object
	.size		__unnamed_2,(__unnamed_6 - __unnamed_2)
__unnamed_2:
        /* <DEDUP_REMOVED lines=22> */
        /*0314*/ 	.byte	0x3e, 0x3e, 0x3e, 0x20, 0x26, 0x5d, 0x00
	.type		__unnamed_6,@object
	.size		__unnamed_6,(__unnamed_3 - __unnamed_6)
__unnamed_6:
        /* <DEDUP_REMOVED lines=22> */
        /*047b*/ 	.byte	0x3e, 0x3e, 0x3e, 0x3e, 0x20, 0x26, 0x5d, 0x00
	.type		__unnamed_3,@object
	.size		__unnamed_3,(__unnamed_1 - __unnamed_3)
__unnamed_3:
        /* <DEDUP_REMOVED lines=23> */
        /*05f3*/ 	.byte	0x3a, 0x43, 0x3c, 0x38, 0x31, 0x39, 0x32, 0x3e, 0x3e, 0x3e, 0x3e, 0x3e, 0x5d, 0x00
	.type		__unnamed_1,@object
	.size		__unnamed_1,(__unnamed_5 - __unnamed_1)
__unnamed_1:
        /* <DEDUP_REMOVED lines=29> */
	.type		__unnamed_5,@object
	.size		__unnamed_5,(.L_4 - __unnamed_5)
__unnamed_5:
        /* <DEDUP_REMOVED lines=29> */
.L_4:


//--------------------- .nv.shared._ZN7cutlass13device_kernelIN5flash11enable_sm90INS1_16FlashAttnBwdSm90INS1_25CollectiveMainloopBwdSm90ILi2ELi2ELi2EN4cute5tupleIJNS5_1CILi1EEES8_S8_EEENS6_IJNS7_ILi80EEENS7_ILi128EEESB_EEENS_6half_tEfNS_4arch4Sm90ELb0ELb0ELb0ELb0ELb0ELb1ELb0ELb1ELi2ELi1ELi2ELi1ELb0EEENS1_21CollectiveEpilogueBwdISC_SD_SF_Li256ELb0ELb0ELi1EEENS1_19SingleTileSchedulerILb0ELb0ELb0ELi128EEEEEEEEEvNT_6ParamsE --------------------------
	.section	.nv.shared._ZN7cutlass13device_kernelIN5flash11enable_sm90INS1_16FlashAttnBwdSm90INS1_25CollectiveMainloopBwdSm90ILi2ELi2ELi2EN4cute5tupleIJNS5_1CILi1EEES8_S8_EEENS6_IJNS7_ILi80EEENS7_ILi128EEESB_EEENS_6half_tEfNS_4arch4Sm90ELb0ELb0ELb0ELb0ELb0ELb1ELb0ELb1ELi2ELi1ELi2ELi1ELb0EEENS1_21CollectiveEpilogueBwdISC_SD_SF_Li256ELb0ELb0ELi1EEENS1_19SingleTileSchedulerILb0ELb0ELb0ELi128EEEEEEEEEvNT_6ParamsE,"aw",@nobits
	.sectionflags	@""
	.align	16
	.zero		1024


//--------------------- .nv.shared.reserved.0     --------------------------
	.section	.nv.shared.reserved.0,"aw",@nobits
	.weak		__nv_reservedSMEM_offset_0_alias
	.size		__nv_reservedSMEM_offset_0_alias, 0, 0
	.other		__nv_reservedSMEM_offset_0_alias,@"STO_CUDA_RESERVED_SHARED STV_DEFAULT"
__nv_reservedSMEM_offset_0_alias:
	.zero		0


//--------------------- .nv.global                --------------------------
	.section	.nv.global,"aw",@nobits
.nv.global:
	.type		_ZN66_INTERNAL_52d7cf32_30_flash_bwd_hdim128_fp16_sm90_cu_1f2e7571_31534cute1_E,@object
	.size		_ZN66_INTERNAL_52d7cf32_30_flash_bwd_hdim128_fp16_sm90_cu_1f2e7571_31534cute1_E,(_ZN66_INTERNAL_52d7cf32_30_flash_bwd_hdim128_fp16_sm90_cu_1f2e7571_31534cuda3std3__45__cpo6cbeginE - _ZN66_INTERNAL_52d7cf32_30_flash_bwd_hdim128_fp16_sm90_cu_1f2e7571_31534cute1_E)
_ZN66_INTERNAL_52d7cf32_30_flash_bwd_hdim128_fp16_sm90_cu_1f2e7571_31534cute1_E:
	.zero		1
	.type		_ZN66_INTERNAL_52d7cf32_30_flash_bwd_hdim128_fp16_sm90_cu_1f2e7571_31534cuda3std3__45__cpo6cbeginE,@object
	.size		_ZN66_INTERNAL_52d7cf32_30_flash_bwd_hdim128_fp16_sm90_cu_1f2e7571_31534cuda3std3__45__cpo6cbeginE,(_ZN66_INTERNAL_52d7cf32_30_flash_bwd_hdim128_fp16_sm90_cu_1f2e7571_31534cuda3std3__48in_placeE - _ZN66_INTERNAL_52d7cf32_30_flash_bwd_hdim128_fp16_sm90_cu_1f2e7571_31534cuda3std3__45__cpo6cbeginE)
_ZN66_INTERNAL_52d7cf32_30_flash_bwd_hdim128_fp16_sm90_cu_1f2e7571_31534cuda3std3__45__cpo6cbeginE:
	.zero		1
	.type		_ZN66_INTERNAL_52d7cf32_30_flash_bwd_hdim128_fp16_sm90_cu_1f2e7571_31534cuda3std3__48in_placeE,@object
	.size		_ZN66_INTERNAL_52d7cf32_30_flash_bwd_hdim128_fp16_sm90_cu_1f2e7571_31534cuda3std3__48in_placeE,(_ZN66_INTERNAL_52d7cf32_30_flash_bwd_hdim128_fp16_sm90_cu_1f2e7571_31534cuda3std6ranges3__45__cpo9iter_moveE - _ZN66_INTERNAL_52d7cf32_30_flash_bwd_hdim128_fp16_sm90_cu_1f2e7571_31534cuda3std3__48in_placeE)
_ZN66_INTERNAL_52d7cf32_30_flash_bwd_hdim128_fp16_sm90_cu_1f2e7571_31534cuda3std3__48in_placeE:
	.zero		1
	.type		_ZN66_INTERNAL_52d7cf32_30_flash_bwd_hdim128_fp16_sm90_cu_1f2e7571_31534cuda3std6ranges3__45__cpo9iter_moveE,@object
	.size		_ZN66_INTERNAL_52d7cf32_30_flash_bwd_hdim128_fp16_sm90_cu_1f2e7571_31534cuda3std6ranges3__45__cpo9iter_moveE,(_ZN66_INTERNAL_52d7cf32_30_flash_bwd_hdim128_fp16_sm90_cu_1f2e7571_31534cuda3std3__45__cpo5beginE - _ZN66_INTERNAL_52d7cf32_30_flash_bwd_hdim128_fp16_sm90_cu_1f2e7571_31534cuda3std6ranges3__45__cpo9iter_moveE)
_ZN66_INTERNAL_52d7cf32_30_flash_bwd_hdim128_fp16_sm90_cu_1f2e7571_31534cuda3std6ranges3__45__cpo9iter_moveE:
	.zero		1
	.type		_ZN66_INTERNAL_52d7cf32_30_flash_bwd_hdim128_fp16_sm90_cu_1f2e7571_31534cuda3std3__45__cpo5beginE,@object
	.size		_ZN66_INTERNAL_52d7cf32_30_flash_bwd_hdim128_fp16_sm90_cu_1f2e7571_31534cuda3std3__45__cpo5beginE,(_ZN66_INTERNAL_52d7cf32_30_flash_bwd_hdim128_fp16_sm90_cu_1f2e7571_31534cuda3std3__468_GLOBAL__N__52d7cf32_30_flash_bwd_hdim128_fp16_sm90_cu_1f2e7571_31536ignoreE - _ZN66_INTERNAL_52d7cf32_30_flash_bwd_hdim128_fp16_sm90_cu_1f2e7571_31534cuda3std3__45__cpo5beginE)
_ZN66_INTERNAL_52d7cf32_30_flash_bwd_hdim128_fp16_sm90_cu_1f2e7571_31534cuda3std3__45__cpo5beginE:
	.zero		1
	.type		_ZN66_INTERNAL_52d7cf32_30_flash_bwd_hdim128_fp16_sm90_cu_1f2e7571_31534cuda3std3__468_GLOBAL__N__52d7cf32_30_flash_bwd_hdim128_fp16_sm90_cu_1f2e7571_31536ignoreE,@object
	.size		_ZN66_INTERNAL_52d7cf32_30_flash_bwd_hdim128_fp16_sm90_cu_1f2e7571_31534cuda3std3__468_GLOBAL__N__52d7cf32_30_flash_bwd_hdim128_fp16_sm90_cu_1f2e7571_31536ignoreE,(_ZN66_INTERNAL_52d7cf32_30_flash_bwd_hdim128_fp16_sm90_cu_1f2e7571_31534cute7productE - _ZN66_INTERNAL_52d7cf32_30_flash_bwd_hdim128_fp16_sm90_cu_1f2e7571_31534cuda3std3__468_GLOBAL__N__52d7cf32_30_flash_bwd_hdim128_fp16_sm90_cu_1f2e7571_31536ignoreE)
_ZN66_INTERNAL_52d7cf32_30_flash_bwd_hdim128_fp16_sm90_cu_1f2e7571_31534cuda3std3__468_GLOBAL__N__52d7cf32_30_flash_bwd_hdim128_fp16_sm90_cu_1f2e7571_31536ignoreE:
	.zero		1
	.type		_ZN66_INTERNAL_52d7cf32_30_flash_bwd_hdim128_fp16_sm90_cu_1f2e7571_31534cute7productE,@object
	.size		_ZN66_INTERNAL_52d7cf32_30_flash_bwd_hdim128_fp16_sm90_cu_1f2e7571_31534cute7productE,(_ZN66_INTERNAL_52d7cf32_30_flash_bwd_hdim128_fp16_sm90_cu_1f2e7571_31534cuda3std3__45__cpo3endE - _ZN66_INTERNAL_52d7cf32_30_flash_bwd_hdim128_fp16_sm90_cu_1f2e7571_31534cute7productE)
_ZN66_INTERNAL_52d7cf32_30_flash_bwd_hdim128_fp16_sm90_cu_1f2e7571_31534cute7productE:
	.zero		1
	.type		_ZN66_INTERNAL_52d7cf32_30_flash_bwd_hdim128_fp16_sm90_cu_1f2e7571_31534cuda3std3__45__cpo3endE,@object
	.size		_ZN66_INTERNAL_52d7cf32_30_flash_bwd_hdim128_fp16_sm90_cu_1f2e7571_31534cuda3std3__45__cpo3endE,(_ZN66_INTERNAL_52d7cf32_30_flash_bwd_hdim128_fp16_sm90_cu_1f2e7571_31534cuda3std3__419piecewise_constructE - _ZN66_INTERNAL_52d7cf32_30_flash_bwd_hdim128_fp16_sm90_cu_1f2e7571_31534cuda3std3__45__cpo3endE)
_ZN66_INTERNAL_52d7cf32_30_flash_bwd_hdim128_fp16_sm90_cu_1f2e7571_31534cuda3std3__45__cpo3endE:
	.zero		1
	.type		_ZN66_INTERNAL_52d7cf32_30_flash_bwd_hdim128_fp16_sm90_cu_1f2e7571_31534cuda3std3__419piecewise_constructE,@object
	.size		_ZN66_INTERNAL_52d7cf32_30_flash_bwd_hdim128_fp16_sm90_cu_1f2e7571_31534cuda3std3__419piecewise_constructE,(_ZN66_INTERNAL_52d7cf32_30_flash_bwd_hdim128_fp16_sm90_cu_1f2e7571_31534cuda3std3__45__cpo4cendE - _ZN66_INTERNAL_52d7cf32_30_flash_bwd_hdim128_fp16_sm90_cu_1f2e7571_31534cuda3std3__419piecewise_constructE)
_ZN66_INTERNAL_52d7cf32_30_flash_bwd_hdim128_fp16_sm90_cu_1f2e7571_31534cuda3std3__419piecewise_constructE:
	.zero		1
	.type		_ZN66_INTERNAL_52d7cf32_30_flash_bwd_hdim128_fp16_sm90_cu_1f2e7571_31534cuda3std3__45__cpo4cendE,@object
	.size		_ZN66_INTERNAL_52d7cf32_30_flash_bwd_hdim128_fp16_sm90_cu_1f2e7571_31534cuda3std3__45__cpo4cendE,(_ZN66_INTERNAL_52d7cf32_30_flash_bwd_hdim128_fp16_sm90_cu_1f2e7571_31534cuda3std6ranges3__45__cpo4swapE - _ZN66_INTERNAL_52d7cf32_30_flash_bwd_hdim128_fp16_sm90_cu_1f2e7571_31534cuda3std3__45__cpo4cendE)
_ZN66_INTERNAL_52d7cf32_30_flash_bwd_hdim128_fp16_sm90_cu_1f2e7571_31534cuda3std3__45__cpo4cendE:
	.zero		1
	.type		_ZN66_INTERNAL_52d7cf32_30_flash_bwd_hdim128_fp16_sm90_cu_1f2e7571_31534cuda3std6ranges3__45__cpo4swapE,@object
	.size		_ZN66_INTERNAL_52d7cf32_30_flash_bwd_hdim128_fp16_sm90_cu_1f2e7571_31534cuda3std6ranges3__45__cpo4swapE,(.L_13 - _ZN66_INTERNAL_52d7cf32_30_flash_bwd_hdim128_fp16_sm90_cu_1f2e7571_31534cuda3std6ranges3__45__cpo4swapE)
_ZN66_INTERNAL_52d7cf32_30_flash_bwd_hdim128_fp16_sm90_cu_1f2e7571_31534cuda3std6ranges3__45__cpo4swapE:
	.zero		1
.L_13:


//--------------------- .nv.shared._ZN7cutlass13device_kernelIN5flash11enable_sm90INS1_16FlashAttnBwdSm90INS1_25CollectiveMainloopBwdSm90ILi2ELi2ELi2EN4cute5tupleIJNS5_1CILi1EEES8_S8_EEENS6_IJNS7_ILi80EEENS7_ILi128EEESB_EEENS_6half_tEfNS_4arch4Sm90ELb0ELb0ELb0ELb0ELb1ELb1ELb0ELb1ELi2ELi1ELi2ELi1ELb0EEENS1_21CollectiveEpilogueBwdISC_SD_SF_Li256ELb0ELb0ELi1EEENS1_19SingleTileSchedulerILb0ELb0ELb0ELi128EEEEEEEEEvNT_6ParamsE --------------------------
	.section	.nv.shared._ZN7cutlass13device_kernelIN5flash11enable_sm90INS1_16FlashAttnBwdSm90INS1_25CollectiveMainloopBwdSm90ILi2ELi2ELi2EN4cute5tupleIJNS5_1CILi1EEES8_S8_EEENS6_IJNS7_ILi80EEENS7_ILi128EEESB_EEENS_6half_tEfNS_4arch4Sm90ELb0ELb0ELb0ELb0ELb1ELb1ELb0ELb1ELi2ELi1ELi2ELi1ELb0EEENS1_21CollectiveEpilogueBwdISC_SD_SF_Li256ELb0ELb0ELi1EEENS1_19SingleTileSchedulerILb0ELb0ELb0ELi128EEEEEEEEEvNT_6ParamsE,"aw",@nobits
	.sectionflags	@""
	.align	16
	.zero		1024


//--------------------- .nv.shared._ZN7cutlass13device_kernelIN5flash11enable_sm90INS1_16FlashAttnBwdSm90INS1_25CollectiveMainloopBwdSm90ILi2ELi2ELi2EN4cute5tupleIJNS5_1CILi1EEES8_S8_EEENS6_IJNS7_ILi80EEENS7_ILi128EEESB_EEENS_6half_tEfNS_4arch4Sm90ELb0ELb0ELb0ELb0ELb0ELb1ELb0ELb1ELi2ELi1ELi2ELi1ELb0EEENS1_24CollectiveEpilogueBwdGQAISC_fSF_Li256ELb0ELb0EEENS1_19SingleTileSchedulerILb0ELb0ELb0ELi128EEEEEEEEEvNT_6ParamsE --------------------------
	.section	.nv.shared._ZN7cutlass13device_kernelIN5flash11enable_sm90INS1_16FlashAttnBwdSm90INS1_25CollectiveMainloopBwdSm90ILi2ELi2ELi2EN4cute5tupleIJNS5_1CILi1EEES8_S8_EEENS6_IJNS7_ILi80EEENS7_ILi128EEESB_EEENS_6half_tEfNS_4arch4Sm90ELb0ELb0ELb0ELb0ELb0ELb1ELb0ELb1ELi2ELi1ELi2ELi1ELb0EEENS1_24CollectiveEpilogueBwdGQAISC_fSF_Li256ELb0ELb0EEENS1_19SingleTileSchedulerILb0ELb0ELb0ELi128EEEEEEEEEvNT_6ParamsE,"aw",@nobits
	.sectionflags	@""
	.align	16
	.zero		1024


//--------------------- .nv.shared._ZN7cutlass13device_kernelIN5flash11enable_sm90INS1_16FlashAttnBwdSm90INS1_25CollectiveMainloopBwdSm90ILi2ELi2ELi2EN4cute5tupleIJNS5_1CILi1EEES8_S8_EEENS6_IJNS7_ILi80EEENS7_ILi128EEESB_EEENS_6half_tEfNS_4arch4Sm90ELb0ELb0ELb0ELb0ELb1ELb1ELb0ELb1ELi2ELi1ELi2ELi1ELb0EEENS1_24CollectiveEpilogueBwdGQAISC_fSF_Li256ELb0ELb1EEENS1_19SingleTileSchedulerILb0ELb0ELb0ELi128EEEEEEEEEvNT_6ParamsE --------------------------
	.section	.nv.shared._ZN7cutlass13device_kernelIN5flash11enable_sm90INS1_16FlashAttnBwdSm90INS1_25CollectiveMainloopBwdSm90ILi2ELi2ELi2EN4cute5tupleIJNS5_1CILi1EEES8_S8_EEENS6_IJNS7_ILi80EEENS7_ILi128EEESB_EEENS_6half_tEfNS_4arch4Sm90ELb0ELb0ELb0ELb0ELb1ELb1ELb0ELb1ELi2ELi1ELi2ELi1ELb0EEENS1_24CollectiveEpilogueBwdGQAISC_fSF_Li256ELb0ELb1EEENS1_19SingleTileSchedulerILb0ELb0ELb0ELi128EEEEEEEEEvNT_6ParamsE,"aw",@nobits
	.sectionflags	@""
	.align	16
	.zero		1024


//--------------------- .nv.shared._ZN7cutlass13device_kernelIN5flash22FlashAttnBwdPreprocessIN4cute5tupleIJNS3_1CILi80EEENS5_ILi128EEEEEENS_6half_tEfNS_4arch4Sm90ELb1ELb0EEEEEvNT_6ParamsE --------------------------
	.section	.nv.shared._ZN7cutlass13device_kernelIN5flash22FlashAttnBwdPreprocessIN4cute5tupleIJNS3_1CILi80EEENS5_ILi128EEEEEENS_6half_tEfNS_4arch4Sm90ELb1ELb0EEEEEvNT_6ParamsE,"aw",@nobits
	.sectionflags	@""
	.align	16
	.zero		1024


//--------------------- .nv.shared._ZN7cutlass13device_kernelIN5flash11enable_sm90INS1_16FlashAttnBwdSm90INS1_25CollectiveMainloopBwdSm90ILi2ELi2ELi2EN4cute5tupleIJNS5_1CILi1EEES8_S8_EEENS6_IJNS7_ILi80EEENS7_ILi128EEESB_EEENS_6half_tEfNS_4arch4Sm90ELb0ELb0ELb0ELb1ELb0ELb1ELb0ELb1ELi2ELi1ELi2ELi1ELb0EEENS1_21CollectiveEpilogueBwdISC_SD_SF_Li256ELb1ELb0ELi1EEENS1_19SingleTileSchedulerILb1ELb0ELb0ELi128EEEEEEEEEvNT_6ParamsE --------------------------
	.section	.nv.shared._ZN7cutlass13device_kernelIN5flash11enable_sm90INS1_16FlashAttnBwdSm90INS1_25CollectiveMainloopBwdSm90ILi2ELi2ELi2EN4cute5tupleIJNS5_1CILi1EEES8_S8_EEENS6_IJNS7_ILi80EEENS7_ILi128EEESB_EEENS_6half_tEfNS_4arch4Sm90ELb0ELb0ELb0ELb1ELb0ELb1ELb0ELb1ELi2ELi1ELi2ELi1ELb0EEENS1_21CollectiveEpilogueBwdISC_SD_SF_Li256ELb1ELb0ELi1EEENS1_19SingleTileSchedulerILb1ELb0ELb0ELi128EEEEEEEEEvNT_6ParamsE,"aw",@nobits
	.sectionflags	@""
	.align	16
	.zero		1024


//--------------------- .nv.shared._ZN7cutlass13device_kernelIN5flash11enable_sm90INS1_16FlashAttnBwdSm90INS1_25CollectiveMainloopBwdSm90ILi2ELi2ELi2EN4cute5tupleIJNS5_1CILi1EEES8_S8_EEENS6_IJNS7_ILi80EEENS7_ILi128EEESB_EEENS_6half_tEfNS_4arch4Sm90ELb0ELb0ELb0ELb1ELb1ELb1ELb0ELb1ELi2ELi1ELi2ELi1ELb0EEENS1_21CollectiveEpilogueBwdISC_SD_SF_Li256ELb1ELb0ELi1EEENS1_19SingleTileSchedulerILb1ELb0ELb0ELi128EEEEEEEEEvNT_6ParamsE --------------------------
	.section	.nv.shared._ZN7cutlass13device_kernelIN5flash11enable_sm90INS1_16FlashAttnBwdSm90INS1_25CollectiveMainloopBwdSm90ILi2ELi2ELi2EN4cute5tupleIJNS5_1CILi1EEES8_S8_EEENS6_IJNS7_ILi80EEENS7_ILi128EEESB_EEENS_6half_tEfNS_4arch4Sm90ELb0ELb0ELb0ELb1ELb1ELb1ELb0ELb1ELi2ELi1ELi2ELi1ELb0EEENS1_21CollectiveEpilogueBwdISC_SD_SF_Li256ELb1ELb0ELi1EEENS1_19SingleTileSchedulerILb1ELb0ELb0ELi128EEEEEEEEEvNT_6ParamsE,"aw",@nobits
	.sectionflags	@""
	.align	16
	.zero		1024


//--------------------- .nv.shared._ZN7cutlass13device_kernelIN5flash11enable_sm90INS1_16FlashAttnBwdSm90INS1_25CollectiveMainloopBwdSm90ILi2ELi2ELi2EN4cute5tupleIJNS5_1CILi1EEES8_S8_EEENS6_IJNS7_ILi80EEENS7_ILi128EEESB_EEENS_6half_tEfNS_4arch4Sm90ELb0ELb0ELb0ELb1ELb0ELb1ELb0ELb1ELi2ELi1ELi2ELi1ELb0EEENS1_24CollectiveEpilogueBwdGQAISC_fSF_Li256ELb1ELb0EEENS1_19SingleTileSchedulerILb1ELb0ELb0ELi128EEEEEEEEEvNT_6ParamsE --------------------------
	.section	.nv.shared._ZN7cutlass13device_kernelIN5flash11enable_sm90INS1_16FlashAttnBwdSm90INS1_25CollectiveMainloopBwdSm90ILi2ELi2ELi2EN4cute5tupleIJNS5_1CILi1EEES8_S8_EEENS6_IJNS7_ILi80EEENS7_ILi128EEESB_EEENS_6half_tEfNS_4arch4Sm90ELb0ELb0ELb0ELb1ELb0ELb1ELb0ELb1ELi2ELi1ELi2ELi1ELb0EEENS1_24CollectiveEpilogueBwdGQAISC_fSF_Li256ELb1ELb0EEENS1_19SingleTileSchedulerILb1ELb0ELb0ELi128EEEEEEEEEvNT_6ParamsE,"aw",@nobits
	.sectionflags	@""
	.align	16
	.zero		1024


//--------------------- .nv.shared._ZN7cutlass13device_kernelIN5flash32FlashAttnBwdPostprocessConvertdQIN4cute5tupleIJNS3_1CILi80EEENS5_ILi128EEEEEENS_6half_tEfNS_4arch4Sm90ELi256ENS3_8TiledMMAINS3_8MMA_AtomIJNS3_4SM904GMMA25MMA_64x16x16_F32F16F16_SSILNSF_5MajorE1ELSH_0ELNSF_7ScaleInE1ELSI_1EEEEEENS3_6LayoutINS4_IJNS5_ILi2EEENS5_ILi1EEESN_EEENS4_IJSN_NS5_ILi0EEESP_EEEEENS4_IJNS3_10UnderscoreESS_SS_EEEEELb1EEEEEvNT_6ParamsE --------------------------
	.section	.nv.shared._ZN7cutlass13device_kernelIN5flash32FlashAttnBwdPostprocessConvertdQIN4cute5tupleIJNS3_1CILi80EEENS5_ILi128EEEEEENS_6half_tEfNS_4arch4Sm90ELi256ENS3_8TiledMMAINS3_8MMA_AtomIJNS3_4SM904GMMA25MMA_64x16x16_F32F16F16_SSILNSF_5MajorE1ELSH_0ELNSF_7ScaleInE1ELSI_1EEEEEENS3_6LayoutINS4_IJNS5_ILi2EEENS5_ILi1EEESN_EEENS4_IJSN_NS5_ILi0EEESP_EEEEENS4_IJNS3_10UnderscoreESS_SS_EEEEELb1EEEEEvNT_6ParamsE,"aw",@nobits
	.sectionflags	@""
	.align	16
	.zero		1024


//--------------------- .nv.shared._ZN7cutlass13device_kernelIN5flash11enable_sm90INS1_16FlashAttnBwdSm90INS1_25CollectiveMainloopBwdSm90ILi2ELi2ELi2EN4cute5tupleIJNS5_1CILi1EEES8_S8_EEENS6_IJNS7_ILi80EEENS7_ILi128EEESB_EEENS_6half_tEfNS_4arch4Sm90ELb0ELb0ELb0ELb1ELb1ELb1ELb0ELb1ELi2ELi1ELi2ELi1ELb0EEENS1_24CollectiveEpilogueBwdGQAISC_fSF_Li256ELb1ELb1EEENS1_19SingleTileSchedulerILb1ELb0ELb0ELi128EEEEEEEEEvNT_6ParamsE --------------------------
	.section	.nv.shared._ZN7cutlass13device_kernelIN5flash11enable_sm90INS1_16FlashAttnBwdSm90INS1_25CollectiveMainloopBwdSm90ILi2ELi2ELi2EN4cute5tupleIJNS5_1CILi1EEES8_S8_EEENS6_IJNS7_ILi80EEENS7_ILi128EEESB_EEENS_6half_tEfNS_4arch4Sm90ELb0ELb0ELb0ELb1ELb1ELb1ELb0ELb1ELi2ELi1ELi2ELi1ELb0EEENS1_24CollectiveEpilogueBwdGQAISC_fSF_Li256ELb1ELb1EEENS1_19SingleTileSchedulerILb1ELb0ELb0ELi128EEEEEEEEEvNT_6ParamsE,"aw",@nobits
	.sectionflags	@""
	.align	16
	.zero		1024


//--------------------- .nv.shared._ZN7cutlass13device_kernelIN5flash22FlashAttnBwdPreprocessIN4cute5tupleIJNS3_1CILi80EEENS5_ILi128EEEEEENS_6half_tEfNS_4arch4Sm90ELb1ELb1EEEEEvNT_6ParamsE --------------------------
	.section	.nv.shared._ZN7cutlass13device_kernelIN5flash22FlashAttnBwdPreprocessIN4cute5tupleIJNS3_1CILi80EEENS5_ILi128EEEEEENS_6half_tEfNS_4arch4Sm90ELb1ELb1EEEEEvNT_6ParamsE,"aw",@nobits
	.sectionflags	@""
	.align	16
	.zero		1024


//--------------------- .nv.shared._ZN7cutlass13device_kernelIN5flash11enable_sm90INS1_16FlashAttnBwdSm90INS1_25CollectiveMainloopBwdSm90ILi2ELi2ELi2EN4cute5tupleIJNS5_1CILi1EEES8_S8_EEENS6_IJNS7_ILi64EEENS7_ILi128EEESB_EEENS_6half_tEfNS_4arch4Sm90ELb0ELb1ELb0ELb0ELb0ELb1ELb0ELb0ELi2ELi1ELi2ELi1ELb0EEENS1_21CollectiveEpilogueBwdISC_SD_SF_Li256ELb0ELb0ELi1EEENS1_19SingleTileSchedulerILb0ELb0ELb0ELi128EEEEEEEEEvNT_6ParamsE --------------------------
	.section	.nv.shared._ZN7cutlass13device_kernelIN5flash11enable_sm90INS1_16FlashAttnBwdSm90INS1_25CollectiveMainloopBwdSm90ILi2ELi2ELi2EN4cute5tupleIJNS5_1CILi1EEES8_S8_EEENS6_IJNS7_ILi64EEENS7_ILi128EEESB_EEENS_6half_tEfNS_4arch4Sm90ELb0ELb1ELb0ELb0ELb0ELb1ELb0ELb0ELi2ELi1ELi2ELi1ELb0EEENS1_21CollectiveEpilogueBwdISC_SD_SF_Li256ELb0ELb0ELi1EEENS1_19SingleTileSchedulerILb0ELb0ELb0ELi128EEEEEEEEEvNT_6ParamsE,"aw",@nobits
	.sectionflags	@""
	.align	16
	.zero		1024


//--------------------- .nv.shared._ZN7cutlass13device_kernelIN5flash11enable_sm90INS1_16FlashAttnBwdSm90INS1_25CollectiveMainloopBwdSm90ILi2ELi2ELi2EN4cute5tupleIJNS5_1CILi1EEES8_S8_EEENS6_IJNS7_ILi64EEENS7_ILi128EEESB_EEENS_6half_tEfNS_4arch4Sm90ELb0ELb1ELb0ELb0ELb1ELb1ELb0ELb0ELi2ELi1ELi2ELi1ELb0EEENS1_21CollectiveEpilogueBwdISC_SD_SF_Li256ELb0ELb0ELi1EEENS1_19SingleTileSchedulerILb0ELb0ELb0ELi128EEEEEEEEEvNT_6ParamsE --------------------------
	.section	.nv.shared._ZN7cutlass13device_kernelIN5flash11enable_sm90INS1_16FlashAttnBwdSm90INS1_25CollectiveMainloopBwdSm90ILi2ELi2ELi2EN4cute5tupleIJNS5_1CILi1EEES8_S8_EEENS6_IJNS7_ILi64EEENS7_ILi128EEESB_EEENS_6half_tEfNS_4arch4Sm90ELb0ELb1ELb0ELb0ELb1ELb1ELb0ELb0ELi2ELi1ELi2ELi1ELb0EEENS1_21CollectiveEpilogueBwdISC_SD_SF_Li256ELb0ELb0ELi1EEENS1_19SingleTileSchedulerILb0ELb0ELb0ELi128EEEEEEEEEvNT_6ParamsE,"aw",@nobits
	.sectionflags	@""
	.align	16
	.zero		1024


//--------------------- .nv.shared._ZN7cutlass13device_kernelIN5flash11enable_sm90INS1_16FlashAttnBwdSm90INS1_25CollectiveMainloopBwdSm90ILi2ELi2ELi2EN4cute5tupleIJNS5_1CILi1EEES8_S8_EEENS6_IJNS7_ILi64EEENS7_ILi128EEESB_EEENS_6half_tEfNS_4arch4Sm90ELb0ELb1ELb0ELb0ELb0ELb1ELb0ELb0ELi2ELi1ELi2ELi1ELb0EEENS1_24CollectiveEpilogueBwdGQAISC_fSF_Li256ELb0ELb0EEENS1_19SingleTileSchedulerILb0ELb0ELb0ELi128EEEEEEEEEvNT_6ParamsE --------------------------
	.section	.nv.shared._ZN7cutlass13device_kernelIN5flash11enable_sm90INS1_16FlashAttnBwdSm90INS1_25CollectiveMainloopBwdSm90ILi2ELi2ELi2EN4cute5tupleIJNS5_1CILi1EEES8_S8_EEENS6_IJNS7_ILi64EEENS7_ILi128EEESB_EEENS_6half_tEfNS_4arch4Sm90ELb0ELb1ELb0ELb0ELb0ELb1ELb0ELb0ELi2ELi1ELi2ELi1ELb0EEENS1_24CollectiveEpilogueBwdGQAISC_fSF_Li256ELb0ELb0EEENS1_19SingleTileSchedulerILb0ELb0ELb0ELi128EEEEEEEEEvNT_6ParamsE,"aw",@nobits
	.sectionflags	@""
	.align	16
	.zero		1024


//--------------------- .nv.shared._ZN7cutlass13device_kernelIN5flash11enable_sm90INS1_16FlashAttnBwdSm90INS1_25CollectiveMainloopBwdSm90ILi2ELi2ELi2EN4cute5tupleIJNS5_1CILi1EEES8_S8_EEENS6_IJNS7_ILi64EEENS7_ILi128EEESB_EEENS_6half_tEfNS_4arch4Sm90ELb0ELb1ELb0ELb0ELb1ELb1ELb0ELb0ELi2ELi1ELi2ELi1ELb0EEENS1_24CollectiveEpilogueBwdGQAISC_fSF_Li256ELb0ELb1EEENS1_19SingleTileSchedulerILb0ELb0ELb0ELi128EEEEEEEEEvNT_6ParamsE --------------------------
	.section	.nv.shared._ZN7cutlass13device_kernelIN5flash11enable_sm90INS1_16FlashAttnBwdSm90INS1_25CollectiveMainloopBwdSm90ILi2ELi2ELi2EN4cute5tupleIJNS5_1CILi1EEES8_S8_EEENS6_IJNS7_ILi64EEENS7_ILi128EEESB_EEENS_6half_tEfNS_4arch4Sm90ELb0ELb1ELb0ELb0ELb1ELb1ELb0ELb0ELi2ELi1ELi2ELi1ELb0EEENS1_24CollectiveEpilogueBwdGQAISC_fSF_Li256ELb0ELb1EEENS1_19SingleTileSchedulerILb0ELb0ELb0ELi128EEEEEEEEEvNT_6ParamsE,"aw",@nobits
	.sectionflags	@""
	.align	16
	.zero		1024


//--------------------- .nv.shared._ZN7cutlass13device_kernelIN5flash11enable_sm90INS1_16FlashAttnBwdSm90INS1_25CollectiveMainloopBwdSm90ILi2ELi2ELi2EN4cute5tupleIJNS5_1CILi1EEES8_S8_EEENS6_IJNS7_ILi64EEENS7_ILi128EEESB_EEENS_6half_tEfNS_4arch4Sm90ELb0ELb1ELb0ELb1ELb0ELb1ELb0ELb0ELi2ELi1ELi2ELi1ELb0EEENS1_21CollectiveEpilogueBwdISC_SD_SF_Li256ELb1ELb0ELi1EEENS1_19SingleTileSchedulerILb1ELb0ELb0ELi128EEEEEEEEEvNT_6ParamsE --------------------------
	.section	.nv.shared._ZN7cutlass13device_kernelIN5flash11enable_sm90INS1_16FlashAttnBwdSm90INS1_25CollectiveMainloopBwdSm90ILi2ELi2ELi2EN4cute5tupleIJNS5_1CILi1EEES8_S8_EEENS6_IJNS7_ILi64EEENS7_ILi128EEESB_EEENS_6half_tEfNS_4arch4Sm90ELb0ELb1ELb0ELb1ELb0ELb1ELb0ELb0ELi2ELi1ELi2ELi1ELb0EEENS1_21CollectiveEpilogueBwdISC_SD_SF_Li256ELb1ELb0ELi1EEENS1_19SingleTileSchedulerILb1ELb0ELb0ELi128EEEEEEEEEvNT_6ParamsE,"aw",@nobits
	.sectionflags	@""
	.align	16
	.zero		1024


//--------------------- .nv.shared._ZN7cutlass13device_kernelIN5flash11enable_sm90INS1_16FlashAttnBwdSm90INS1_25CollectiveMainloopBwdSm90ILi2ELi2ELi2EN4cute5tupleIJNS5_1CILi1EEES8_S8_EEENS6_IJNS7_ILi64EEENS7_ILi128EEESB_EEENS_6half_tEfNS_4arch4Sm90ELb0ELb1ELb0ELb1ELb1ELb1ELb0ELb0ELi2ELi1ELi2ELi1ELb0EEENS1_21CollectiveEpilogueBwdISC_SD_SF_Li256ELb1ELb0ELi1EEENS1_19SingleTileSchedulerILb1ELb0ELb0ELi128EEEEEEEEEvNT_6ParamsE --------------------------
	.section	.nv.shared._ZN7cutlass13device_kernelIN5flash11enable_sm90INS1_16FlashAttnBwdSm90INS1_25CollectiveMainloopBwdSm90ILi2ELi2ELi2EN4cute5tupleIJNS5_1CILi1EEES8_S8_EEENS6_IJNS7_ILi64EEENS7_ILi128EEESB_EEENS_6half_tEfNS_4arch4Sm90ELb0ELb1ELb0ELb1ELb1ELb1ELb0ELb0ELi2ELi1ELi2ELi1ELb0EEENS1_21CollectiveEpilogueBwdISC_SD_SF_Li256ELb1ELb0ELi1EEENS1_19SingleTileSchedulerILb1ELb0ELb0ELi128EEEEEEEEEvNT_6ParamsE,"aw",@nobits
	.sectionflags	@""
	.align	16
	.zero		1024


//--------------------- .nv.shared._ZN7cutlass13device_kernelIN5flash11enable_sm90INS1_16FlashAttnBwdSm90INS1_25CollectiveMainloopBwdSm90ILi2ELi2ELi2EN4cute5tupleIJNS5_1CILi1EEES8_S8_EEENS6_IJNS7_ILi64EEENS7_ILi128EEESB_EEENS_6half_tEfNS_4arch4Sm90ELb0ELb1ELb0ELb1ELb0ELb1ELb0ELb0ELi2ELi1ELi2ELi1ELb0EEENS1_24CollectiveEpilogueBwdGQAISC_fSF_Li256ELb1ELb0EEENS1_19SingleTileSchedulerILb1ELb0ELb0ELi128EEEEEEEEEvNT_6ParamsE --------------------------
	.section	.nv.shared._ZN7cutlass13device_kernelIN5flash11enable_sm90INS1_16FlashAttnBwdSm90INS1_25CollectiveMainloopBwdSm90ILi2ELi2ELi2EN4cute5tupleIJNS5_1CILi1EEES8_S8_EEENS6_IJNS7_ILi64EEENS7_ILi128EEESB_EEENS_6half_tEfNS_4arch4Sm90ELb0ELb1ELb0ELb1ELb0ELb1ELb0ELb0ELi2ELi1ELi2ELi1ELb0EEENS1_24CollectiveEpilogueBwdGQAISC_fSF_Li256ELb1ELb0EEENS1_19SingleTileSchedulerILb1ELb0ELb0ELi128EEEEEEEEEvNT_6ParamsE,"aw",@nobits
	.sectionflags	@""
	.align	16
	.zero		1024


//--------------------- .nv.shared._ZN7cutlass13device_kernelIN5flash11enable_sm90INS1_16FlashAttnBwdSm90INS1_25CollectiveMainloopBwdSm90ILi2ELi2ELi2EN4cute5tupleIJNS5_1CILi1EEES8_S8_EEENS6_IJNS7_ILi64EEENS7_ILi128EEESB_EEENS_6half_tEfNS_4arch4Sm90ELb0ELb1ELb0ELb1ELb1ELb1ELb0ELb0ELi2ELi1ELi2ELi1ELb0EEENS1_24CollectiveEpilogueBwdGQAISC_fSF_Li256ELb1ELb1EEENS1_19SingleTileSchedulerILb1ELb0ELb0ELi128EEEEEEEEEvNT_6ParamsE --------------------------
	.section	.nv.shared._ZN7cutlass13device_kernelIN5flash11enable_sm90INS1_16FlashAttnBwdSm90INS1_25CollectiveMainloopBwdSm90ILi2ELi2ELi2EN4cute5tupleIJNS5_1CILi1EEES8_S8_EEENS6_IJNS7_ILi64EEENS7_ILi128EEESB_EEENS_6half_tEfNS_4arch4Sm90ELb0ELb1ELb0ELb1ELb1ELb1ELb0ELb0ELi2ELi1ELi2ELi1ELb0EEENS1_24CollectiveEpilogueBwdGQAISC_fSF_Li256ELb1ELb1EEENS1_19SingleTileSchedulerILb1ELb0ELb0ELi128EEEEEEEEEvNT_6ParamsE,"aw",@nobits
	.sectionflags	@""
	.align	16
	.zero		1024


//--------------------- .nv.shared._ZN7cutlass13device_kernelIN5flash11enable_sm90INS1_16FlashAttnBwdSm90INS1_25CollectiveMainloopBwdSm90ILi2ELi2ELi2EN4cute5tupleIJNS5_1CILi1EEES8_S8_EEENS6_IJNS7_ILi64EEENS7_ILi128EEESB_EEENS_6half_tEfNS_4arch4Sm90ELb1ELb0ELb0ELb0ELb0ELb1ELb0ELb0ELi2ELi1ELi2ELi1ELb0EEENS1_21CollectiveEpilogueBwdISC_SD_SF_Li256ELb0ELb0ELi1EEENS1_25SingleTileBwdLPTSchedulerILb0ELi128ELb0EEEEEEEEEvNT_6ParamsE --------------------------
	.section	.nv.shared._ZN7cutlass13device_kernelIN5flash11enable_sm90INS1_16FlashAttnBwdSm90INS1_25CollectiveMainloopBwdSm90ILi2ELi2ELi2EN4cute5tupleIJNS5_1CILi1EEES8_S8_EEENS6_IJNS7_ILi64EEENS7_ILi128EEESB_EEENS_6half_tEfNS_4arch4Sm90ELb1ELb0ELb0ELb0ELb0ELb1ELb0ELb0ELi2ELi1ELi2ELi1ELb0EEENS1_21CollectiveEpilogueBwdISC_SD_SF_Li256ELb0ELb0ELi1EEENS1_25SingleTileBwdLPTSchedulerILb0ELi128ELb0EEEEEEEEEvNT_6ParamsE,"aw",@nobits
	.sectionflags	@""
	.align	16
	.zero		1024


//--------------------- .nv.shared._ZN7cutlass13device_kernelIN5flash11enable_sm90INS1_16FlashAttnBwdSm90INS1_25CollectiveMainloopBwdSm90ILi2ELi2ELi2EN4cute5tupleIJNS5_1CILi1EEES8_S8_EEENS6_IJNS7_ILi64EEENS7_ILi128EEESB_EEENS_6half_tEfNS_4arch4Sm90ELb1ELb0ELb0ELb0ELb1ELb1ELb0ELb0ELi2ELi1ELi2ELi1ELb0EEENS1_21CollectiveEpilogueBwdISC_SD_SF_Li256ELb0ELb0ELi1EEENS1_25SingleTileBwdLPTSchedulerILb0ELi128ELb1EEEEEEEEEvNT_6ParamsE --------------------------
	.section	.nv.shared._ZN7cutlass13device_kernelIN5flash11enable_sm90INS1_16FlashAttnBwdSm90INS1_25CollectiveMainloopBwdSm90ILi2ELi2ELi2EN4cute5tupleIJNS5_1CILi1EEES8_S8_EEENS6_IJNS7_ILi64EEENS7_ILi128EEESB_EEENS_6half_tEfNS_4arch4Sm90ELb1ELb0ELb0ELb0ELb1ELb1ELb0ELb0ELi2ELi1ELi2ELi1ELb0EEENS1_21CollectiveEpilogueBwdISC_SD_SF_Li256ELb0ELb0ELi1EEENS1_25SingleTileBwdLPTSchedulerILb0ELi128ELb1EEEEEEEEEvNT_6ParamsE,"aw",@nobits
	.sectionflags	@""
	.align	16
	.zero		1024


//--------------------- .nv.shared._ZN7cutlass13device_kernelIN5flash11enable_sm90INS1_16FlashAttnBwdSm90INS1_25CollectiveMainloopBwdSm90ILi2ELi2ELi2EN4cute5tupleIJNS5_1CILi1EEES8_S8_EEENS6_IJNS7_ILi64EEENS7_ILi128EEESB_EEENS_6half_tEfNS_4arch4Sm90ELb1ELb0ELb0ELb0ELb0ELb1ELb0ELb0ELi2ELi1ELi2ELi1ELb0EEENS1_24CollectiveEpilogueBwdGQAISC_fSF_Li256ELb0ELb0EEENS1_25SingleTileBwdLPTSchedulerILb0ELi128ELb0EEEEEEEEEvNT_6ParamsE --------------------------
	.section	.nv.shared._ZN7cutlass13device_kernelIN5flash11enable_sm90INS1_16FlashAttnBwdSm90INS1_25CollectiveMainloopBwdSm90ILi2ELi2ELi2EN4cute5tupleIJNS5_1CILi1EEES8_S8_EEENS6_IJNS7_ILi64EEENS7_ILi128EEESB_EEENS_6half_tEfNS_4arch4Sm90ELb1ELb0ELb0ELb0ELb0ELb1ELb0ELb0ELi2ELi1ELi2ELi1ELb0EEENS1_24CollectiveEpilogueBwdGQAISC_fSF_Li256ELb0ELb0EEENS1_25SingleTileBwdLPTSchedulerILb0ELi128ELb0EEEEEEEEEvNT_6ParamsE,"aw",@nobits
	.sectionflags	@""
	.align	16
	.zero		1024


//--------------------- .nv.shared._ZN7cutlass13device_kernelIN5flash11enable_sm90INS1_16FlashAttnBwdSm90INS1_25CollectiveMainloopBwdSm90ILi2ELi2ELi2EN4cute5tupleIJNS5_1CILi1EEES8_S8_EEENS6_IJNS7_ILi64EEENS7_ILi128EEESB_EEENS_6half_tEfNS_4arch4Sm90ELb1ELb0ELb0ELb0ELb1ELb1ELb0ELb0ELi2ELi1ELi2ELi1ELb0EEENS1_24CollectiveEpilogueBwdGQAISC_fSF_Li256ELb0ELb1EEENS1_25SingleTileBwdLPTSchedulerILb0ELi128ELb1EEEEEEEEEvNT_6ParamsE --------------------------
	.section	.nv.shared._ZN7cutlass13device_kernelIN5flash11enable_sm90INS1_16FlashAttnBwdSm90INS1_25CollectiveMainloopBwdSm90ILi2ELi2ELi2EN4cute5tupleIJNS5_1CILi1EEES8_S8_EEENS6_IJNS7_ILi64EEENS7_ILi128EEESB_EEENS_6half_tEfNS_4arch4Sm90ELb1ELb0ELb0ELb0ELb1ELb1ELb0ELb0ELi2ELi1ELi2ELi1ELb0EEENS1_24CollectiveEpilogueBwdGQAISC_fSF_Li256ELb0ELb1EEENS1_25SingleTileBwdLPTSchedulerILb0ELi128ELb1EEEEEEEEEvNT_6ParamsE,"aw",@nobits
	.sectionflags	@""
	.align	16
	.zero		1024


//--------------------- .nv.shared._ZN7cutlass13device_kernelIN5flash22FlashAttnBwdPreprocessIN4cute5tupleIJNS3_1CILi64EEENS5_ILi128EEEEEENS_6half_tEfNS_4arch4Sm90ELb1ELb0EEEEEvNT_6ParamsE --------------------------
	.section	.nv.shared._ZN7cutlass13device_kernelIN5flash22FlashAttnBwdPreprocessIN4cute5tupleIJNS3_1CILi64EEENS5_ILi128EEEEEENS_6half_tEfNS_4arch4Sm90ELb1ELb0EEEEEvNT_6ParamsE,"aw",@nobits
	.sectionflags	@""
	.align	16
	.zero		1024


//--------------------- .nv.shared._ZN7cutlass13device_kernelIN5flash11enable_sm90INS1_16FlashAttnBwdSm90INS1_25CollectiveMainloopBwdSm90ILi2ELi2ELi2EN4cute5tupleIJNS5_1CILi1EEES8_S8_EEENS6_IJNS7_ILi64EEENS7_ILi128EEESB_EEENS_6half_tEfNS_4arch4Sm90ELb1ELb0ELb0ELb1ELb0ELb1ELb0ELb0ELi2ELi1ELi2ELi1ELb0EEENS1_21CollectiveEpilogueBwdISC_SD_SF_Li256ELb1ELb0ELi1EEENS1_25SingleTileBwdLPTSchedulerILb1ELi128ELb0EEEEEEEEEvNT_6ParamsE --------------------------
	.section	.nv.shared._ZN7cutlass13device_kernelIN5flash11enable_sm90INS1_16FlashAttnBwdSm90INS1_25CollectiveMainloopBwdSm90ILi2ELi2ELi2EN4cute5tupleIJNS5_1CILi1EEES8_S8_EEENS6_IJNS7_ILi64EEENS7_ILi128EEESB_EEENS_6half_tEfNS_4arch4Sm90ELb1ELb0ELb0ELb1ELb0ELb1ELb0ELb0ELi2ELi1ELi2ELi1ELb0EEENS1_21CollectiveEpilogueBwdISC_SD_SF_Li256ELb1ELb0ELi1EEENS1_25SingleTileBwdLPTSchedulerILb1ELi128ELb0EEEEEEEEEvNT_6ParamsE,"aw",@nobits
	.sectionflags	@""
	.align	16
	.zero		1024


//--------------------- .nv.shared._ZN7cutlass13device_kernelIN5flash11enable_sm90INS1_16FlashAttnBwdSm90INS1_25CollectiveMainloopBwdSm90ILi2ELi2ELi2EN4cute5tupleIJNS5_1CILi1EEES8_S8_EEENS6_IJNS7_ILi64EEENS7_ILi128EEESB_EEENS_6half_tEfNS_4arch4Sm90ELb1ELb0ELb0ELb1ELb1ELb1ELb0ELb0ELi2ELi1ELi2ELi1ELb0EEENS1_21CollectiveEpilogueBwdISC_SD_SF_Li256ELb1ELb0ELi1EEENS1_25SingleTileBwdLPTSchedulerILb1ELi128ELb1EEEEEEEEEvNT_6ParamsE --------------------------
	.section	.nv.shared._ZN7cutlass13device_kernelIN5flash11enable_sm90INS1_16FlashAttnBwdSm90INS1_25CollectiveMainloopBwdSm90ILi2ELi2ELi2EN4cute5tupleIJNS5_1CILi1EEES8_S8_EEENS6_IJNS7_ILi64EEENS7_ILi128EEESB_EEENS_6half_tEfNS_4arch4Sm90ELb1ELb0ELb0ELb1ELb1ELb1ELb0ELb0ELi2ELi1ELi2ELi1ELb0EEENS1_21CollectiveEpilogueBwdISC_SD_SF_Li256ELb1ELb0ELi1EEENS1_25SingleTileBwdLPTSchedulerILb1ELi128ELb1EEEEEEEEEvNT_6ParamsE,"aw",@nobits
	.sectionflags	@""
	.align	16
	.zero		1024


//--------------------- .nv.shared._ZN7cutlass13device_kernelIN5flash11enable_sm90INS1_16FlashAttnBwdSm90INS1_25CollectiveMainloopBwdSm90ILi2ELi2ELi2EN4cute5tupleIJNS5_1CILi1EEES8_S8_EEENS6_IJNS7_ILi64EEENS7_ILi128EEESB_EEENS_6half_tEfNS_4arch4Sm90ELb1ELb0ELb0ELb1ELb0ELb1ELb0ELb0ELi2ELi1ELi2ELi1ELb0EEENS1_24CollectiveEpilogueBwdGQAISC_fSF_Li256ELb1ELb0EEENS1_25SingleTileBwdLPTSchedulerILb1ELi128ELb0EEEEEEEEEvNT_6ParamsE --------------------------
	.section	.nv.shared._ZN7cutlass13device_kernelIN5flash11enable_sm90INS1_16FlashAttnBwdSm90INS1_25CollectiveMainloopBwdSm90ILi2ELi2ELi2EN4cute5tupleIJNS5_1CILi1EEES8_S8_EEENS6_IJNS7_ILi64EEENS7_ILi128EEESB_EEENS_6half_tEfNS_4arch4Sm90ELb1ELb0ELb0ELb1ELb0ELb1ELb0ELb0ELi2ELi1ELi2ELi1ELb0EEENS1_24CollectiveEpilogueBwdGQAISC_fSF_Li256ELb1ELb0EEENS1_25SingleTileBwdLPTSchedulerILb1ELi128ELb0EEEEEEEEEvNT_6ParamsE,"aw",@nobits
	.sectionflags	@""
	.align	16
	.zero		1024


//--------------------- .nv.shared._ZN7cutlass13device_kernelIN5flash32FlashAttnBwdPostprocessConvertdQIN4cute5tupleIJNS3_1CILi128EEES6_EEENS_6half_tEfNS_4arch4Sm90ELi256ENS3_8TiledMMAINS3_8MMA_AtomIJNS3_4SM904GMMA26MMA_64x128x16_F32F16F16_RSILNSE_5MajorE0ELSG_1ELNSE_7ScaleInE1ELSH_1EEEEEENS3_6LayoutINS4_IJNS5_ILi2EEENS5_ILi1EEESM_EEENS4_IJSM_NS5_ILi0EEESO_EEEEENS4_IJNS3_10UnderscoreESR_SR_EEEEELb0EEEEEvNT_6ParamsE --------------------------
	.section	.nv.shared._ZN7cutlass13device_kernelIN5flash32FlashAttnBwdPostprocessConvertdQIN4cute5tupleIJNS3_1CILi128EEES6_EEENS_6half_tEfNS_4arch4Sm90ELi256ENS3_8TiledMMAINS3_8MMA_AtomIJNS3_4SM904GMMA26MMA_64x128x16_F32F16F16_RSILNSE_5MajorE0ELSG_1ELNSE_7ScaleInE1ELSH_1EEEEEENS3_6LayoutINS4_IJNS5_ILi2EEENS5_ILi1EEESM_EEENS4_IJSM_NS5_ILi0EEESO_EEEEENS4_IJNS3_10UnderscoreESR_SR_EEEEELb0EEEEEvNT_6ParamsE,"aw",@nobits
	.sectionflags	@""
	.align	16
	.zero		1024


//--------------------- .nv.shared._ZN7cutlass13device_kernelIN5flash32FlashAttnBwdPostprocessConvertdQIN4cute5tupleIJNS3_1CILi64EEENS5_ILi128EEEEEENS_6half_tEfNS_4arch4Sm90ELi256ENS3_8TiledMMAINS3_8MMA_AtomIJNS3_4SM904GMMA25MMA_64x64x16_F32F16F16_SSILNSF_5MajorE0ELSH_1ELNSF_7ScaleInE1ELSI_1EEEEEENS3_6LayoutINS4_IJNS5_ILi1EEENS5_ILi2EEESM_EEENS4_IJNS5_ILi0EEESM_SP_EEEEENS4_IJNS3_10UnderscoreESS_SS_EEEEELb0EEEEEvNT_6ParamsE --------------------------
	.section	.nv.shared._ZN7cutlass13device_kernelIN5flash32FlashAttnBwdPostprocessConvertdQIN4cute5tupleIJNS3_1CILi64EEENS5_ILi128EEEEEENS_6half_tEfNS_4arch4Sm90ELi256ENS3_8TiledMMAINS3_8MMA_AtomIJNS3_4SM904GMMA25MMA_64x64x16_F32F16F16_SSILNSF_5MajorE0ELSH_1ELNSF_7ScaleInE1ELSI_1EEEEEENS3_6LayoutINS4_IJNS5_ILi1EEENS5_ILi2EEESM_EEENS4_IJNS5_ILi0EEESM_SP_EEEEENS4_IJNS3_10UnderscoreESS_SS_EEEEELb0EEEEEvNT_6ParamsE,"aw",@nobits
	.sectionflags	@""
	.align	16
	.zero		1024


//--------------------- .nv.shared._ZN7cutlass13device_kernelIN5flash11enable_sm90INS1_16FlashAttnBwdSm90INS1_25CollectiveMainloopBwdSm90ILi2ELi2ELi2EN4cute5tupleIJNS5_1CILi1EEES8_S8_EEENS6_IJNS7_ILi64EEENS7_ILi128EEESB_EEENS_6half_tEfNS_4arch4Sm90ELb1ELb0ELb0ELb1ELb1ELb1ELb0ELb0ELi2ELi1ELi2ELi1ELb0EEENS1_24CollectiveEpilogueBwdGQAISC_fSF_Li256ELb1ELb1EEENS1_25SingleTileBwdLPTSchedulerILb1ELi128ELb1EEEEEEEEEvNT_6ParamsE --------------------------
	.section	.nv.shared._ZN7cutlass13device_kernelIN5flash11enable_sm90INS1_16FlashAttnBwdSm90INS1_25CollectiveMainloopBwdSm90ILi2ELi2ELi2EN4cute5tupleIJNS5_1CILi1EEES8_S8_EEENS6_IJNS7_ILi64EEENS7_ILi128EEESB_EEENS_6half_tEfNS_4arch4Sm90ELb1ELb0ELb0ELb1ELb1ELb1ELb0ELb0ELi2ELi1ELi2ELi1ELb0EEENS1_24CollectiveEpilogueBwdGQAISC_fSF_Li256ELb1ELb1EEENS1_25SingleTileBwdLPTSchedulerILb1ELi128ELb1EEEEEEEEEvNT_6ParamsE,"aw",@nobits
	.sectionflags	@""
	.align	16
	.zero		1024


//--------------------- .nv.shared._ZN7cutlass13device_kernelIN5flash22FlashAttnBwdPreprocessIN4cute5tupleIJNS3_1CILi64EEENS5_ILi128EEEEEENS_6half_tEfNS_4arch4Sm90ELb1ELb1EEEEEvNT_6ParamsE --------------------------
	.section	.nv.shared._ZN7cutlass13device_kernelIN5flash22FlashAttnBwdPreprocessIN4cute5tupleIJNS3_1CILi64EEENS5_ILi128EEEEEENS_6half_tEfNS_4arch4Sm90ELb1ELb1EEEEEvNT_6ParamsE,"aw",@nobits
	.sectionflags	@""
	.align	16
	.zero		1024


//--------------------- .nv.constant0._ZN7cutlass13device_kernelIN5flash11enable_sm90INS1_16FlashAttnBwdSm90INS1_25CollectiveMainloopBwdSm90ILi2ELi2ELi2EN4cute5tupleIJNS5_1CILi1EEES8_S8_EEENS6_IJNS7_ILi80EEENS7_ILi128EEESB_EEENS_6half_tEfNS_4arch4Sm90ELb0ELb0ELb0ELb0ELb0ELb1ELb0ELb1ELi2ELi1ELi2ELi1ELb0EEENS1_21CollectiveEpilogueBwdISC_SD_SF_Li256ELb0ELb0ELi1EEENS1_19SingleTileSchedulerILb0ELb0ELb0ELi128EEEEEEEEEvNT_6ParamsE --------------------------
	.section	.nv.constant0._ZN7cutlass13device_kernelIN5flash11enable_sm90INS1_16FlashAttnBwdSm90INS1_25CollectiveMainloopBwdSm90ILi2ELi2ELi2EN4cute5tupleIJNS5_1CILi1EEES8_S8_EEENS6_IJNS7_ILi80EEENS7_ILi128EEESB_EEENS_6half_tEfNS_4arch4Sm90ELb0ELb0ELb0ELb0ELb0ELb1ELb0ELb1ELi2ELi1ELi2ELi1ELb0EEENS1_21CollectiveEpilogueBwdISC_SD_SF_Li256ELb0ELb0ELi1EEENS1_19SingleTileSchedulerILb0ELb0ELb0ELi128EEEEEEEEEvNT_6ParamsE,"a",@progbits
	.sectionflags	@""
	.align	4
.nv.constant0._ZN7cutlass13device_kernelIN5flash11enable_sm90INS1_16FlashAttnBwdSm90INS1_25CollectiveMainloopBwdSm90ILi2ELi2ELi2EN4cute5tupleIJNS5_1CILi1EEES8_S8_EEENS6_IJNS7_ILi80EEENS7_ILi128EEESB_EEENS_6half_tEfNS_4arch4Sm90ELb0ELb0ELb0ELb0ELb0ELb1ELb0ELb1ELi2ELi1ELi2ELi1ELb0EEENS1_21CollectiveEpilogueBwdISC_SD_SF_Li256ELb0ELb0ELi1EEENS1_19SingleTileSchedulerILb0ELb0ELb0ELi128EEEEEEEEEvNT_6ParamsE:
	.zero		2944


//--------------------- .nv.constant0._ZN7cutlass13device_kernelIN5flash11enable_sm90INS1_16FlashAttnBwdSm90INS1_25CollectiveMainloopBwdSm90ILi2ELi2ELi2EN4cute5tupleIJNS5_1CILi1EEES8_S8_EEENS6_IJNS7_ILi80EEENS7_ILi128EEESB_EEENS_6half_tEfNS_4arch4Sm90ELb0ELb0ELb0ELb0ELb1ELb1ELb0ELb1ELi2ELi1ELi2ELi1ELb0EEENS1_21CollectiveEpilogueBwdISC_SD_SF_Li256ELb0ELb0ELi1EEENS1_19SingleTileSchedulerILb0ELb0ELb0ELi128EEEEEEEEEvNT_6ParamsE --------------------------
	.section	.nv.constant0._ZN7cutlass13device_kernelIN5flash11enable_sm90INS1_16FlashAttnBwdSm90INS1_25CollectiveMainloopBwdSm90ILi2ELi2ELi2EN4cute5tupleIJNS5_1CILi1EEES8_S8_EEENS6_IJNS7_ILi80EEENS7_ILi128EEESB_EEENS_6half_tEfNS_4arch4Sm90ELb0ELb0ELb0ELb0ELb1ELb1ELb0ELb1ELi2ELi1ELi2ELi1ELb0EEENS1_21CollectiveEpilogueBwdISC_SD_SF_Li256ELb0ELb0ELi1EEENS1_19SingleTileSchedulerILb0ELb0ELb0ELi128EEEEEEEEEvNT_6ParamsE,"a",@progbits
	.sectionflags	@""
	.align	4
.nv.constant0._ZN7cutlass13device_kernelIN5flash11enable_sm90INS1_16FlashAttnBwdSm90INS1_25CollectiveMainloopBwdSm90ILi2ELi2ELi2EN4cute5tupleIJNS5_1CILi1EEES8_S8_EEENS6_IJNS7_ILi80EEENS7_ILi128EEESB_EEENS_6half_tEfNS_4arch4Sm90ELb0ELb0ELb0ELb0ELb1ELb1ELb0ELb1ELi2ELi1ELi2ELi1ELb0EEENS1_21CollectiveEpilogueBwdISC_SD_SF_Li256ELb0ELb0ELi1EEENS1_19SingleTileSchedulerILb0ELb0ELb0ELi128EEEEEEEEEvNT_6ParamsE:
	.zero		2944


//--------------------- .nv.constant0._ZN7cutlass13device_kernelIN5flash11enable_sm90INS1_16FlashAttnBwdSm90INS1_25CollectiveMainloopBwdSm90ILi2ELi2ELi2EN4cute5tupleIJNS5_1CILi1EEES8_S8_EEENS6_IJNS7_ILi80EEENS7_ILi128EEESB_EEENS_6half_tEfNS_4arch4Sm90ELb0ELb0ELb0ELb0ELb0ELb1ELb0ELb1ELi2ELi1ELi2ELi1ELb0EEENS1_24CollectiveEpilogueBwdGQAISC_fSF_Li256ELb0ELb0EEENS1_19SingleTileSchedulerILb0ELb0ELb0ELi128EEEEEEEEEvNT_6ParamsE --------------------------
	.section	.nv.constant0._ZN7cutlass13device_kernelIN5flash11enable_sm90INS1_16FlashAttnBwdSm90INS1_25CollectiveMainloopBwdSm90ILi2ELi2ELi2EN4cute5tupleIJNS5_1CILi1EEES8_S8_EEENS6_IJNS7_ILi80EEENS7_ILi128EEESB_EEENS_6half_tEfNS_4arch4Sm90ELb0ELb0ELb0ELb0ELb0ELb1ELb0ELb1ELi2ELi1ELi2ELi1ELb0EEENS1_24CollectiveEpilogueBwdGQAISC_fSF_Li256ELb0ELb0EEENS1_19SingleTileSchedulerILb0ELb0ELb0ELi128EEEEEEEEEvNT_6ParamsE,"a",@progbits
	.sectionflags	@""
	.align	4
.nv.constant0._ZN7cutlass13device_kernelIN5flash11enable_sm90INS1_16FlashAttnBwdSm90INS1_25CollectiveMainloopBwdSm90ILi2ELi2ELi2EN4cute5tupleIJNS5_1CILi1EEES8_S8_EEENS6_IJNS7_ILi80EEENS7_ILi128EEESB_EEENS_6half_tEfNS_4arch4Sm90ELb0ELb0ELb0ELb0ELb0ELb1ELb0ELb1ELi2ELi1ELi2ELi1ELb0EEENS1_24CollectiveEpilogueBwdGQAISC_fSF_Li256ELb0ELb0EEENS1_19SingleTileSchedulerILb0ELb0ELb0ELi128EEEEEEEEEvNT_6ParamsE:
	.zero		2304


//--------------------- .nv.constant0._ZN7cutlass13device_kernelIN5flash11enable_sm90INS1_16FlashAttnBwdSm90INS1_25CollectiveMainloopBwdSm90ILi2ELi2ELi2EN4cute5tupleIJNS5_1CILi1EEES8_S8_EEENS6_IJNS7_ILi80EEENS7_ILi128EEESB_EEENS_6half_tEfNS_4arch4Sm90ELb0ELb0ELb0ELb0ELb1ELb1ELb0ELb1ELi2ELi1ELi2ELi1ELb0EEENS1_24CollectiveEpilogueBwdGQAISC_fSF_Li256ELb0ELb1EEENS1_19SingleTileSchedulerILb0ELb0ELb0ELi128EEEEEEEEEvNT_6ParamsE --------------------------
	.section	.nv.constant0._ZN7cutlass13device_kernelIN5flash11enable_sm90INS1_16FlashAttnBwdSm90INS1_25CollectiveMainloopBwdSm90ILi2ELi2ELi2EN4cute5tupleIJNS5_1CILi1EEES8_S8_EEENS6_IJNS7_ILi80EEENS7_ILi128EEESB_EEENS_6half_tEfNS_4arch4Sm90ELb0ELb0ELb0ELb0ELb1ELb1ELb0ELb1ELi2ELi1ELi2ELi1ELb0EEENS1_24CollectiveEpilogueBwdGQAISC_fSF_Li256ELb0ELb1EEENS1_19SingleTileSchedulerILb0ELb0ELb0ELi128EEEEEEEEEvNT_6ParamsE,"a",@progbits
	.sectionflags	@""
	.align	4
.nv.constant0._ZN7cutlass13device_kernelIN5flash11enable_sm90INS1_16FlashAttnBwdSm90INS1_25CollectiveMainloopBwdSm90ILi2ELi2ELi2EN4cute5tupleIJNS5_1CILi1EEES8_S8_EEENS6_IJNS7_ILi80EEENS7_ILi128EEESB_EEENS_6half_tEfNS_4arch4Sm90ELb0ELb0ELb0ELb0ELb1ELb1ELb0ELb1ELi2ELi1ELi2ELi1ELb0EEENS1_24CollectiveEpilogueBwdGQAISC_fSF_Li256ELb0ELb1EEENS1_19SingleTileSchedulerILb0ELb0ELb0ELi128EEEEEEEEEvNT_6ParamsE:
	.zero		2304


//--------------------- .nv.constant0._ZN7cutlass13device_kernelIN5flash22FlashAttnBwdPreprocessIN4cute5tupleIJNS3_1CILi80EEENS5_ILi128EEEEEENS_6half_tEfNS_4arch4Sm90ELb1ELb0EEEEEvNT_6ParamsE --------------------------
	.section	.nv.constant0._ZN7cutlass13device_kernelIN5flash22FlashAttnBwdPreprocessIN4cute5tupleIJNS3_1CILi80EEENS5_ILi128EEEEEENS_6half_tEfNS_4arch4Sm90ELb1ELb0EEEEEvNT_6ParamsE,"a",@progbits
	.sectionflags	@""
	.align	4
.nv.constant0._ZN7cutlass13device_kernelIN5flash22FlashAttnBwdPreprocessIN4cute5tupleIJNS3_1CILi80EEENS5_ILi128EEEEEENS_6half_tEfNS_4arch4Sm90ELb1ELb0EEEEEvNT_6ParamsE:
	.zero		768


//--------------------- .nv.constant0._ZN7cutlass13device_kernelIN5flash11enable_sm90INS1_16FlashAttnBwdSm90INS1_25CollectiveMainloopBwdSm90ILi2ELi2ELi2EN4cute5tupleIJNS5_1CILi1EEES8_S8_EEENS6_IJNS7_ILi80EEENS7_ILi128EEESB_EEENS_6half_tEfNS_4arch4Sm90ELb0ELb0ELb0ELb1ELb0ELb1ELb0ELb1ELi2ELi1ELi2ELi1ELb0EEENS1_21CollectiveEpilogueBwdISC_SD_SF_Li256ELb1ELb0ELi1EEENS1_19SingleTileSchedulerILb1ELb0ELb0ELi128EEEEEEEEEvNT_6ParamsE --------------------------
	.section	.nv.constant0._ZN7cutlass13device_kernelIN5flash11enable_sm90INS1_16FlashAttnBwdSm90INS1_25CollectiveMainloopBwdSm90ILi2ELi2ELi2EN4cute5tupleIJNS5_1CILi1EEES8_S8_EEENS6_IJNS7_ILi80EEENS7_ILi128EEESB_EEENS_6half_tEfNS_4arch4Sm90ELb0ELb0ELb0ELb1ELb0ELb1ELb0ELb1ELi2ELi1ELi2ELi1ELb0EEENS1_21CollectiveEpilogueBwdISC_SD_SF_Li256ELb1ELb0ELi1EEENS1_19SingleTileSchedulerILb1ELb0ELb0ELi128EEEEEEEEEvNT_6ParamsE,"a",@progbits
	.sectionflags	@""
	.align	4
.nv.constant0._ZN7cutlass13device_kernelIN5flash11enable_sm90INS1_16FlashAttnBwdSm90INS1_25CollectiveMainloopBwdSm90ILi2ELi2ELi2EN4cute5tupleIJNS5_1CILi1EEES8_S8_EEENS6_IJNS7_ILi80EEENS7_ILi128EEESB_EEENS_6half_tEfNS_4arch4Sm90ELb0ELb0ELb0ELb1ELb0ELb1ELb0ELb1ELi2ELi1ELi2ELi1ELb0EEENS1_21CollectiveEpilogueBwdISC_SD_SF_Li256ELb1ELb0ELi1EEENS1_19SingleTileSchedulerILb1ELb0ELb0ELi128EEEEEEEEEvNT_6ParamsE:
	.zero		2304


//--------------------- .nv.constant0._ZN7cutlass13device_kernelIN5flash11enable_sm90INS1_16FlashAttnBwdSm90INS1_25CollectiveMainloopBwdSm90ILi2ELi2ELi2EN4cute5tupleIJNS5_1CILi1EEES8_S8_EEENS6_IJNS7_ILi80EEENS7_ILi128EEESB_EEENS_6half_tEfNS_4arch4Sm90ELb0ELb0ELb0ELb1ELb1ELb1ELb0ELb1ELi2ELi1ELi2ELi1ELb0EEENS1_21CollectiveEpilogueBwdISC_SD_SF_Li256ELb1ELb0ELi1EEENS1_19SingleTileSchedulerILb1ELb0ELb0ELi128EEEEEEEEEvNT_6ParamsE --------------------------
	.section	.nv.constant0._ZN7cutlass13device_kernelIN5flash11enable_sm90INS1_16FlashAttnBwdSm90INS1_25CollectiveMainloopBwdSm90ILi2ELi2ELi2EN4cute5tupleIJNS5_1CILi1EEES8_S8_EEENS6_IJNS7_ILi80EEENS7_ILi128EEESB_EEENS_6half_tEfNS_4arch4Sm90ELb0ELb0ELb0ELb1ELb1ELb1ELb0ELb1ELi2ELi1ELi2ELi1ELb0EEENS1_21CollectiveEpilogueBwdISC_SD_SF_Li256ELb1ELb0ELi1EEENS1_19SingleTileSchedulerILb1ELb0ELb0ELi128EEEEEEEEEvNT_6ParamsE,"a",@progbits
	.sectionflags	@""
	.align	4
.nv.constant0._ZN7cutlass13device_kernelIN5flash11enable_sm90INS1_16FlashAttnBwdSm90INS1_25CollectiveMainloopBwdSm90ILi2ELi2ELi2EN4cute5tupleIJNS5_1CILi1EEES8_S8_EEENS6_IJNS7_ILi80EEENS7_ILi128EEESB_EEENS_6half_tEfNS_4arch4Sm90ELb0ELb0ELb0ELb1ELb1ELb1ELb0ELb1ELi2ELi1ELi2ELi1ELb0EEENS1_21CollectiveEpilogueBwdISC_SD_SF_Li256ELb1ELb0ELi1EEENS1_19SingleTileSchedulerILb1ELb0ELb0ELi128EEEEEEEEEvNT_6ParamsE:
	.zero		2304


//--------------------- .nv.constant0._ZN7cutlass13device_kernelIN5flash11enable_sm90INS1_16FlashAttnBwdSm90INS1_25CollectiveMainloopBwdSm90ILi2ELi2ELi2EN4cute5tupleIJNS5_1CILi1EEES8_S8_EEENS6_IJNS7_ILi80EEENS7_ILi128EEESB_EEENS_6half_tEfNS_4arch4Sm90ELb0ELb0ELb0ELb1ELb0ELb1ELb0ELb1ELi2ELi1ELi2ELi1ELb0EEENS1_24CollectiveEpilogueBwdGQAISC_fSF_Li256ELb1ELb0EEENS1_19SingleTileSchedulerILb1ELb0ELb0ELi128EEEEEEEEEvNT_6ParamsE --------------------------
	.section	.nv.constant0._ZN7cutlass13device_kernelIN5flash11enable_sm90INS1_16FlashAttnBwdSm90INS1_25CollectiveMainloopBwdSm90ILi2ELi2ELi2EN4cute5tupleIJNS5_1CILi1EEES8_S8_EEENS6_IJNS7_ILi80EEENS7_ILi128EEESB_EEENS_6half_tEfNS_4arch4Sm90ELb0ELb0ELb0ELb1ELb0ELb1ELb0ELb1ELi2ELi1ELi2ELi1ELb0EEENS1_24CollectiveEpilogueBwdGQAISC_fSF_Li256ELb1ELb0EEENS1_19SingleTileSchedulerILb1ELb0ELb0ELi128EEEEEEEEEvNT_6ParamsE,"a",@progbits
	.sectionflags	@""
	.align	4
.nv.constant0._ZN7cutlass13device_kernelIN5flash11enable_sm90INS1_16FlashAttnBwdSm90INS1_25CollectiveMainloopBwdSm90ILi2ELi2ELi2EN4cute5tupleIJNS5_1CILi1EEES8_S8_EEENS6_IJNS7_ILi80EEENS7_ILi128EEESB_EEENS_6half_tEfNS_4arch4Sm90ELb0ELb0ELb0ELb1ELb0ELb1ELb0ELb1ELi2ELi1ELi2ELi1ELb0EEENS1_24CollectiveEpilogueBwdGQAISC_fSF_Li256ELb1ELb0EEENS1_19SingleTileSchedulerILb1ELb0ELb0ELi128EEEEEEEEEvNT_6ParamsE:
	.zero		2304


//--------------------- .nv.constant0._ZN7cutlass13device_kernelIN5flash32FlashAttnBwdPostprocessConvertdQIN4cute5tupleIJNS3_1CILi80EEENS5_ILi128EEEEEENS_6half_tEfNS_4arch4Sm90ELi256ENS3_8TiledMMAINS3_8MMA_AtomIJNS3_4SM904GMMA25MMA_64x16x16_F32F16F16_SSILNSF_5MajorE1ELSH_0ELNSF_7ScaleInE1ELSI_1EEEEEENS3_6LayoutINS4_IJNS5_ILi2EEENS5_ILi1EEESN_EEENS4_IJSN_NS5_ILi0EEESP_EEEEENS4_IJNS3_10UnderscoreESS_SS_EEEEELb1EEEEEvNT_6ParamsE --------------------------
	.section	.nv.constant0._ZN7cutlass13device_kernelIN5flash32FlashAttnBwdPostprocessConvertdQIN4cute5tupleIJNS3_1CILi80EEENS5_ILi128EEEEEENS_6half_tEfNS_4arch4Sm90ELi256ENS3_8TiledMMAINS3_8MMA_AtomIJNS3_4SM904GMMA25MMA_64x16x16_F32F16F16_SSILNSF_5MajorE1ELSH_0ELNSF_7ScaleInE1ELSI_1EEEEEENS3_6LayoutINS4_IJNS5_ILi2EEENS5_ILi1EEESN_EEENS4_IJSN_NS5_ILi0EEESP_EEEEENS4_IJNS3_10UnderscoreESS_SS_EEEEELb1EEEEEvNT_6ParamsE,"a",@progbits
	.sectionflags	@""
	.align	4
.nv.constant0._ZN7cutlass13device_kernelIN5flash32FlashAttnBwdPostprocessConvertdQIN4cute5tupleIJNS3_1CILi80EEENS5_ILi128EEEEEENS_6half_tEfNS_4arch4Sm90ELi256ENS3_8TiledMMAINS3_8MMA_AtomIJNS3_4SM904GMMA25MMA_64x16x16_F32F16F16_SSILNSF_5MajorE1ELSH_0ELNSF_7ScaleInE1ELSI_1EEEEEENS3_6LayoutINS4_IJNS5_ILi2EEENS5_ILi1EEESN_EEENS4_IJSN_NS5_ILi0EEESP_EEEEENS4_IJNS3_10UnderscoreESS_SS_EEEEELb1EEEEEvNT_6ParamsE:
	.zero		640


//--------------------- .nv.constant0._ZN7cutlass13device_kernelIN5flash11enable_sm90INS1_16FlashAttnBwdSm90INS1_25CollectiveMainloopBwdSm90ILi2ELi2ELi2EN4cute5tupleIJNS5_1CILi1EEES8_S8_EEENS6_IJNS7_ILi80EEENS7_ILi128EEESB_EEENS_6half_tEfNS_4arch4Sm90ELb0ELb0ELb0ELb1ELb1ELb1ELb0ELb1ELi2ELi1ELi2ELi1ELb0EEENS1_24CollectiveEpilogueBwdGQAISC_fSF_Li256ELb1ELb1EEENS1_19SingleTileSchedulerILb1ELb0ELb0ELi128EEEEEEEEEvNT_6ParamsE --------------------------
	.section	.nv.constant0._ZN7cutlass13device_kernelIN5flash11enable_sm90INS1_16FlashAttnBwdSm90INS1_25CollectiveMainloopBwdSm90ILi2ELi2ELi2EN4cute5tupleIJNS5_1CILi1EEES8_S8_EEENS6_IJNS7_ILi80EEENS7_ILi128EEESB_EEENS_6half_tEfNS_4arch4Sm90ELb0ELb0ELb0ELb1ELb1ELb1ELb0ELb1ELi2ELi1ELi2ELi1ELb0EEENS1_24CollectiveEpilogueBwdGQAISC_fSF_Li256ELb1ELb1EEENS1_19SingleTileSchedulerILb1ELb0ELb0ELi128EEEEEEEEEvNT_6ParamsE,"a",@progbits
	.sectionflags	@""
	.align	4
.nv.constant0._ZN7cutlass13device_kernelIN5flash11enable_sm90INS1_16FlashAttnBwdSm90INS1_25CollectiveMainloopBwdSm90ILi2ELi2ELi2EN4cute5tupleIJNS5_1CILi1EEES8_S8_EEENS6_IJNS7_ILi80EEENS7_ILi128EEESB_EEENS_6half_tEfNS_4arch4Sm90ELb0ELb0ELb0ELb1ELb1ELb1ELb0ELb1ELi2ELi1ELi2ELi1ELb0EEENS1_24CollectiveEpilogueBwdGQAISC_fSF_Li256ELb1ELb1EEENS1_19SingleTileSchedulerILb1ELb0ELb0ELi128EEEEEEEEEvNT_6ParamsE:
	.zero		2304


//--------------------- .nv.constant0._ZN7cutlass13device_kernelIN5flash22FlashAttnBwdPreprocessIN4cute5tupleIJNS3_1CILi80EEENS5_ILi128EEEEEENS_6half_tEfNS_4arch4Sm90ELb1ELb1EEEEEvNT_6ParamsE --------------------------
	.section	.nv.constant0._ZN7cutlass13device_kernelIN5flash22FlashAttnBwdPreprocessIN4cute5tupleIJNS3_1CILi80EEENS5_ILi128EEEEEENS_6half_tEfNS_4arch4Sm90ELb1ELb1EEEEEvNT_6ParamsE,"a",@progbits
	.sectionflags	@""
	.align	4
.nv.constant0._ZN7cutlass13device_kernelIN5flash22FlashAttnBwdPreprocessIN4cute5tupleIJNS3_1CILi80EEENS5_ILi128EEEEEENS_6half_tEfNS_4arch4Sm90ELb1ELb1EEEEEvNT_6ParamsE:
	.zero		768


//--------------------- .nv.constant0._ZN7cutlass13device_kernelIN5flash11enable_sm90INS1_16FlashAttnBwdSm90INS1_25CollectiveMainloopBwdSm90ILi2ELi2ELi2EN4cute5tupleIJNS5_1CILi1EEES8_S8_EEENS6_IJNS7_ILi64EEENS7_ILi128EEESB_EEENS_6half_tEfNS_4arch4Sm90ELb0ELb1ELb0ELb0ELb0ELb1ELb0ELb0ELi2ELi1ELi2ELi1ELb0EEENS1_21CollectiveEpilogueBwdISC_SD_SF_Li256ELb0ELb0ELi1EEENS1_19SingleTileSchedulerILb0ELb0ELb0ELi128EEEEEEEEEvNT_6ParamsE --------------------------
	.section	.nv.constant0._ZN7cutlass13device_kernelIN5flash11enable_sm90INS1_16FlashAttnBwdSm90INS1_25CollectiveMainloopBwdSm90ILi2ELi2ELi2EN4cute5tupleIJNS5_1CILi1EEES8_S8_EEENS6_IJNS7_ILi64EEENS7_ILi128EEESB_EEENS_6half_tEfNS_4arch4Sm90ELb0ELb1ELb0ELb0ELb0ELb1ELb0ELb0ELi2ELi1ELi2ELi1ELb0EEENS1_21CollectiveEpilogueBwdISC_SD_SF_Li256ELb0ELb0ELi1EEENS1_19SingleTileSchedulerILb0ELb0ELb0ELi128EEEEEEEEEvNT_6ParamsE,"a",@progbits
	.sectionflags	@""
	.align	4
.nv.constant0._ZN7cutlass13device_kernelIN5flash11enable_sm90INS1_16FlashAttnBwdSm90INS1_25CollectiveMainloopBwdSm90ILi2ELi2ELi2EN4cute5tupleIJNS5_1CILi1EEES8_S8_EEENS6_IJNS7_ILi64EEENS7_ILi128EEESB_EEENS_6half_tEfNS_4arch4Sm90ELb0ELb1ELb0ELb0ELb0ELb1ELb0ELb0ELi2ELi1ELi2ELi1ELb0EEENS1_21CollectiveEpilogueBwdISC_SD_SF_Li256ELb0ELb0ELi1EEENS1_19SingleTileSchedulerILb0ELb0ELb0ELi128EEEEEEEEEvNT_6ParamsE:
	.zero		2944


//--------------------- .nv.constant0._ZN7cutlass13device_kernelIN5flash11enable_sm90INS1_16FlashAttnBwdSm90INS1_25CollectiveMainloopBwdSm90ILi2ELi2ELi2EN4cute5tupleIJNS5_1CILi1EEES8_S8_EEENS6_IJNS7_ILi64EEENS7_ILi128EEESB_EEENS_6half_tEfNS_4arch4Sm90ELb0ELb1ELb0ELb0ELb1ELb1ELb0ELb0ELi2ELi1ELi2ELi1ELb0EEENS1_21CollectiveEpilogueBwdISC_SD_SF_Li256ELb0ELb0ELi1EEENS1_19SingleTileSchedulerILb0ELb0ELb0ELi128EEEEEEEEEvNT_6ParamsE --------------------------
	.section	.nv.constant0._ZN7cutlass13device_kernelIN5flash11enable_sm90INS1_16FlashAttnBwdSm90INS1_25CollectiveMainloopBwdSm90ILi2ELi2ELi2EN4cute5tupleIJNS5_1CILi1EEES8_S8_EEENS6_IJNS7_ILi64EEENS7_ILi128EEESB_EEENS_6half_tEfNS_4arch4Sm90ELb0ELb1ELb0ELb0ELb1ELb1ELb0ELb0ELi2ELi1ELi2ELi1ELb0EEENS1_21CollectiveEpilogueBwdISC_SD_SF_Li256ELb0ELb0ELi1EEENS1_19SingleTileSchedulerILb0ELb0ELb0ELi128EEEEEEEEEvNT_6ParamsE,"a",@progbits
	.sectionflags	@""
	.align	4
.nv.constant0._ZN7cutlass13device_kernelIN5flash11enable_sm90INS1_16FlashAttnBwdSm90INS1_25CollectiveMainloopBwdSm90ILi2ELi2ELi2EN4cute5tupleIJNS5_1CILi1EEES8_S8_EEENS6_IJNS7_ILi64EEENS7_ILi128EEESB_EEENS_6half_tEfNS_4arch4Sm90ELb0ELb1ELb0ELb0ELb1ELb1ELb0ELb0ELi2ELi1ELi2ELi1ELb0EEENS1_21CollectiveEpilogueBwdISC_SD_SF_Li256ELb0ELb0ELi1EEENS1_19SingleTileSchedulerILb0ELb0ELb0ELi128EEEEEEEEEvNT_6ParamsE:
	.zero		2944


//--------------------- .nv.constant0._ZN7cutlass13device_kernelIN5flash11enable_sm90INS1_16FlashAttnBwdSm90INS1_25CollectiveMainloopBwdSm90ILi2ELi2ELi2EN4cute5tupleIJNS5_1CILi1EEES8_S8_EEENS6_IJNS7_ILi64EEENS7_ILi128EEESB_EEENS_6half_tEfNS_4arch4Sm90ELb0ELb1ELb0ELb0ELb0ELb1ELb0ELb0ELi2ELi1ELi2ELi1ELb0EEENS1_24CollectiveEpilogueBwdGQAISC_fSF_Li256ELb0ELb0EEENS1_19SingleTileSchedulerILb0ELb0ELb0ELi128EEEEEEEEEvNT_6ParamsE --------------------------
	.section	.nv.constant0._ZN7cutlass13device_kernelIN5flash11enable_sm90INS1_16FlashAttnBwdSm90INS1_25CollectiveMainloopBwdSm90ILi2ELi2ELi2EN4cute5tupleIJNS5_1CILi1EEES8_S8_EEENS6_IJNS7_ILi64EEENS7_ILi128EEESB_EEENS_6half_tEfNS_4arch4Sm90ELb0ELb1ELb0ELb0ELb0ELb1ELb0ELb0ELi2ELi1ELi2ELi1ELb0EEENS1_24CollectiveEpilogueBwdGQAISC_fSF_Li256ELb0ELb0EEENS1_19SingleTileSchedulerILb0ELb0ELb0ELi128EEEEEEEEEvNT_6ParamsE,"a",@progbits
	.sectionflags	@""
	.align	4
.nv.constant0._ZN7cutlass13device_kernelIN5flash11enable_sm90INS1_16FlashAttnBwdSm90INS1_25CollectiveMainloopBwdSm90ILi2ELi2ELi2EN4cute5tupleIJNS5_1CILi1EEES8_S8_EEENS6_IJNS7_ILi64EEENS7_ILi128EEESB_EEENS_6half_tEfNS_4arch4Sm90ELb0ELb1ELb0ELb0ELb0ELb1ELb0ELb0ELi2ELi1ELi2ELi1ELb0EEENS1_24CollectiveEpilogueBwdGQAISC_fSF_Li256ELb0ELb0EEENS1_19SingleTileSchedulerILb0ELb0ELb0ELi128EEEEEEEEEvNT_6ParamsE:
	.zero		2304


//--------------------- .nv.constant0._ZN7cutlass13device_kernelIN5flash11enable_sm90INS1_16FlashAttnBwdSm90INS1_25CollectiveMainloopBwdSm90ILi2ELi2ELi2EN4cute5tupleIJNS5_1CILi1EEES8_S8_EEENS6_IJNS7_ILi64EEENS7_ILi128EEESB_EEENS_6half_tEfNS_4arch4Sm90ELb0ELb1ELb0ELb0ELb1ELb1ELb0ELb0ELi2ELi1ELi2ELi1ELb0EEENS1_24CollectiveEpilogueBwdGQAISC_fSF_Li256ELb0ELb1EEENS1_19SingleTileSchedulerILb0ELb0ELb0ELi128EEEEEEEEEvNT_6ParamsE --------------------------
	.section	.nv.constant0._ZN7cutlass13device_kernelIN5flash11enable_sm90INS1_16FlashAttnBwdSm90INS1_25CollectiveMainloopBwdSm90ILi2ELi2ELi2EN4cute5tupleIJNS5_1CILi1EEES8_S8_EEENS6_IJNS7_ILi64EEENS7_ILi128EEESB_EEENS_6half_tEfNS_4arch4Sm90ELb0ELb1ELb0ELb0ELb1ELb1ELb0ELb0ELi2ELi1ELi2ELi1ELb0EEENS1_24CollectiveEpilogueBwdGQAISC_fSF_Li256ELb0ELb1EEENS1_19SingleTileSchedulerILb0ELb0ELb0ELi128EEEEEEEEEvNT_6ParamsE,"a",@progbits
	.sectionflags	@""
	.align	4
.nv.constant0._ZN7cutlass13device_kernelIN5flash11enable_sm90INS1_16FlashAttnBwdSm90INS1_25CollectiveMainloopBwdSm90ILi2ELi2ELi2EN4cute5tupleIJNS5_1CILi1EEES8_S8_EEENS6_IJNS7_ILi64EEENS7_ILi128EEESB_EEENS_6half_tEfNS_4arch4Sm90ELb0ELb1ELb0ELb0ELb1ELb1ELb0ELb0ELi2ELi1ELi2ELi1ELb0EEENS1_24CollectiveEpilogueBwdGQAISC_fSF_Li256ELb0ELb1EEENS1_19SingleTileSchedulerILb0ELb0ELb0ELi128EEEEEEEEEvNT_6ParamsE:
	.zero		2304


//--------------------- .nv.constant0._ZN7cutlass13device_kernelIN5flash11enable_sm90INS1_16FlashAttnBwdSm90INS1_25CollectiveMainloopBwdSm90ILi2ELi2ELi2EN4cute5tupleIJNS5_1CILi1EEES8_S8_EEENS6_IJNS7_ILi64EEENS7_ILi128EEESB_EEENS_6half_tEfNS_4arch4Sm90ELb0ELb1ELb0ELb1ELb0ELb1ELb0ELb0ELi2ELi1ELi2ELi1ELb0EEENS1_21CollectiveEpilogueBwdISC_SD_SF_Li256ELb1ELb0ELi1EEENS1_19SingleTileSchedulerILb1ELb0ELb0ELi128EEEEEEEEEvNT_6ParamsE --------------------------
	.section	.nv.constant0._ZN7cutlass13device_kernelIN5flash11enable_sm90INS1_16FlashAttnBwdSm90INS1_25CollectiveMainloopBwdSm90ILi2ELi2ELi2EN4cute5tupleIJNS5_1CILi1EEES8_S8_EEENS6_IJNS7_ILi64EEENS7_ILi128EEESB_EEENS_6half_tEfNS_4arch4Sm90ELb0ELb1ELb0ELb1ELb0ELb1ELb0ELb0ELi2ELi1ELi2ELi1ELb0EEENS1_21CollectiveEpilogueBwdISC_SD_SF_Li256ELb1ELb0ELi1EEENS1_19SingleTileSchedulerILb1ELb0ELb0ELi128EEEEEEEEEvNT_6ParamsE,"a",@progbits
	.sectionflags	@""
	.align	4
.nv.constant0._ZN7cutlass13device_kernelIN5flash11enable_sm90INS1_16FlashAttnBwdSm90INS1_25CollectiveMainloopBwdSm90ILi2ELi2ELi2EN4cute5tupleIJNS5_1CILi1EEES8_S8_EEENS6_IJNS7_ILi64EEENS7_ILi128EEESB_EEENS_6half_tEfNS_4arch4Sm90ELb0ELb1ELb0ELb1ELb0ELb1ELb0ELb0ELi2ELi1ELi2ELi1ELb0EEENS1_21CollectiveEpilogueBwdISC_SD_SF_Li256ELb1ELb0ELi1EEENS1_19SingleTileSchedulerILb1ELb0ELb0ELi128EEEEEEEEEvNT_6ParamsE:
	.zero		2304


//--------------------- .nv.constant0._ZN7cutlass13device_kernelIN5flash11enable_sm90INS1_16FlashAttnBwdSm90INS1_25CollectiveMainloopBwdSm90ILi2ELi2ELi2EN4cute5tupleIJNS5_1CILi1EEES8_S8_EEENS6_IJNS7_ILi64EEENS7_ILi128EEESB_EEENS_6half_tEfNS_4arch4Sm90ELb0ELb1ELb0ELb1ELb1ELb1ELb0ELb0ELi2ELi1ELi2ELi1ELb0EEENS1_21CollectiveEpilogueBwdISC_SD_SF_Li256ELb1ELb0ELi1EEENS1_19SingleTileSchedulerILb1ELb0ELb0ELi128EEEEEEEEEvNT_6ParamsE --------------------------
	.section	.nv.constant0._ZN7cutlass13device_kernelIN5flash11enable_sm90INS1_16FlashAttnBwdSm90INS1_25CollectiveMainloopBwdSm90ILi2ELi2ELi2EN4cute5tupleIJNS5_1CILi1EEES8_S8_EEENS6_IJNS7_ILi64EEENS7_ILi128EEESB_EEENS_6half_tEfNS_4arch4Sm90ELb0ELb1ELb0ELb1ELb1ELb1ELb0ELb0ELi2ELi1ELi2ELi1ELb0EEENS1_21CollectiveEpilogueBwdISC_SD_SF_Li256ELb1ELb0ELi1EEENS1_19SingleTileSchedulerILb1ELb0ELb0ELi128EEEEEEEEEvNT_6ParamsE,"a",@progbits
	.sectionflags	@""
	.align	4
.nv.constant0._ZN7cutlass13device_kernelIN5flash11enable_sm90INS1_16FlashAttnBwdSm90INS1_25CollectiveMainloopBwdSm90ILi2ELi2ELi2EN4cute5tupleIJNS5_1CILi1EEES8_S8_EEENS6_IJNS7_ILi64EEENS7_ILi128EEESB_EEENS_6half_tEfNS_4arch4Sm90ELb0ELb1ELb0ELb1ELb1ELb1ELb0ELb0ELi2ELi1ELi2ELi1ELb0EEENS1_21CollectiveEpilogueBwdISC_SD_SF_Li256ELb1ELb0ELi1EEENS1_19SingleTileSchedulerILb1ELb0ELb0ELi128EEEEEEEEEvNT_6ParamsE:
	.zero		2304


//--------------------- .nv.constant0._ZN7cutlass13device_kernelIN5flash11enable_sm90INS1_16FlashAttnBwdSm90INS1_25CollectiveMainloopBwdSm90ILi2ELi2ELi2EN4cute5tupleIJNS5_1CILi1EEES8_S8_EEENS6_IJNS7_ILi64EEENS7_ILi128EEESB_EEENS_6half_tEfNS_4arch4Sm90ELb0ELb1ELb0ELb1ELb0ELb1ELb0ELb0ELi2ELi1ELi2ELi1ELb0EEENS1_24CollectiveEpilogueBwdGQAISC_fSF_Li256ELb1ELb0EEENS1_19SingleTileSchedulerILb1ELb0ELb0ELi128EEEEEEEEEvNT_6ParamsE --------------------------
	.section	.nv.constant0._ZN7cutlass13device_kernelIN5flash11enable_sm90INS1_16FlashAttnBwdSm90INS1_25CollectiveMainloopBwdSm90ILi2ELi2ELi2EN4cute5tupleIJNS5_1CILi1EEES8_S8_EEENS6_IJNS7_ILi64EEENS7_ILi128EEESB_EEENS_6half_tEfNS_4arch4Sm90ELb0ELb1ELb0ELb1ELb0ELb1ELb0ELb0ELi2ELi1ELi2ELi1ELb0EEENS1_24CollectiveEpilogueBwdGQAISC_fSF_Li256ELb1ELb0EEENS1_19SingleTileSchedulerILb1ELb0ELb0ELi128EEEEEEEEEvNT_6ParamsE,"a",@progbits
	.sectionflags	@""
	.align	4
.nv.constant0._ZN7cutlass13device_kernelIN5flash11enable_sm90INS1_16FlashAttnBwdSm90INS1_25CollectiveMainloopBwdSm90ILi2ELi2ELi2EN4cute5tupleIJNS5_1CILi1EEES8_S8_EEENS6_IJNS7_ILi64EEENS7_ILi128EEESB_EEENS_6half_tEfNS_4arch4Sm90ELb0ELb1ELb0ELb1ELb0ELb1ELb0ELb0ELi2ELi1ELi2ELi1ELb0EEENS1_24CollectiveEpilogueBwdGQAISC_fSF_Li256ELb1ELb0EEENS1_19SingleTileSchedulerILb1ELb0ELb0ELi128EEEEEEEEEvNT_6ParamsE:
	.zero		2304


//--------------------- .nv.constant0._ZN7cutlass13device_kernelIN5flash11enable_sm90INS1_16FlashAttnBwdSm90INS1_25CollectiveMainloopBwdSm90ILi2ELi2ELi2EN4cute5tupleIJNS5_1CILi1EEES8_S8_EEENS6_IJNS7_ILi64EEENS7_ILi128EEESB_EEENS_6half_tEfNS_4arch4Sm90ELb0ELb1ELb0ELb1ELb1ELb1ELb0ELb0ELi2ELi1ELi2ELi1ELb0EEENS1_24CollectiveEpilogueBwdGQAISC_fSF_Li256ELb1ELb1EEENS1_19SingleTileSchedulerILb1ELb0ELb0ELi128EEEEEEEEEvNT_6ParamsE --------------------------
	.section	.nv.constant0._ZN7cutlass13device_kernelIN5flash11enable_sm90INS1_16FlashAttnBwdSm90INS1_25CollectiveMainloopBwdSm90ILi2ELi2ELi2EN4cute5tupleIJNS5_1CILi1EEES8_S8_EEENS6_IJNS7_ILi64EEENS7_ILi128EEESB_EEENS_6half_tEfNS_4arch4Sm90ELb0ELb1ELb0ELb1ELb1ELb1ELb0ELb0ELi2ELi1ELi2ELi1ELb0EEENS1_24CollectiveEpilogueBwdGQAISC_fSF_Li256ELb1ELb1EEENS1_19SingleTileSchedulerILb1ELb0ELb0ELi128EEEEEEEEEvNT_6ParamsE,"a",@progbits
	.sectionflags	@""
	.align	4
.nv.constant0._ZN7cutlass13device_kernelIN5flash11enable_sm90INS1_16FlashAttnBwdSm90INS1_25CollectiveMainloopBwdSm90ILi2ELi2ELi2EN4cute5tupleIJNS5_1CILi1EEES8_S8_EEENS6_IJNS7_ILi64EEENS7_ILi128EEESB_EEENS_6half_tEfNS_4arch4Sm90ELb0ELb1ELb0ELb1ELb1ELb1ELb0ELb0ELi2ELi1ELi2ELi1ELb0EEENS1_24CollectiveEpilogueBwdGQAISC_fSF_Li256ELb1ELb1EEENS1_19SingleTileSchedulerILb1ELb0ELb0ELi128EEEEEEEEEvNT_6ParamsE:
	.zero		2304


//--------------------- .nv.constant0._ZN7cutlass13device_kernelIN5flash11enable_sm90INS1_16FlashAttnBwdSm90INS1_25CollectiveMainloopBwdSm90ILi2ELi2ELi2EN4cute5tupleIJNS5_1CILi1EEES8_S8_EEENS6_IJNS7_ILi64EEENS7_ILi128EEESB_EEENS_6half_tEfNS_4arch4Sm90ELb1ELb0ELb0ELb0ELb0ELb1ELb0ELb0ELi2ELi1ELi2ELi1ELb0EEENS1_21CollectiveEpilogueBwdISC_SD_SF_Li256ELb0ELb0ELi1EEENS1_25SingleTileBwdLPTSchedulerILb0ELi128ELb0EEEEEEEEEvNT_6ParamsE --------------------------
	.section	.nv.constant0._ZN7cutlass13device_kernelIN5flash11enable_sm90INS1_16FlashAttnBwdSm90INS1_25CollectiveMainloopBwdSm90ILi2ELi2ELi2EN4cute5tupleIJNS5_1CILi1EEES8_S8_EEENS6_IJNS7_ILi64EEENS7_ILi128EEESB_EEENS_6half_tEfNS_4arch4Sm90ELb1ELb0ELb0ELb0ELb0ELb1ELb0ELb0ELi2ELi1ELi2ELi1ELb0EEENS1_21CollectiveEpilogueBwdISC_SD_SF_Li256ELb0ELb0ELi1EEENS1_25SingleTileBwdLPTSchedulerILb0ELi128ELb0EEEEEEEEEvNT_6ParamsE,"a",@progbits
	.sectionflags	@""
	.align	4
.nv.constant0._ZN7cutlass13device_kernelIN5flash11enable_sm90INS1_16FlashAttnBwdSm90INS1_25CollectiveMainloopBwdSm90ILi2ELi2ELi2EN4cute5tupleIJNS5_1CILi1EEES8_S8_EEENS6_IJNS7_ILi64EEENS7_ILi128EEESB_EEENS_6half_tEfNS_4arch4Sm90ELb1ELb0ELb0ELb0ELb0ELb1ELb0ELb0ELi2ELi1ELi2ELi1ELb0EEENS1_21CollectiveEpilogueBwdISC_SD_SF_Li256ELb0ELb0ELi1EEENS1_25SingleTileBwdLPTSchedulerILb0ELi128ELb0EEEEEEEEEvNT_6ParamsE:
	.zero		2944


//--------------------- .nv.constant0._ZN7cutlass13device_kernelIN5flash11enable_sm90INS1_16FlashAttnBwdSm90INS1_25CollectiveMainloopBwdSm90ILi2ELi2ELi2EN4cute5tupleIJNS5_1CILi1EEES8_S8_EEENS6_IJNS7_ILi64EEENS7_ILi128EEESB_EEENS_6half_tEfNS_4arch4Sm90ELb1ELb0ELb0ELb0ELb1ELb1ELb0ELb0ELi2ELi1ELi2ELi1ELb0EEENS1_21CollectiveEpilogueBwdISC_SD_SF_Li256ELb0ELb0ELi1EEENS1_25SingleTileBwdLPTSchedulerILb0ELi128ELb1EEEEEEEEEvNT_6ParamsE --------------------------
	.section	.nv.constant0._ZN7cutlass13device_kernelIN5flash11enable_sm90INS1_16FlashAttnBwdSm90INS1_25CollectiveMainloopBwdSm90ILi2ELi2ELi2EN4cute5tupleIJNS5_1CILi1EEES8_S8_EEENS6_IJNS7_ILi64EEENS7_ILi128EEESB_EEENS_6half_tEfNS_4arch4Sm90ELb1ELb0ELb0ELb0ELb1ELb1ELb0ELb0ELi2ELi1ELi2ELi1ELb0EEENS1_21CollectiveEpilogueBwdISC_SD_SF_Li256ELb0ELb0ELi1EEENS1_25SingleTileBwdLPTSchedulerILb0ELi128ELb1EEEEEEEEEvNT_6ParamsE,"a",@progbits
	.sectionflags	@""
	.align	4
.nv.constant0._ZN7cutlass13device_kernelIN5flash11enable_sm90INS1_16FlashAttnBwdSm90INS1_25CollectiveMainloopBwdSm90ILi2ELi2ELi2EN4cute5tupleIJNS5_1CILi1EEES8_S8_EEENS6_IJNS7_ILi64EEENS7_ILi128EEESB_EEENS_6half_tEfNS_4arch4Sm90ELb1ELb0ELb0ELb0ELb1ELb1ELb0ELb0ELi2ELi1ELi2ELi1ELb0EEENS1_21CollectiveEpilogueBwdISC_SD_SF_Li256ELb0ELb0ELi1EEENS1_25SingleTileBwdLPTSchedulerILb0ELi128ELb1EEEEEEEEEvNT_6ParamsE:
	.zero		2944


//--------------------- .nv.constant0._ZN7cutlass13device_kernelIN5flash11enable_sm90INS1_16FlashAttnBwdSm90INS1_25CollectiveMainloopBwdSm90ILi2ELi2ELi2EN4cute5tupleIJNS5_1CILi1EEES8_S8_EEENS6_IJNS7_ILi64EEENS7_ILi128EEESB_EEENS_6half_tEfNS_4arch4Sm90ELb1ELb0ELb0ELb0ELb0ELb1ELb0ELb0ELi2ELi1ELi2ELi1ELb0EEENS1_24CollectiveEpilogueBwdGQAISC_fSF_Li256ELb0ELb0EEENS1_25SingleTileBwdLPTSchedulerILb0ELi128ELb0EEEEEEEEEvNT_6ParamsE --------------------------
	.section	.nv.constant0._ZN7cutlass13device_kernelIN5flash11enable_sm90INS1_16FlashAttnBwdSm90INS1_25CollectiveMainloopBwdSm90ILi2ELi2ELi2EN4cute5tupleIJNS5_1CILi1EEES8_S8_EEENS6_IJNS7_ILi64EEENS7_ILi128EEESB_EEENS_6half_tEfNS_4arch4Sm90ELb1ELb0ELb0ELb0ELb0ELb1ELb0ELb0ELi2ELi1ELi2ELi1ELb0EEENS1_24CollectiveEpilogueBwdGQAISC_fSF_Li256ELb0ELb0EEENS1_25SingleTileBwdLPTSchedulerILb0ELi128ELb0EEEEEEEEEvNT_6ParamsE,"a",@progbits
	.sectionflags	@""
	.align	4
.nv.constant0._ZN7cutlass13device_kernelIN5flash11enable_sm90INS1_16FlashAttnBwdSm90INS1_25CollectiveMainloopBwdSm90ILi2ELi2ELi2EN4cute5tupleIJNS5_1CILi1EEES8_S8_EEENS6_IJNS7_ILi64EEENS7_ILi128EEESB_EEENS_6half_tEfNS_4arch4Sm90ELb1ELb0ELb0ELb0ELb0ELb1ELb0ELb0ELi2ELi1ELi2ELi1ELb0EEENS1_24CollectiveEpilogueBwdGQAISC_fSF_Li256ELb0ELb0EEENS1_25SingleTileBwdLPTSchedulerILb0ELi128ELb0EEEEEEEEEvNT_6ParamsE:
	.zero		2432


//--------------------- .nv.constant0._ZN7cutlass13device_kernelIN5flash11enable_sm90INS1_16FlashAttnBwdSm90INS1_25CollectiveMainloopBwdSm90ILi2ELi2ELi2EN4cute5tupleIJNS5_1CILi1EEES8_S8_EEENS6_IJNS7_ILi64EEENS7_ILi128EEESB_EEENS_6half_tEfNS_4arch4Sm90ELb1ELb0ELb0ELb0ELb1ELb1ELb0ELb0ELi2ELi1ELi2ELi1ELb0EEENS1_24CollectiveEpilogueBwdGQAISC_fSF_Li256ELb0ELb1EEENS1_25SingleTileBwdLPTSchedulerILb0ELi128ELb1EEEEEEEEEvNT_6ParamsE --------------------------
	.section	.nv.constant0._ZN7cutlass13device_kernelIN5flash11enable_sm90INS1_16FlashAttnBwdSm90INS1_25CollectiveMainloopBwdSm90ILi2ELi2ELi2EN4cute5tupleIJNS5_1CILi1EEES8_S8_EEENS6_IJNS7_ILi64EEENS7_ILi128EEESB_EEENS_6half_tEfNS_4arch4Sm90ELb1ELb0ELb0ELb0ELb1ELb1ELb0ELb0ELi2ELi1ELi2ELi1ELb0EEENS1_24CollectiveEpilogueBwdGQAISC_fSF_Li256ELb0ELb1EEENS1_25SingleTileBwdLPTSchedulerILb0ELi128ELb1EEEEEEEEEvNT_6ParamsE,"a",@progbits
	.sectionflags	@""
	.align	4
.nv.constant0._ZN7cutlass13device_kernelIN5flash11enable_sm90INS1_16FlashAttnBwdSm90INS1_25CollectiveMainloopBwdSm90ILi2ELi2ELi2EN4cute5tupleIJNS5_1CILi1EEES8_S8_EEENS6_IJNS7_ILi64EEENS7_ILi128EEESB_EEENS_6half_tEfNS_4arch4Sm90ELb1ELb0ELb0ELb0ELb1ELb1ELb0ELb0ELi2ELi1ELi2ELi1ELb0EEENS1_24CollectiveEpilogueBwdGQAISC_fSF_Li256ELb0ELb1EEENS1_25SingleTileBwdLPTSchedulerILb0ELi128ELb1EEEEEEEEEvNT_6ParamsE:
	.zero		2432


//--------------------- .nv.constant0._ZN7cutlass13device_kernelIN5flash22FlashAttnBwdPreprocessIN4cute5tupleIJNS3_1CILi64EEENS5_ILi128EEEEEENS_6half_tEfNS_4arch4Sm90ELb1ELb0EEEEEvNT_6ParamsE --------------------------
	.section	.nv.constant0._ZN7cutlass13device_kernelIN5flash22FlashAttnBwdPreprocessIN4cute5tupleIJNS3_1CILi64EEENS5_ILi128EEEEEENS_6half_tEfNS_4arch4Sm90ELb1ELb0EEEEEvNT_6ParamsE,"a",@progbits
	.sectionflags	@""
	.align	4
.nv.constant0._ZN7cutlass13device_kernelIN5flash22FlashAttnBwdPreprocessIN4cute5tupleIJNS3_1CILi64EEENS5_ILi128EEEEEENS_6half_tEfNS_4arch4Sm90ELb1ELb0EEEEEvNT_6ParamsE:
	.zero		768


//--------------------- .nv.constant0._ZN7cutlass13device_kernelIN5flash11enable_sm90INS1_16FlashAttnBwdSm90INS1_25CollectiveMainloopBwdSm90ILi2ELi2ELi2EN4cute5tupleIJNS5_1CILi1EEES8_S8_EEENS6_IJNS7_ILi64EEENS7_ILi128EEESB_EEENS_6half_tEfNS_4arch4Sm90ELb1ELb0ELb0ELb1ELb0ELb1ELb0ELb0ELi2ELi1ELi2ELi1ELb0EEENS1_21CollectiveEpilogueBwdISC_SD_SF_Li256ELb1ELb0ELi1EEENS1_25SingleTileBwdLPTSchedulerILb1ELi128ELb0EEEEEEEEEvNT_6ParamsE --------------------------
	.section	.nv.constant0._ZN7cutlass13device_kernelIN5flash11enable_sm90INS1_16FlashAttnBwdSm90INS1_25CollectiveMainloopBwdSm90ILi2ELi2ELi2EN4cute5tupleIJNS5_1CILi1EEES8_S8_EEENS6_IJNS7_ILi64EEENS7_ILi128EEESB_EEENS_6half_tEfNS_4arch4Sm90ELb1ELb0ELb0ELb1ELb0ELb1ELb0ELb0ELi2ELi1ELi2ELi1ELb0EEENS1_21CollectiveEpilogueBwdISC_SD_SF_Li256ELb1ELb0ELi1EEENS1_25SingleTileBwdLPTSchedulerILb1ELi128ELb0EEEEEEEEEvNT_6ParamsE,"a",@progbits
	.sectionflags	@""
	.align	4
.nv.constant0._ZN7cutlass13device_kernelIN5flash11enable_sm90INS1_16FlashAttnBwdSm90INS1_25CollectiveMainloopBwdSm90ILi2ELi2ELi2EN4cute5tupleIJNS5_1CILi1EEES8_S8_EEENS6_IJNS7_ILi64EEENS7_ILi128EEESB_EEENS_6half_tEfNS_4arch4Sm90ELb1ELb0ELb0ELb1ELb0ELb1ELb0ELb0ELi2ELi1ELi2ELi1ELb0EEENS1_21CollectiveEpilogueBwdISC_SD_SF_Li256ELb1ELb0ELi1EEENS1_25SingleTileBwdLPTSchedulerILb1ELi128ELb0EEEEEEEEEvNT_6ParamsE:
	.zero		2304


//--------------------- .nv.constant0._ZN7cutlass13device_kernelIN5flash11enable_sm90INS1_16FlashAttnBwdSm90INS1_25CollectiveMainloopBwdSm90ILi2ELi2ELi2EN4cute5tupleIJNS5_1CILi1EEES8_S8_EEENS6_IJNS7_ILi64EEENS7_ILi128EEESB_EEENS_6half_tEfNS_4arch4Sm90ELb1ELb0ELb0ELb1ELb1ELb1ELb0ELb0ELi2ELi1ELi2ELi1ELb0EEENS1_21CollectiveEpilogueBwdISC_SD_SF_Li256ELb1ELb0ELi1EEENS1_25SingleTileBwdLPTSchedulerILb1ELi128ELb1EEEEEEEEEvNT_6ParamsE --------------------------
	.section	.nv.constant0._ZN7cutlass13device_kernelIN5flash11enable_sm90INS1_16FlashAttnBwdSm90INS1_25CollectiveMainloopBwdSm90ILi2ELi2ELi2EN4cute5tupleIJNS5_1CILi1EEES8_S8_EEENS6_IJNS7_ILi64EEENS7_ILi128EEESB_EEENS_6half_tEfNS_4arch4Sm90ELb1ELb0ELb0ELb1ELb1ELb1ELb0ELb0ELi2ELi1ELi2ELi1ELb0EEENS1_21CollectiveEpilogueBwdISC_SD_SF_Li256ELb1ELb0ELi1EEENS1_25SingleTileBwdLPTSchedulerILb1ELi128ELb1EEEEEEEEEvNT_6ParamsE,"a",@progbits
	.sectionflags	@""
	.align	4
.nv.constant0._ZN7cutlass13device_kernelIN5flash11enable_sm90INS1_16FlashAttnBwdSm90INS1_25CollectiveMainloopBwdSm90ILi2ELi2ELi2EN4cute5tupleIJNS5_1CILi1EEES8_S8_EEENS6_IJNS7_ILi64EEENS7_ILi128EEESB_EEENS_6half_tEfNS_4arch4Sm90ELb1ELb0ELb0ELb1ELb1ELb1ELb0ELb0ELi2ELi1ELi2ELi1ELb0EEENS1_21CollectiveEpilogueBwdISC_SD_SF_Li256ELb1ELb0ELi1EEENS1_25SingleTileBwdLPTSchedulerILb1ELi128ELb1EEEEEEEEEvNT_6ParamsE:
	.zero		2304


//--------------------- .nv.constant0._ZN7cutlass13device_kernelIN5flash11enable_sm90INS1_16FlashAttnBwdSm90INS1_25CollectiveMainloopBwdSm90ILi2ELi2ELi2EN4cute5tupleIJNS5_1CILi1EEES8_S8_EEENS6_IJNS7_ILi64EEENS7_ILi128EEESB_EEENS_6half_tEfNS_4arch4Sm90ELb1ELb0ELb0ELb1ELb0ELb1ELb0ELb0ELi2ELi1ELi2ELi1ELb0EEENS1_24CollectiveEpilogueBwdGQAISC_fSF_Li256ELb1ELb0EEENS1_25SingleTileBwdLPTSchedulerILb1ELi128ELb0EEEEEEEEEvNT_6ParamsE --------------------------
	.section	.nv.constant0._ZN7cutlass13device_kernelIN5flash11enable_sm90INS1_16FlashAttnBwdSm90INS1_25CollectiveMainloopBwdSm90ILi2ELi2ELi2EN4cute5tupleIJNS5_1CILi1EEES8_S8_EEENS6_IJNS7_ILi64EEENS7_ILi128EEESB_EEENS_6half_tEfNS_4arch4Sm90ELb1ELb0ELb0ELb1ELb0ELb1ELb0ELb0ELi2ELi1ELi2ELi1ELb0EEENS1_24CollectiveEpilogueBwdGQAISC_fSF_Li256ELb1ELb0EEENS1_25SingleTileBwdLPTSchedulerILb1ELi128ELb0EEEEEEEEEvNT_6ParamsE,"a",@progbits
	.sectionflags	@""
	.align	4
.nv.constant0._ZN7cutlass13device_kernelIN5flash11enable_sm90INS1_16FlashAttnBwdSm90INS1_25CollectiveMainloopBwdSm90ILi2ELi2ELi2EN4cute5tupleIJNS5_1CILi1EEES8_S8_EEENS6_IJNS7_ILi64EEENS7_ILi128EEESB_EEENS_6half_tEfNS_4arch4Sm90ELb1ELb0ELb0ELb1ELb0ELb1ELb0ELb0ELi2ELi1ELi2ELi1ELb0EEENS1_24CollectiveEpilogueBwdGQAISC_fSF_Li256ELb1ELb0EEENS1_25SingleTileBwdLPTSchedulerILb1ELi128ELb0EEEEEEEEEvNT_6ParamsE:
	.zero		2432


//--------------------- .nv.constant0._ZN7cutlass13device_kernelIN5flash32FlashAttnBwdPostprocessConvertdQIN4cute5tupleIJNS3_1CILi128EEES6_EEENS_6half_tEfNS_4arch4Sm90ELi256ENS3_8TiledMMAINS3_8MMA_AtomIJNS3_4SM904GMMA26MMA_64x128x16_F32F16F16_RSILNSE_5MajorE0ELSG_1ELNSE_7ScaleInE1ELSH_1EEEEEENS3_6LayoutINS4_IJNS5_ILi2EEENS5_ILi1EEESM_EEENS4_IJSM_NS5_ILi0EEESO_EEEEENS4_IJNS3_10UnderscoreESR_SR_EEEEELb0EEEEEvNT_6ParamsE --------------------------
	.section	.nv.constant0._ZN7cutlass13device_kernelIN5flash32FlashAttnBwdPostprocessConvertdQIN4cute5tupleIJNS3_1CILi128EEES6_EEENS_6half_tEfNS_4arch4Sm90ELi256ENS3_8TiledMMAINS3_8MMA_AtomIJNS3_4SM904GMMA26MMA_64x128x16_F32F16F16_RSILNSE_5MajorE0ELSG_1ELNSE_7ScaleInE1ELSH_1EEEEEENS3_6LayoutINS4_IJNS5_ILi2EEENS5_ILi1EEESM_EEENS4_IJSM_NS5_ILi0EEESO_EEEEENS4_IJNS3_10UnderscoreESR_SR_EEEEELb0EEEEEvNT_6ParamsE,"a",@progbits
	.sectionflags	@""
	.align	4
.nv.constant0._ZN7cutlass13device_kernelIN5flash32FlashAttnBwdPostprocessConvertdQIN4cute5tupleIJNS3_1CILi128EEES6_EEENS_6half_tEfNS_4arch4Sm90ELi256ENS3_8TiledMMAINS3_8MMA_AtomIJNS3_4SM904GMMA26MMA_64x128x16_F32F16F16_RSILNSE_5MajorE0ELSG_1ELNSE_7ScaleInE1ELSH_1EEEEEENS3_6LayoutINS4_IJNS5_ILi2EEENS5_ILi1EEESM_EEENS4_IJSM_NS5_ILi0EEESO_EEEEENS4_IJNS3_10UnderscoreESR_SR_EEEEELb0EEEEEvNT_6ParamsE:
	.zero		640


//--------------------- .nv.constant0._ZN7cutlass13device_kernelIN5flash32FlashAttnBwdPostprocessConvertdQIN4cute5tupleIJNS3_1CILi64EEENS5_ILi128EEEEEENS_6half_tEfNS_4arch4Sm90ELi256ENS3_8TiledMMAINS3_8MMA_AtomIJNS3_4SM904GMMA25MMA_64x64x16_F32F16F16_SSILNSF_5MajorE0ELSH_1ELNSF_7ScaleInE1ELSI_1EEEEEENS3_6LayoutINS4_IJNS5_ILi1EEENS5_ILi2EEESM_EEENS4_IJNS5_ILi0EEESM_SP_EEEEENS4_IJNS3_10UnderscoreESS_SS_EEEEELb0EEEEEvNT_6ParamsE --------------------------
	.section	.nv.constant0._ZN7cutlass13device_kernelIN5flash32FlashAttnBwdPostprocessConvertdQIN4cute5tupleIJNS3_1CILi64EEENS5_ILi128EEEEEENS_6half_tEfNS_4arch4Sm90ELi256ENS3_8TiledMMAINS3_8MMA_AtomIJNS3_4SM904GMMA25MMA_64x64x16_F32F16F16_SSILNSF_5MajorE0ELSH_1ELNSF_7ScaleInE1ELSI_1EEEEEENS3_6LayoutINS4_IJNS5_ILi1EEENS5_ILi2EEESM_EEENS4_IJNS5_ILi0EEESM_SP_EEEEENS4_IJNS3_10UnderscoreESS_SS_EEEEELb0EEEEEvNT_6ParamsE,"a",@progbits
	.sectionflags	@""
	.align	4
.nv.constant0._ZN7cutlass13device_kernelIN5flash32FlashAttnBwdPostprocessConvertdQIN4cute5tupleIJNS3_1CILi64EEENS5_ILi128EEEEEENS_6half_tEfNS_4arch4Sm90ELi256ENS3_8TiledMMAINS3_8MMA_AtomIJNS3_4SM904GMMA25MMA_64x64x16_F32F16F16_SSILNSF_5MajorE0ELSH_1ELNSF_7ScaleInE1ELSI_1EEEEEENS3_6LayoutINS4_IJNS5_ILi1EEENS5_ILi2EEESM_EEENS4_IJNS5_ILi0EEESM_SP_EEEEENS4_IJNS3_10UnderscoreESS_SS_EEEEELb0EEEEEvNT_6ParamsE:
	.zero		640


//--------------------- .nv.constant0._ZN7cutlass13device_kernelIN5flash11enable_sm90INS1_16FlashAttnBwdSm90INS1_25CollectiveMainloopBwdSm90ILi2ELi2ELi2EN4cute5tupleIJNS5_1CILi1EEES8_S8_EEENS6_IJNS7_ILi64EEENS7_ILi128EEESB_EEENS_6half_tEfNS_4arch4Sm90ELb1ELb0ELb0ELb1ELb1ELb1ELb0ELb0ELi2ELi1ELi2ELi1ELb0EEENS1_24CollectiveEpilogueBwdGQAISC_fSF_Li256ELb1ELb1EEENS1_25SingleTileBwdLPTSchedulerILb1ELi128ELb1EEEEEEEEEvNT_6ParamsE --------------------------
	.section	.nv.constant0._ZN7cutlass13device_kernelIN5flash11enable_sm90INS1_16FlashAttnBwdSm90INS1_25CollectiveMainloopBwdSm90ILi2ELi2ELi2EN4cute5tupleIJNS5_1CILi1EEES8_S8_EEENS6_IJNS7_ILi64EEENS7_ILi128EEESB_EEENS_6half_tEfNS_4arch4Sm90ELb1ELb0ELb0ELb1ELb1ELb1ELb0ELb0ELi2ELi1ELi2ELi1ELb0EEENS1_24CollectiveEpilogueBwdGQAISC_fSF_Li256ELb1ELb1EEENS1_25SingleTileBwdLPTSchedulerILb1ELi128ELb1EEEEEEEEEvNT_6ParamsE,"a",@progbits
	.sectionflags	@""
	.align	4
.nv.constant0._ZN7cutlass13device_kernelIN5flash11enable_sm90INS1_16FlashAttnBwdSm90INS1_25CollectiveMainloopBwdSm90ILi2ELi2ELi2EN4cute5tupleIJNS5_1CILi1EEES8_S8_EEENS6_IJNS7_ILi64EEENS7_ILi128EEESB_EEENS_6half_tEfNS_4arch4Sm90ELb1ELb0ELb0ELb1ELb1ELb1ELb0ELb0ELi2ELi1ELi2ELi1ELb0EEENS1_24CollectiveEpilogueBwdGQAISC_fSF_Li256ELb1ELb1EEENS1_25SingleTileBwdLPTSchedulerILb1ELi128ELb1EEEEEEEEEvNT_6ParamsE:
	.zero		2432


//--------------------- .nv.constant0._ZN7cutlass13device_kernelIN5flash22FlashAttnBwdPreprocessIN4cute5tupleIJNS3_1CILi64EEENS5_ILi128EEEEEENS_6half_tEfNS_4arch4Sm90ELb1ELb1EEEEEvNT_6ParamsE --------------------------
	.section	.nv.constant0._ZN7cutlass13device_kernelIN5flash22FlashAttnBwdPreprocessIN4cute5tupleIJNS3_1CILi64EEENS5_ILi128EEEEEENS_6half_tEfNS_4arch4Sm90ELb1ELb1EEEEEvNT_6ParamsE,"a",@progbits
	.sectionflags	@""
	.align	4
.nv.constant0._ZN7cutlass13device_kernelIN5flash22FlashAttnBwdPreprocessIN4cute5tupleIJNS3_1CILi64EEENS5_ILi128EEEEEENS_6half_tEfNS_4arch4Sm90ELb1ELb1EEEEEvNT_6ParamsE:
	.zero		768


//--------------------- SYMBOLS --------------------------

	.type		.nv.reservedSmem.offset0,@object
	.size		.nv.reservedSmem.offset0,0x4
	.type		__assertfail,@function
